//
// Generated by NVIDIA NVVM Compiler
//
// Compiler Build ID: CL-36424714
// Cuda compilation tools, release 13.0, V13.0.88
// Based on NVVM 20.0.0
//

.version 9.0
.target sm_100
.address_size 64

	// .globl	project_to_7d_poincare
.global .align 4 .b8 precalc_xorwow_matrix[102400];
.global .align 4 .b8 precalc_xorwow_offset_matrix[102400];
.global .align 4 .b8 mrg32k3aM1[2304];
.global .align 4 .b8 mrg32k3aM2[2304];
.global .align 4 .b8 mrg32k3aM1SubSeq[2016];
.global .align 4 .b8 mrg32k3aM2SubSeq[2016];
.global .align 4 .b8 mrg32k3aM1Seq[2304];
.global .align 4 .b8 mrg32k3aM2Seq[2304];
.const .align 8 .b8 __cr_lgamma_table[72];
.const .align 4 .f32 PHI = 0f3FCF1BBD;
.const .align 4 .f32 PHI_INV = 0f3F1E377A;
.const .align 4 .f32 PHI_SQUARED = 0f40278DDE;
.const .align 4 .f32 S2_STABILITY_BOUND = 0f3C23D70A;
.const .align 4 .f32 HYPERBOLIC_CURVATURE = 0fBF800000;
.const .align 4 .u32 MANIFOLD_DIMS = 7;
.const .align 4 .b8 PHI_BASIS[28] = {0, 0, 128, 63, 189, 27, 207, 63, 222, 141, 39, 64, 222, 141, 135, 64, 206, 84, 219, 64, 86, 113, 49, 65, 222, 141, 143, 65};
.extern .shared .align 16 .b8 smem[];
.extern .shared .align 16 .b8 shared_intermediate[];
.extern .shared .align 16 .b8 shared_absmax[];
.extern .shared .align 16 .b8 shared[];
.global .align 4 .b8 __cudart_i2opi_f[24] = {65, 144, 67, 60, 153, 149, 98, 219, 192, 221, 52, 245, 209, 87, 39, 252, 41, 21, 68, 78, 110, 131, 249, 162};

.visible .entry project_to_7d_poincare(
	.param .u64 .ptr .align 1 project_to_7d_poincare_param_0,
	.param .u64 .ptr .align 1 project_to_7d_poincare_param_1,
	.param .u32 project_to_7d_poincare_param_2,
	.param .u32 project_to_7d_poincare_param_3,
	.param .f32 project_to_7d_poincare_param_4
)
{
	.reg .pred 	%p<28>;
	.reg .b32 	%r<94>;
	.reg .b32 	%f<181>;
	.reg .b64 	%rd<32>;

	ld.param.u64 	%rd6, [project_to_7d_poincare_param_0];
	ld.param.u64 	%rd7, [project_to_7d_poincare_param_1];
	ld.param.u32 	%r58, [project_to_7d_poincare_param_2];
	ld.param.u32 	%r57, [project_to_7d_poincare_param_3];
	ld.param.f32 	%f27, [project_to_7d_poincare_param_4];
	cvta.to.global.u64 	%rd1, %rd7;
	cvta.to.global.u64 	%rd2, %rd6;
	mov.u32 	%r59, %ctaid.x;
	mov.u32 	%r60, %ntid.x;
	mov.u32 	%r61, %tid.x;
	mad.lo.s32 	%r1, %r59, %r60, %r61;
	setp.ge.s32 	%p1, %r1, %r58;
	@%p1 bra 	$L__BB0_37;
	mul.lo.s32 	%r2, %r57, %r1;
	setp.lt.s32 	%p2, %r57, 1;
	mov.f32 	%f179, 0f00000000;
	@%p2 bra 	$L__BB0_8;
	add.s32 	%r3, %r57, -1;
	setp.lt.u32 	%p3, %r57, 7;
	mov.f32 	%f179, 0f00000000;
	mov.b32 	%r75, 0;
	@%p3 bra 	$L__BB0_5;
	mov.b32 	%r78, 0;
	mov.f32 	%f179, 0f00000000;
$L__BB0_4:
	.pragma "nounroll";
	setp.gt.u32 	%p4, %r3, 5;
	add.s32 	%r64, %r78, %r2;
	mul.wide.s32 	%rd8, %r64, 4;
	add.s64 	%rd9, %rd2, %rd8;
	ld.global.nc.f32 	%f32, [%rd9];
	fma.rn.f32 	%f33, %f32, %f32, %f179;
	ld.global.nc.f32 	%f34, [%rd9+4];
	fma.rn.f32 	%f35, %f34, %f34, %f33;
	ld.global.nc.f32 	%f36, [%rd9+8];
	fma.rn.f32 	%f37, %f36, %f36, %f35;
	ld.global.nc.f32 	%f38, [%rd9+12];
	fma.rn.f32 	%f39, %f38, %f38, %f37;
	ld.global.nc.f32 	%f40, [%rd9+16];
	fma.rn.f32 	%f41, %f40, %f40, %f39;
	ld.global.nc.f32 	%f42, [%rd9+20];
	fma.rn.f32 	%f43, %f42, %f42, %f41;
	ld.global.nc.f32 	%f44, [%rd9+24];
	fma.rn.f32 	%f179, %f44, %f44, %f43;
	add.s32 	%r75, %r78, 7;
	setp.eq.s32 	%p5, %r78, 0;
	and.pred  	%p6, %p4, %p5;
	mov.u32 	%r78, %r75;
	@%p6 bra 	$L__BB0_5;
	bra.uni 	$L__BB0_4;
$L__BB0_5:
	setp.gt.u32 	%p7, %r3, 5;
	@%p7 bra 	$L__BB0_8;
	add.s32 	%r77, %r75, %r2;
	min.u32 	%r65, %r3, 6;
	neg.s32 	%r76, %r65;
$L__BB0_7:
	.pragma "nounroll";
	mul.wide.s32 	%rd10, %r77, 4;
	add.s64 	%rd11, %rd2, %rd10;
	ld.global.nc.f32 	%f45, [%rd11];
	fma.rn.f32 	%f179, %f45, %f45, %f179;
	add.s32 	%r77, %r77, 1;
	add.s32 	%r76, %r76, 1;
	setp.ne.s32 	%p8, %r76, 1;
	@%p8 bra 	$L__BB0_7;
$L__BB0_8:
	setp.lt.s32 	%p9, %r57, 8;
	@%p9 bra 	$L__BB0_22;
	add.s32 	%r11, %r57, -7;
	add.s32 	%r67, %r57, -8;
	and.b32  	%r12, %r11, 15;
	setp.lt.u32 	%p10, %r67, 15;
	mov.b32 	%r83, 7;
	@%p10 bra 	$L__BB0_13;
	and.b32  	%r69, %r11, -16;
	neg.s32 	%r81, %r69;
	add.s64 	%rd3, %rd2, 32;
	add.s32 	%r79, %r2, 7;
	mov.b32 	%r80, 0;
$L__BB0_11:
	.pragma "nounroll";
	mul.wide.s32 	%rd12, %r79, 4;
	add.s64 	%rd13, %rd3, %rd12;
	ld.global.nc.f32 	%f47, [%rd13+-32];
	fma.rn.f32 	%f48, %f47, %f47, %f179;
	ld.global.nc.f32 	%f49, [%rd13+-28];
	fma.rn.f32 	%f50, %f49, %f49, %f48;
	ld.global.nc.f32 	%f51, [%rd13+-24];
	fma.rn.f32 	%f52, %f51, %f51, %f50;
	ld.global.nc.f32 	%f53, [%rd13+-20];
	fma.rn.f32 	%f54, %f53, %f53, %f52;
	ld.global.nc.f32 	%f55, [%rd13+-16];
	fma.rn.f32 	%f56, %f55, %f55, %f54;
	ld.global.nc.f32 	%f57, [%rd13+-12];
	fma.rn.f32 	%f58, %f57, %f57, %f56;
	ld.global.nc.f32 	%f59, [%rd13+-8];
	fma.rn.f32 	%f60, %f59, %f59, %f58;
	ld.global.nc.f32 	%f61, [%rd13+-4];
	fma.rn.f32 	%f62, %f61, %f61, %f60;
	ld.global.nc.f32 	%f63, [%rd13];
	fma.rn.f32 	%f64, %f63, %f63, %f62;
	ld.global.nc.f32 	%f65, [%rd13+4];
	fma.rn.f32 	%f66, %f65, %f65, %f64;
	ld.global.nc.f32 	%f67, [%rd13+8];
	fma.rn.f32 	%f68, %f67, %f67, %f66;
	ld.global.nc.f32 	%f69, [%rd13+12];
	fma.rn.f32 	%f70, %f69, %f69, %f68;
	ld.global.nc.f32 	%f71, [%rd13+16];
	fma.rn.f32 	%f72, %f71, %f71, %f70;
	ld.global.nc.f32 	%f73, [%rd13+20];
	fma.rn.f32 	%f74, %f73, %f73, %f72;
	ld.global.nc.f32 	%f75, [%rd13+24];
	fma.rn.f32 	%f76, %f75, %f75, %f74;
	ld.global.nc.f32 	%f77, [%rd13+28];
	fma.rn.f32 	%f179, %f77, %f77, %f76;
	add.s32 	%r81, %r81, 16;
	add.s32 	%r80, %r80, 16;
	add.s32 	%r79, %r79, 16;
	setp.ne.s32 	%p11, %r81, 0;
	@%p11 bra 	$L__BB0_11;
	add.s32 	%r83, %r80, 7;
$L__BB0_13:
	setp.eq.s32 	%p12, %r12, 0;
	@%p12 bra 	$L__BB0_22;
	and.b32  	%r25, %r11, 7;
	setp.lt.u32 	%p13, %r12, 8;
	@%p13 bra 	$L__BB0_16;
	add.s32 	%r70, %r83, %r2;
	mul.wide.s32 	%rd14, %r70, 4;
	add.s64 	%rd15, %rd2, %rd14;
	ld.global.nc.f32 	%f79, [%rd15];
	fma.rn.f32 	%f80, %f79, %f79, %f179;
	ld.global.nc.f32 	%f81, [%rd15+4];
	fma.rn.f32 	%f82, %f81, %f81, %f80;
	ld.global.nc.f32 	%f83, [%rd15+8];
	fma.rn.f32 	%f84, %f83, %f83, %f82;
	ld.global.nc.f32 	%f85, [%rd15+12];
	fma.rn.f32 	%f86, %f85, %f85, %f84;
	ld.global.nc.f32 	%f87, [%rd15+16];
	fma.rn.f32 	%f88, %f87, %f87, %f86;
	ld.global.nc.f32 	%f89, [%rd15+20];
	fma.rn.f32 	%f90, %f89, %f89, %f88;
	ld.global.nc.f32 	%f91, [%rd15+24];
	fma.rn.f32 	%f92, %f91, %f91, %f90;
	ld.global.nc.f32 	%f93, [%rd15+28];
	fma.rn.f32 	%f179, %f93, %f93, %f92;
	add.s32 	%r83, %r83, 8;
$L__BB0_16:
	setp.eq.s32 	%p14, %r25, 0;
	@%p14 bra 	$L__BB0_22;
	and.b32  	%r28, %r11, 3;
	setp.lt.u32 	%p15, %r25, 4;
	@%p15 bra 	$L__BB0_19;
	add.s32 	%r71, %r83, %r2;
	mul.wide.s32 	%rd16, %r71, 4;
	add.s64 	%rd17, %rd2, %rd16;
	ld.global.nc.f32 	%f95, [%rd17];
	fma.rn.f32 	%f96, %f95, %f95, %f179;
	ld.global.nc.f32 	%f97, [%rd17+4];
	fma.rn.f32 	%f98, %f97, %f97, %f96;
	ld.global.nc.f32 	%f99, [%rd17+8];
	fma.rn.f32 	%f100, %f99, %f99, %f98;
	ld.global.nc.f32 	%f101, [%rd17+12];
	fma.rn.f32 	%f179, %f101, %f101, %f100;
	add.s32 	%r83, %r83, 4;
$L__BB0_19:
	setp.eq.s32 	%p16, %r28, 0;
	@%p16 bra 	$L__BB0_22;
	add.s32 	%r86, %r83, %r2;
	neg.s32 	%r85, %r28;
$L__BB0_21:
	.pragma "nounroll";
	mul.wide.s32 	%rd18, %r86, 4;
	add.s64 	%rd19, %rd2, %rd18;
	ld.global.nc.f32 	%f102, [%rd19];
	fma.rn.f32 	%f179, %f102, %f102, %f179;
	add.s32 	%r86, %r86, 1;
	add.s32 	%r85, %r85, 1;
	setp.ne.s32 	%p17, %r85, 0;
	@%p17 bra 	$L__BB0_21;
$L__BB0_22:
	add.f32 	%f103, %f179, 0f322BCC77;
	sqrt.rn.f32 	%f21, %f103;
	add.f32 	%f104, %f21, 0f3F800000;
	ld.const.f32 	%f105, [PHI_INV];
	add.f32 	%f106, %f104, %f105;
	add.f32 	%f180, %f27, %f106;
	ld.const.f32 	%f23, [S2_STABILITY_BOUND];
	setp.leu.f32 	%p18, %f21, %f23;
	@%p18 bra 	$L__BB0_24;
	div.rn.f32 	%f107, %f21, %f23;
	mul.f32 	%f180, %f180, %f107;
$L__BB0_24:
	setp.lt.s32 	%p19, %r57, 1;
	rcp.rn.f32 	%f26, %f180;
	@%p19 bra 	$L__BB0_37;
	and.b32  	%r37, %r57, 15;
	setp.lt.u32 	%p20, %r57, 16;
	mov.b32 	%r90, 0;
	@%p20 bra 	$L__BB0_28;
	and.b32  	%r90, %r57, 2147483632;
	neg.s32 	%r88, %r90;
	add.s64 	%rd4, %rd2, 32;
	add.s64 	%rd5, %rd1, 32;
	mov.u32 	%r87, %r2;
$L__BB0_27:
	.pragma "nounroll";
	mul.wide.s32 	%rd20, %r87, 4;
	add.s64 	%rd21, %rd4, %rd20;
	add.s64 	%rd22, %rd5, %rd20;
	ld.global.nc.f32 	%f108, [%rd21+-32];
	mul.f32 	%f109, %f26, %f108;
	st.global.f32 	[%rd22+-32], %f109;
	ld.global.nc.f32 	%f110, [%rd21+-28];
	mul.f32 	%f111, %f26, %f110;
	st.global.f32 	[%rd22+-28], %f111;
	ld.global.nc.f32 	%f112, [%rd21+-24];
	mul.f32 	%f113, %f26, %f112;
	st.global.f32 	[%rd22+-24], %f113;
	ld.global.nc.f32 	%f114, [%rd21+-20];
	mul.f32 	%f115, %f26, %f114;
	st.global.f32 	[%rd22+-20], %f115;
	ld.global.nc.f32 	%f116, [%rd21+-16];
	mul.f32 	%f117, %f26, %f116;
	st.global.f32 	[%rd22+-16], %f117;
	ld.global.nc.f32 	%f118, [%rd21+-12];
	mul.f32 	%f119, %f26, %f118;
	st.global.f32 	[%rd22+-12], %f119;
	ld.global.nc.f32 	%f120, [%rd21+-8];
	mul.f32 	%f121, %f26, %f120;
	st.global.f32 	[%rd22+-8], %f121;
	ld.global.nc.f32 	%f122, [%rd21+-4];
	mul.f32 	%f123, %f26, %f122;
	st.global.f32 	[%rd22+-4], %f123;
	ld.global.nc.f32 	%f124, [%rd21];
	mul.f32 	%f125, %f26, %f124;
	st.global.f32 	[%rd22], %f125;
	ld.global.nc.f32 	%f126, [%rd21+4];
	mul.f32 	%f127, %f26, %f126;
	st.global.f32 	[%rd22+4], %f127;
	ld.global.nc.f32 	%f128, [%rd21+8];
	mul.f32 	%f129, %f26, %f128;
	st.global.f32 	[%rd22+8], %f129;
	ld.global.nc.f32 	%f130, [%rd21+12];
	mul.f32 	%f131, %f26, %f130;
	st.global.f32 	[%rd22+12], %f131;
	ld.global.nc.f32 	%f132, [%rd21+16];
	mul.f32 	%f133, %f26, %f132;
	st.global.f32 	[%rd22+16], %f133;
	ld.global.nc.f32 	%f134, [%rd21+20];
	mul.f32 	%f135, %f26, %f134;
	st.global.f32 	[%rd22+20], %f135;
	ld.global.nc.f32 	%f136, [%rd21+24];
	mul.f32 	%f137, %f26, %f136;
	st.global.f32 	[%rd22+24], %f137;
	ld.global.nc.f32 	%f138, [%rd21+28];
	mul.f32 	%f139, %f26, %f138;
	st.global.f32 	[%rd22+28], %f139;
	add.s32 	%r88, %r88, 16;
	add.s32 	%r87, %r87, 16;
	setp.ne.s32 	%p21, %r88, 0;
	@%p21 bra 	$L__BB0_27;
$L__BB0_28:
	setp.eq.s32 	%p22, %r37, 0;
	@%p22 bra 	$L__BB0_37;
	and.b32  	%r45, %r57, 7;
	setp.lt.u32 	%p23, %r37, 8;
	@%p23 bra 	$L__BB0_31;
	add.s32 	%r73, %r90, %r2;
	mul.wide.s32 	%rd23, %r73, 4;
	add.s64 	%rd24, %rd2, %rd23;
	ld.global.nc.f32 	%f140, [%rd24];
	mul.f32 	%f141, %f26, %f140;
	add.s64 	%rd25, %rd1, %rd23;
	st.global.f32 	[%rd25], %f141;
	ld.global.nc.f32 	%f142, [%rd24+4];
	mul.f32 	%f143, %f26, %f142;
	st.global.f32 	[%rd25+4], %f143;
	ld.global.nc.f32 	%f144, [%rd24+8];
	mul.f32 	%f145, %f26, %f144;
	st.global.f32 	[%rd25+8], %f145;
	ld.global.nc.f32 	%f146, [%rd24+12];
	mul.f32 	%f147, %f26, %f146;
	st.global.f32 	[%rd25+12], %f147;
	ld.global.nc.f32 	%f148, [%rd24+16];
	mul.f32 	%f149, %f26, %f148;
	st.global.f32 	[%rd25+16], %f149;
	ld.global.nc.f32 	%f150, [%rd24+20];
	mul.f32 	%f151, %f26, %f150;
	st.global.f32 	[%rd25+20], %f151;
	ld.global.nc.f32 	%f152, [%rd24+24];
	mul.f32 	%f153, %f26, %f152;
	st.global.f32 	[%rd25+24], %f153;
	ld.global.nc.f32 	%f154, [%rd24+28];
	mul.f32 	%f155, %f26, %f154;
	st.global.f32 	[%rd25+28], %f155;
	add.s32 	%r90, %r90, 8;
$L__BB0_31:
	setp.eq.s32 	%p24, %r45, 0;
	@%p24 bra 	$L__BB0_37;
	and.b32  	%r48, %r57, 3;
	setp.lt.u32 	%p25, %r45, 4;
	@%p25 bra 	$L__BB0_34;
	add.s32 	%r74, %r90, %r2;
	mul.wide.s32 	%rd26, %r74, 4;
	add.s64 	%rd27, %rd2, %rd26;
	ld.global.nc.f32 	%f156, [%rd27];
	mul.f32 	%f157, %f26, %f156;
	add.s64 	%rd28, %rd1, %rd26;
	st.global.f32 	[%rd28], %f157;
	ld.global.nc.f32 	%f158, [%rd27+4];
	mul.f32 	%f159, %f26, %f158;
	st.global.f32 	[%rd28+4], %f159;
	ld.global.nc.f32 	%f160, [%rd27+8];
	mul.f32 	%f161, %f26, %f160;
	st.global.f32 	[%rd28+8], %f161;
	ld.global.nc.f32 	%f162, [%rd27+12];
	mul.f32 	%f163, %f26, %f162;
	st.global.f32 	[%rd28+12], %f163;
	add.s32 	%r90, %r90, 4;
$L__BB0_34:
	setp.eq.s32 	%p26, %r48, 0;
	@%p26 bra 	$L__BB0_37;
	add.s32 	%r93, %r90, %r2;
	neg.s32 	%r92, %r48;
$L__BB0_36:
	.pragma "nounroll";
	mul.wide.s32 	%rd29, %r93, 4;
	add.s64 	%rd30, %rd1, %rd29;
	add.s64 	%rd31, %rd2, %rd29;
	ld.global.nc.f32 	%f164, [%rd31];
	mul.f32 	%f165, %f26, %f164;
	st.global.f32 	[%rd30], %f165;
	add.s32 	%r93, %r93, 1;
	add.s32 	%r92, %r92, 1;
	setp.ne.s32 	%p27, %r92, 0;
	@%p27 bra 	$L__BB0_36;
$L__BB0_37:
	ret;

}
	// .globl	project_7d_to_3d
.visible .entry project_7d_to_3d(
	.param .u64 .ptr .align 1 project_7d_to_3d_param_0,
	.param .u64 .ptr .align 1 project_7d_to_3d_param_1,
	.param .u32 project_7d_to_3d_param_2
)
{
	.reg .pred 	%p<3>;
	.reg .b32 	%r<8>;
	.reg .b32 	%f<37>;
	.reg .b64 	%rd<9>;

	ld.param.u64 	%rd2, [project_7d_to_3d_param_0];
	ld.param.u64 	%rd3, [project_7d_to_3d_param_1];
	ld.param.u32 	%r2, [project_7d_to_3d_param_2];
	mov.u32 	%r3, %ctaid.x;
	mov.u32 	%r4, %ntid.x;
	mov.u32 	%r5, %tid.x;
	mad.lo.s32 	%r1, %r3, %r4, %r5;
	setp.ge.s32 	%p1, %r1, %r2;
	@%p1 bra 	$L__BB1_3;
	cvta.to.global.u64 	%rd4, %rd2;
	cvta.to.global.u64 	%rd5, %rd3;
	mul.lo.s32 	%r6, %r1, 7;
	mul.wide.s32 	%rd6, %r6, 4;
	add.s64 	%rd7, %rd4, %rd6;
	mul.lo.s32 	%r7, %r1, 3;
	mul.wide.s32 	%rd8, %r7, 4;
	add.s64 	%rd1, %rd5, %rd8;
	ld.global.nc.f32 	%f6, [%rd7];
	fma.rn.f32 	%f7, %f6, %f6, 0f00000000;
	ld.global.nc.f32 	%f8, [%rd7+4];
	fma.rn.f32 	%f9, %f8, %f8, %f7;
	ld.global.nc.f32 	%f10, [%rd7+8];
	fma.rn.f32 	%f11, %f10, %f10, %f9;
	ld.global.nc.f32 	%f12, [%rd7+12];
	fma.rn.f32 	%f13, %f12, %f12, %f11;
	ld.global.nc.f32 	%f14, [%rd7+16];
	fma.rn.f32 	%f15, %f14, %f14, %f13;
	ld.global.nc.f32 	%f16, [%rd7+20];
	fma.rn.f32 	%f17, %f16, %f16, %f15;
	ld.global.nc.f32 	%f18, [%rd7+24];
	fma.rn.f32 	%f19, %f18, %f18, %f17;
	add.f32 	%f20, %f19, 0f322BCC77;
	sqrt.rn.f32 	%f21, %f20;
	add.f32 	%f22, %f21, 0f3F800000;
	rcp.rn.f32 	%f23, %f22;
	ld.const.f32 	%f1, [PHI_INV];
	fma.rn.f32 	%f24, %f1, %f12, %f6;
	mul.f32 	%f25, %f1, %f1;
	fma.rn.f32 	%f26, %f25, %f18, %f24;
	mul.f32 	%f2, %f23, %f26;
	st.global.f32 	[%rd1], %f2;
	fma.rn.f32 	%f27, %f1, %f14, %f8;
	mul.f32 	%f3, %f23, %f27;
	st.global.f32 	[%rd1+4], %f3;
	fma.rn.f32 	%f28, %f1, %f16, %f10;
	mul.f32 	%f4, %f23, %f28;
	st.global.f32 	[%rd1+8], %f4;
	mul.f32 	%f29, %f3, %f3;
	fma.rn.f32 	%f30, %f2, %f2, %f29;
	fma.rn.f32 	%f31, %f4, %f4, %f30;
	sqrt.rn.f32 	%f5, %f31;
	setp.leu.f32 	%p2, %f5, %f1;
	@%p2 bra 	$L__BB1_3;
	add.f32 	%f32, %f5, 0f322BCC77;
	div.rn.f32 	%f33, %f1, %f32;
	mul.f32 	%f34, %f2, %f33;
	st.global.f32 	[%rd1], %f34;
	mul.f32 	%f35, %f33, %f3;
	st.global.f32 	[%rd1+4], %f35;
	mul.f32 	%f36, %f33, %f4;
	st.global.f32 	[%rd1+8], %f36;
$L__BB1_3:
	ret;

}
	// .globl	holographic_fold_7d
.visible .entry holographic_fold_7d(
	.param .u64 .ptr .align 1 holographic_fold_7d_param_0,
	.param .u64 .ptr .align 1 holographic_fold_7d_param_1,
	.param .u64 .ptr .align 1 holographic_fold_7d_param_2,
	.param .u32 holographic_fold_7d_param_3,
	.param .u32 holographic_fold_7d_param_4
)
{
	.local .align 4 .b8 	__local_depot2[28];
	.reg .b64 	%SP;
	.reg .b64 	%SPL;
	.reg .pred 	%p<460>;
	.reg .b32 	%r<1826>;
	.reg .b32 	%f<1686>;
	.reg .b64 	%rd<755>;
	.reg .b64 	%fd<91>;

	mov.u64 	%SPL, __local_depot2;
	ld.param.u32 	%r599, [holographic_fold_7d_param_3];
	add.u64 	%rd1, %SPL, 0;
	add.u64 	%rd2, %SPL, 0;
	add.u64 	%rd3, %SPL, 0;
	add.u64 	%rd4, %SPL, 0;
	add.u64 	%rd5, %SPL, 0;
	add.u64 	%rd6, %SPL, 0;
	add.u64 	%rd7, %SPL, 0;
	add.u64 	%rd8, %SPL, 0;
	add.u64 	%rd9, %SPL, 0;
	add.u64 	%rd10, %SPL, 0;
	mov.u32 	%r600, %ctaid.x;
	mov.u32 	%r601, %ntid.x;
	mov.u32 	%r602, %tid.x;
	mad.lo.s32 	%r1, %r600, %r601, %r602;
	setp.ge.s32 	%p1, %r1, %r599;
	@%p1 bra 	$L__BB2_371;
	ld.param.u32 	%r1637, [holographic_fold_7d_param_4];
	mul.lo.s32 	%r2, %r1637, %r1;
	setp.lt.s32 	%p2, %r1637, 1;
	@%p2 bra 	$L__BB2_50;
	ld.param.u32 	%r1638, [holographic_fold_7d_param_4];
	ld.const.f32 	%f1, [PHI_INV];
	add.s32 	%r604, %r1638, -1;
	min.u32 	%r605, %r604, 6;
	add.s32 	%r3, %r605, 1;
	setp.eq.s32 	%p3, %r3, 7;
	selp.b32 	%r4, 0, %r3, %p3;
	setp.lt.u32 	%p4, %r1638, 7;
	mov.b32 	%r1642, 0;
	@%p4 bra 	$L__BB2_7;
	mov.b32 	%r1664, 0;
	mov.u64 	%rd562, __cudart_i2opi_f;
$L__BB2_4:
	.pragma "nounroll";
	ld.param.u64 	%rd697, [holographic_fold_7d_param_1];
	ld.param.u64 	%rd694, [holographic_fold_7d_param_0];
	add.s32 	%r607, %r1664, %r2;
	cvta.to.global.u64 	%rd166, %rd694;
	mul.wide.s32 	%rd167, %r607, 4;
	add.s64 	%rd26, %rd166, %rd167;
	ld.global.nc.f32 	%f255, [%rd26];
	cvta.to.global.u64 	%rd168, %rd697;
	add.s64 	%rd27, %rd168, %rd167;
	ld.global.nc.f32 	%f31, [%rd27];
	mul.f32 	%f32, %f255, 0f40490FDB;
	mul.f32 	%f256, %f32, 0f3F22F983;
	cvt.rni.s32.f32 	%r1672, %f256;
	cvt.rn.f32.s32 	%f257, %r1672;
	fma.rn.f32 	%f258, %f257, 0fBFC90FDA, %f32;
	fma.rn.f32 	%f259, %f257, 0fB3A22168, %f258;
	fma.rn.f32 	%f1647, %f257, 0fA7C234C5, %f259;
	abs.f32 	%f34, %f32;
	setp.ltu.f32 	%p5, %f34, 0f47CE4780;
	mov.u32 	%r1668, %r1672;
	mov.f32 	%f1646, %f1647;
	@%p5 bra 	$L__BB2_60;
	setp.neu.f32 	%p6, %f34, 0f7F800000;
	@%p6 bra 	$L__BB2_55;
	mov.f32 	%f262, 0f00000000;
	mul.rn.f32 	%f1646, %f32, %f262;
	mov.b32 	%r1668, 0;
	bra.uni 	$L__BB2_60;
$L__BB2_7:
	setp.eq.s32 	%p356, %r3, 7;
	@%p356 bra 	$L__BB2_50;
	mov.b32 	%r1643, 0;
	mov.u64 	%rd622, __cudart_i2opi_f;
$L__BB2_9:
	.pragma "nounroll";
	ld.param.u64 	%rd703, [holographic_fold_7d_param_1];
	ld.param.u64 	%rd695, [holographic_fold_7d_param_0];
	add.s32 	%r8, %r1642, %r2;
	cvta.to.global.u64 	%rd571, %rd695;
	mul.wide.s32 	%rd572, %r8, 4;
	add.s64 	%rd573, %rd571, %rd572;
	ld.global.nc.f32 	%f1333, [%rd573];
	cvta.to.global.u64 	%rd574, %rd703;
	add.s64 	%rd575, %rd574, %rd572;
	ld.global.nc.f32 	%f2, [%rd575];
	mul.f32 	%f3, %f1333, 0f40490FDB;
	mul.f32 	%f1334, %f3, 0f3F22F983;
	cvt.rni.s32.f32 	%r1651, %f1334;
	cvt.rn.f32.s32 	%f1335, %r1651;
	fma.rn.f32 	%f1336, %f1335, 0fBFC90FDA, %f3;
	fma.rn.f32 	%f1337, %f1335, 0fB3A22168, %f1336;
	fma.rn.f32 	%f1642, %f1335, 0fA7C234C5, %f1337;
	abs.f32 	%f5, %f3;
	setp.ltu.f32 	%p357, %f5, 0f47CE4780;
	mov.u32 	%r1647, %r1651;
	mov.f32 	%f1641, %f1642;
	@%p357 bra 	$L__BB2_17;
	setp.eq.f32 	%p358, %f5, 0f7F800000;
	@%p358 bra 	$L__BB2_16;
	mov.b32 	%r10, %f3;
	shl.b32 	%r1417, %r10, 8;
	or.b32  	%r11, %r1417, -2147483648;
	mov.b64 	%rd708, 0;
	mov.b32 	%r1644, 0;
$L__BB2_12:
	.pragma "nounroll";
	mul.wide.u32 	%rd577, %r1644, 4;
	mov.u64 	%rd578, __cudart_i2opi_f;
	add.s64 	%rd579, %rd578, %rd577;
	ld.global.nc.u32 	%r1418, [%rd579];
	mad.wide.u32 	%rd580, %r1418, %r11, %rd708;
	shr.u64 	%rd708, %rd580, 32;
	add.s64 	%rd581, %rd10, %rd577;
	st.local.u32 	[%rd581], %rd580;
	add.s32 	%r1644, %r1644, 1;
	setp.ne.s32 	%p359, %r1644, 6;
	@%p359 bra 	$L__BB2_12;
	shr.u32 	%r1419, %r10, 23;
	st.local.u32 	[%rd10+24], %rd708;
	and.b32  	%r14, %r1419, 31;
	and.b32  	%r1420, %r1419, 224;
	add.s32 	%r1421, %r1420, -128;
	shr.u32 	%r1422, %r1421, 5;
	mul.wide.u32 	%rd582, %r1422, 4;
	sub.s64 	%rd13, %rd10, %rd582;
	ld.local.u32 	%r1645, [%rd13+24];
	ld.local.u32 	%r1646, [%rd13+20];
	setp.eq.s32 	%p360, %r14, 0;
	@%p360 bra 	$L__BB2_15;
	shf.l.wrap.b32 	%r1645, %r1646, %r1645, %r14;
	ld.local.u32 	%r1423, [%rd13+16];
	shf.l.wrap.b32 	%r1646, %r1423, %r1646, %r14;
$L__BB2_15:
	shr.u32 	%r1424, %r1645, 30;
	shf.l.wrap.b32 	%r1425, %r1646, %r1645, 2;
	shl.b32 	%r1426, %r1646, 2;
	shr.u32 	%r1427, %r1425, 31;
	add.s32 	%r1428, %r1427, %r1424;
	neg.s32 	%r1429, %r1428;
	setp.lt.s32 	%p361, %r10, 0;
	selp.b32 	%r1647, %r1429, %r1428, %p361;
	xor.b32  	%r1430, %r1425, %r10;
	shr.s32 	%r1431, %r1425, 31;
	xor.b32  	%r1432, %r1431, %r1425;
	xor.b32  	%r1433, %r1431, %r1426;
	cvt.u64.u32 	%rd583, %r1432;
	shl.b64 	%rd584, %rd583, 32;
	cvt.u64.u32 	%rd585, %r1433;
	or.b64  	%rd586, %rd584, %rd585;
	cvt.rn.f64.s64 	%fd71, %rd586;
	mul.f64 	%fd72, %fd71, 0d3BF921FB54442D19;
	cvt.rn.f32.f64 	%f1338, %fd72;
	neg.f32 	%f1339, %f1338;
	setp.lt.s32 	%p362, %r1430, 0;
	selp.f32 	%f1641, %f1339, %f1338, %p362;
	bra.uni 	$L__BB2_17;
$L__BB2_16:
	mov.f32 	%f1340, 0f00000000;
	mul.rn.f32 	%f1641, %f3, %f1340;
	mov.b32 	%r1647, 0;
$L__BB2_17:
	mul.rn.f32 	%f1341, %f1641, %f1641;
	and.b32  	%r1435, %r1647, 1;
	setp.eq.b32 	%p364, %r1435, 1;
	selp.f32 	%f1342, 0f3F800000, %f1641, %p364;
	fma.rn.f32 	%f1343, %f1341, %f1342, 0f00000000;
	fma.rn.f32 	%f1344, %f1341, 0f37CBAC00, 0fBAB607ED;
	selp.f32 	%f1345, %f1344, 0fB94D4153, %p364;
	selp.f32 	%f1346, 0f3D2AAABB, 0f3C0885E4, %p364;
	fma.rn.f32 	%f1347, %f1345, %f1341, %f1346;
	selp.f32 	%f1348, 0fBEFFFFFF, 0fBE2AAAA8, %p364;
	fma.rn.f32 	%f1349, %f1347, %f1341, %f1348;
	fma.rn.f32 	%f1350, %f1349, %f1343, %f1342;
	and.b32  	%r1436, %r1647, 2;
	setp.eq.s32 	%p365, %r1436, 0;
	mov.f32 	%f1351, 0f00000000;
	sub.f32 	%f1352, %f1351, %f1350;
	selp.f32 	%f9, %f1350, %f1352, %p365;
	@%p357 bra 	$L__BB2_25;
	setp.eq.f32 	%p366, %f5, 0f7F800000;
	@%p366 bra 	$L__BB2_24;
	mov.b32 	%r23, %f3;
	shl.b32 	%r1438, %r23, 8;
	or.b32  	%r24, %r1438, -2147483648;
	mov.b64 	%rd709, 0;
	mov.b32 	%r1648, 0;
$L__BB2_20:
	.pragma "nounroll";
	mul.wide.u32 	%rd588, %r1648, 4;
	mov.u64 	%rd589, __cudart_i2opi_f;
	add.s64 	%rd590, %rd589, %rd588;
	ld.global.nc.u32 	%r1439, [%rd590];
	mad.wide.u32 	%rd591, %r1439, %r24, %rd709;
	shr.u64 	%rd709, %rd591, 32;
	add.s64 	%rd592, %rd9, %rd588;
	st.local.u32 	[%rd592], %rd591;
	add.s32 	%r1648, %r1648, 1;
	setp.ne.s32 	%p367, %r1648, 6;
	@%p367 bra 	$L__BB2_20;
	shr.u32 	%r1440, %r23, 23;
	st.local.u32 	[%rd9+24], %rd709;
	and.b32  	%r27, %r1440, 31;
	and.b32  	%r1441, %r1440, 224;
	add.s32 	%r1442, %r1441, -128;
	shr.u32 	%r1443, %r1442, 5;
	mul.wide.u32 	%rd593, %r1443, 4;
	sub.s64 	%rd16, %rd9, %rd593;
	ld.local.u32 	%r1649, [%rd16+24];
	ld.local.u32 	%r1650, [%rd16+20];
	setp.eq.s32 	%p368, %r27, 0;
	@%p368 bra 	$L__BB2_23;
	shf.l.wrap.b32 	%r1649, %r1650, %r1649, %r27;
	ld.local.u32 	%r1444, [%rd16+16];
	shf.l.wrap.b32 	%r1650, %r1444, %r1650, %r27;
$L__BB2_23:
	shr.u32 	%r1445, %r1649, 30;
	shf.l.wrap.b32 	%r1446, %r1650, %r1649, 2;
	shl.b32 	%r1447, %r1650, 2;
	shr.u32 	%r1448, %r1446, 31;
	add.s32 	%r1449, %r1448, %r1445;
	neg.s32 	%r1450, %r1449;
	setp.lt.s32 	%p369, %r23, 0;
	selp.b32 	%r1651, %r1450, %r1449, %p369;
	xor.b32  	%r1451, %r1446, %r23;
	shr.s32 	%r1452, %r1446, 31;
	xor.b32  	%r1453, %r1452, %r1446;
	xor.b32  	%r1454, %r1452, %r1447;
	cvt.u64.u32 	%rd594, %r1453;
	shl.b64 	%rd595, %rd594, 32;
	cvt.u64.u32 	%rd596, %r1454;
	or.b64  	%rd597, %rd595, %rd596;
	cvt.rn.f64.s64 	%fd73, %rd597;
	mul.f64 	%fd74, %fd73, 0d3BF921FB54442D19;
	cvt.rn.f32.f64 	%f1353, %fd74;
	neg.f32 	%f1354, %f1353;
	setp.lt.s32 	%p370, %r1451, 0;
	selp.f32 	%f1642, %f1354, %f1353, %p370;
	bra.uni 	$L__BB2_25;
$L__BB2_24:
	mov.f32 	%f1355, 0f00000000;
	mul.rn.f32 	%f1642, %f3, %f1355;
	mov.b32 	%r1651, 0;
$L__BB2_25:
	add.s32 	%r1456, %r1651, 1;
	mul.rn.f32 	%f1356, %f1642, %f1642;
	and.b32  	%r1457, %r1651, 1;
	setp.eq.b32 	%p371, %r1457, 1;
	selp.f32 	%f1357, %f1642, 0f3F800000, %p371;
	fma.rn.f32 	%f1358, %f1356, %f1357, 0f00000000;
	fma.rn.f32 	%f1359, %f1356, 0f37CBAC00, 0fBAB607ED;
	selp.f32 	%f1360, 0fB94D4153, %f1359, %p371;
	selp.f32 	%f1361, 0f3C0885E4, 0f3D2AAABB, %p371;
	fma.rn.f32 	%f1362, %f1360, %f1356, %f1361;
	selp.f32 	%f1363, 0fBE2AAAA8, 0fBEFFFFFF, %p371;
	fma.rn.f32 	%f1364, %f1362, %f1356, %f1363;
	fma.rn.f32 	%f1365, %f1364, %f1358, %f1357;
	and.b32  	%r1458, %r1456, 2;
	setp.eq.s32 	%p372, %r1458, 0;
	mov.f32 	%f1366, 0f00000000;
	sub.f32 	%f1367, %f1366, %f1365;
	selp.f32 	%f1368, %f1365, %f1367, %p372;
	abs.f32 	%f1369, %f1368;
	abs.f32 	%f1370, %f9;
	setp.gt.f32 	%p373, %f1370, %f1369;
	selp.f32 	%f1371, %f1370, %f1369, %p373;
	selp.f32 	%f1372, %f1369, %f1370, %p373;
	div.rn.f32 	%f1373, %f1372, %f1371;
	mul.f32 	%f1374, %f1373, %f1373;
	fma.rn.f32 	%f1375, %f1374, 0f3B33710B, 0fBC807748;
	fma.rn.f32 	%f1376, %f1375, %f1374, 0f3D2CDAB2;
	fma.rn.f32 	%f1377, %f1376, %f1374, 0fBD992D10;
	fma.rn.f32 	%f1378, %f1377, %f1374, 0f3DD9EA6C;
	fma.rn.f32 	%f1379, %f1378, %f1374, 0fBE117CB1;
	fma.rn.f32 	%f1380, %f1379, %f1374, 0f3E4CBCE0;
	fma.rn.f32 	%f1381, %f1380, %f1374, 0fBEAAAA7D;
	mul.f32 	%f1382, %f1374, %f1381;
	fma.rn.f32 	%f1383, %f1382, %f1373, %f1373;
	neg.f32 	%f1384, %f1383;
	fma.rn.f32 	%f1385, 0f3F6EE581, 0f3FD774EB, %f1384;
	selp.f32 	%f1386, %f1385, %f1383, %p373;
	selp.f32 	%f1387, 0f3F6EE581, 0f3FEEE581, %p373;
	selp.f32 	%f1388, %f1383, %f1384, %p373;
	mov.b32 	%r1459, %f1368;
	fma.rn.f32 	%f1389, %f1387, 0f3FD774EB, %f1388;
	setp.lt.s32 	%p374, %r1459, 0;
	selp.f32 	%f1390, %f1389, %f1386, %p374;
	add.f32 	%f1391, %f1370, %f1369;
	setp.eq.f32 	%p375, %f1371, 0f00000000;
	selp.f32 	%f1392, 0f40490FDB, 0f00000000, %p374;
	setp.eq.f32 	%p376, %f1369, %f1370;
	selp.f32 	%f1393, 0f4016CBE4, 0f3F490FDB, %p374;
	selp.f32 	%f1394, %f1393, %f1390, %p376;
	selp.f32 	%f1395, %f1392, %f1394, %p375;
	abs.f32 	%f1396, %f1391;
	setp.nan.f32 	%p377, %f1396, %f1396;
	copysign.f32 	%f1397, %f9, %f1395;
	selp.f32 	%f13, %f1391, %f1397, %p377;
	mul.f32 	%f14, %f2, 0f40490FDB;
	mul.f32 	%f1398, %f14, 0f3F22F983;
	cvt.rni.s32.f32 	%r1659, %f1398;
	cvt.rn.f32.s32 	%f1399, %r1659;
	fma.rn.f32 	%f1400, %f1399, 0fBFC90FDA, %f14;
	fma.rn.f32 	%f1401, %f1399, 0fB3A22168, %f1400;
	fma.rn.f32 	%f1644, %f1399, 0fA7C234C5, %f1401;
	abs.f32 	%f16, %f14;
	setp.ltu.f32 	%p378, %f16, 0f47CE4780;
	mov.u32 	%r1655, %r1659;
	mov.f32 	%f1643, %f1644;
	@%p378 bra 	$L__BB2_33;
	setp.eq.f32 	%p379, %f16, 0f7F800000;
	@%p379 bra 	$L__BB2_32;
	mov.b32 	%r37, %f14;
	shl.b32 	%r1461, %r37, 8;
	or.b32  	%r38, %r1461, -2147483648;
	mov.b64 	%rd710, 0;
	mov.b32 	%r1652, 0;
$L__BB2_28:
	.pragma "nounroll";
	mul.wide.u32 	%rd599, %r1652, 4;
	mov.u64 	%rd600, __cudart_i2opi_f;
	add.s64 	%rd601, %rd600, %rd599;
	ld.global.nc.u32 	%r1462, [%rd601];
	mad.wide.u32 	%rd602, %r1462, %r38, %rd710;
	shr.u64 	%rd710, %rd602, 32;
	add.s64 	%rd603, %rd8, %rd599;
	st.local.u32 	[%rd603], %rd602;
	add.s32 	%r1652, %r1652, 1;
	setp.ne.s32 	%p380, %r1652, 6;
	@%p380 bra 	$L__BB2_28;
	shr.u32 	%r1463, %r37, 23;
	st.local.u32 	[%rd8+24], %rd710;
	and.b32  	%r41, %r1463, 31;
	and.b32  	%r1464, %r1463, 224;
	add.s32 	%r1465, %r1464, -128;
	shr.u32 	%r1466, %r1465, 5;
	mul.wide.u32 	%rd604, %r1466, 4;
	sub.s64 	%rd19, %rd8, %rd604;
	ld.local.u32 	%r1653, [%rd19+24];
	ld.local.u32 	%r1654, [%rd19+20];
	setp.eq.s32 	%p381, %r41, 0;
	@%p381 bra 	$L__BB2_31;
	shf.l.wrap.b32 	%r1653, %r1654, %r1653, %r41;
	ld.local.u32 	%r1467, [%rd19+16];
	shf.l.wrap.b32 	%r1654, %r1467, %r1654, %r41;
$L__BB2_31:
	shr.u32 	%r1468, %r1653, 30;
	shf.l.wrap.b32 	%r1469, %r1654, %r1653, 2;
	shl.b32 	%r1470, %r1654, 2;
	shr.u32 	%r1471, %r1469, 31;
	add.s32 	%r1472, %r1471, %r1468;
	neg.s32 	%r1473, %r1472;
	setp.lt.s32 	%p382, %r37, 0;
	selp.b32 	%r1655, %r1473, %r1472, %p382;
	xor.b32  	%r1474, %r1469, %r37;
	shr.s32 	%r1475, %r1469, 31;
	xor.b32  	%r1476, %r1475, %r1469;
	xor.b32  	%r1477, %r1475, %r1470;
	cvt.u64.u32 	%rd605, %r1476;
	shl.b64 	%rd606, %rd605, 32;
	cvt.u64.u32 	%rd607, %r1477;
	or.b64  	%rd608, %rd606, %rd607;
	cvt.rn.f64.s64 	%fd75, %rd608;
	mul.f64 	%fd76, %fd75, 0d3BF921FB54442D19;
	cvt.rn.f32.f64 	%f1402, %fd76;
	neg.f32 	%f1403, %f1402;
	setp.lt.s32 	%p383, %r1474, 0;
	selp.f32 	%f1643, %f1403, %f1402, %p383;
	bra.uni 	$L__BB2_33;
$L__BB2_32:
	mov.f32 	%f1404, 0f00000000;
	mul.rn.f32 	%f1643, %f14, %f1404;
	mov.b32 	%r1655, 0;
$L__BB2_33:
	mul.rn.f32 	%f1405, %f1643, %f1643;
	and.b32  	%r1479, %r1655, 1;
	setp.eq.b32 	%p385, %r1479, 1;
	selp.f32 	%f1406, 0f3F800000, %f1643, %p385;
	fma.rn.f32 	%f1407, %f1405, %f1406, 0f00000000;
	fma.rn.f32 	%f1408, %f1405, 0f37CBAC00, 0fBAB607ED;
	selp.f32 	%f1409, %f1408, 0fB94D4153, %p385;
	selp.f32 	%f1410, 0f3D2AAABB, 0f3C0885E4, %p385;
	fma.rn.f32 	%f1411, %f1409, %f1405, %f1410;
	selp.f32 	%f1412, 0fBEFFFFFF, 0fBE2AAAA8, %p385;
	fma.rn.f32 	%f1413, %f1411, %f1405, %f1412;
	fma.rn.f32 	%f1414, %f1413, %f1407, %f1406;
	and.b32  	%r1480, %r1655, 2;
	setp.eq.s32 	%p386, %r1480, 0;
	mov.f32 	%f1415, 0f00000000;
	sub.f32 	%f1416, %f1415, %f1414;
	selp.f32 	%f20, %f1414, %f1416, %p386;
	@%p378 bra 	$L__BB2_41;
	setp.eq.f32 	%p387, %f16, 0f7F800000;
	@%p387 bra 	$L__BB2_40;
	mov.b32 	%r50, %f14;
	shl.b32 	%r1482, %r50, 8;
	or.b32  	%r51, %r1482, -2147483648;
	mov.b64 	%rd711, 0;
	mov.b32 	%r1656, 0;
$L__BB2_36:
	.pragma "nounroll";
	mul.wide.u32 	%rd610, %r1656, 4;
	mov.u64 	%rd611, __cudart_i2opi_f;
	add.s64 	%rd612, %rd611, %rd610;
	ld.global.nc.u32 	%r1483, [%rd612];
	mad.wide.u32 	%rd613, %r1483, %r51, %rd711;
	shr.u64 	%rd711, %rd613, 32;
	add.s64 	%rd614, %rd7, %rd610;
	st.local.u32 	[%rd614], %rd613;
	add.s32 	%r1656, %r1656, 1;
	setp.ne.s32 	%p388, %r1656, 6;
	@%p388 bra 	$L__BB2_36;
	shr.u32 	%r1484, %r50, 23;
	st.local.u32 	[%rd7+24], %rd711;
	and.b32  	%r54, %r1484, 31;
	and.b32  	%r1485, %r1484, 224;
	add.s32 	%r1486, %r1485, -128;
	shr.u32 	%r1487, %r1486, 5;
	mul.wide.u32 	%rd615, %r1487, 4;
	sub.s64 	%rd22, %rd7, %rd615;
	ld.local.u32 	%r1657, [%rd22+24];
	ld.local.u32 	%r1658, [%rd22+20];
	setp.eq.s32 	%p389, %r54, 0;
	@%p389 bra 	$L__BB2_39;
	shf.l.wrap.b32 	%r1657, %r1658, %r1657, %r54;
	ld.local.u32 	%r1488, [%rd22+16];
	shf.l.wrap.b32 	%r1658, %r1488, %r1658, %r54;
$L__BB2_39:
	shr.u32 	%r1489, %r1657, 30;
	shf.l.wrap.b32 	%r1490, %r1658, %r1657, 2;
	shl.b32 	%r1491, %r1658, 2;
	shr.u32 	%r1492, %r1490, 31;
	add.s32 	%r1493, %r1492, %r1489;
	neg.s32 	%r1494, %r1493;
	setp.lt.s32 	%p390, %r50, 0;
	selp.b32 	%r1659, %r1494, %r1493, %p390;
	xor.b32  	%r1495, %r1490, %r50;
	shr.s32 	%r1496, %r1490, 31;
	xor.b32  	%r1497, %r1496, %r1490;
	xor.b32  	%r1498, %r1496, %r1491;
	cvt.u64.u32 	%rd616, %r1497;
	shl.b64 	%rd617, %rd616, 32;
	cvt.u64.u32 	%rd618, %r1498;
	or.b64  	%rd619, %rd617, %rd618;
	cvt.rn.f64.s64 	%fd77, %rd619;
	mul.f64 	%fd78, %fd77, 0d3BF921FB54442D19;
	cvt.rn.f32.f64 	%f1417, %fd78;
	neg.f32 	%f1418, %f1417;
	setp.lt.s32 	%p391, %r1495, 0;
	selp.f32 	%f1644, %f1418, %f1417, %p391;
	bra.uni 	$L__BB2_41;
$L__BB2_40:
	mov.f32 	%f1419, 0f00000000;
	mul.rn.f32 	%f1644, %f14, %f1419;
	mov.b32 	%r1659, 0;
$L__BB2_41:
	add.s32 	%r1500, %r1659, 1;
	mul.rn.f32 	%f1420, %f1644, %f1644;
	and.b32  	%r1501, %r1659, 1;
	setp.eq.b32 	%p392, %r1501, 1;
	selp.f32 	%f1421, %f1644, 0f3F800000, %p392;
	fma.rn.f32 	%f1422, %f1420, %f1421, 0f00000000;
	fma.rn.f32 	%f1423, %f1420, 0f37CBAC00, 0fBAB607ED;
	selp.f32 	%f1424, 0fB94D4153, %f1423, %p392;
	selp.f32 	%f1425, 0f3C0885E4, 0f3D2AAABB, %p392;
	fma.rn.f32 	%f1426, %f1424, %f1420, %f1425;
	selp.f32 	%f1427, 0fBE2AAAA8, 0fBEFFFFFF, %p392;
	fma.rn.f32 	%f1428, %f1426, %f1420, %f1427;
	fma.rn.f32 	%f1429, %f1428, %f1422, %f1421;
	and.b32  	%r1502, %r1500, 2;
	setp.eq.s32 	%p393, %r1502, 0;
	mov.f32 	%f1430, 0f00000000;
	sub.f32 	%f1431, %f1430, %f1429;
	selp.f32 	%f1432, %f1429, %f1431, %p393;
	abs.f32 	%f1433, %f1432;
	abs.f32 	%f1434, %f20;
	setp.gt.f32 	%p394, %f1434, %f1433;
	selp.f32 	%f1435, %f1434, %f1433, %p394;
	selp.f32 	%f1436, %f1433, %f1434, %p394;
	div.rn.f32 	%f1437, %f1436, %f1435;
	mul.f32 	%f1438, %f1437, %f1437;
	fma.rn.f32 	%f1439, %f1438, 0f3B33710B, 0fBC807748;
	fma.rn.f32 	%f1440, %f1439, %f1438, 0f3D2CDAB2;
	fma.rn.f32 	%f1441, %f1440, %f1438, 0fBD992D10;
	fma.rn.f32 	%f1442, %f1441, %f1438, 0f3DD9EA6C;
	fma.rn.f32 	%f1443, %f1442, %f1438, 0fBE117CB1;
	fma.rn.f32 	%f1444, %f1443, %f1438, 0f3E4CBCE0;
	fma.rn.f32 	%f1445, %f1444, %f1438, 0fBEAAAA7D;
	mul.f32 	%f1446, %f1438, %f1445;
	fma.rn.f32 	%f1447, %f1446, %f1437, %f1437;
	neg.f32 	%f1448, %f1447;
	fma.rn.f32 	%f1449, 0f3F6EE581, 0f3FD774EB, %f1448;
	selp.f32 	%f1450, %f1449, %f1447, %p394;
	selp.f32 	%f1451, 0f3F6EE581, 0f3FEEE581, %p394;
	selp.f32 	%f1452, %f1447, %f1448, %p394;
	mov.b32 	%r1503, %f1432;
	fma.rn.f32 	%f1453, %f1451, 0f3FD774EB, %f1452;
	setp.lt.s32 	%p395, %r1503, 0;
	selp.f32 	%f1454, %f1453, %f1450, %p395;
	add.f32 	%f1455, %f1434, %f1433;
	setp.eq.f32 	%p396, %f1435, 0f00000000;
	selp.f32 	%f1456, 0f40490FDB, 0f00000000, %p395;
	setp.eq.f32 	%p397, %f1433, %f1434;
	selp.f32 	%f1457, 0f4016CBE4, 0f3F490FDB, %p395;
	selp.f32 	%f1458, %f1457, %f1454, %p397;
	selp.f32 	%f1459, %f1456, %f1458, %p396;
	abs.f32 	%f1460, %f1455;
	setp.nan.f32 	%p398, %f1460, %f1460;
	copysign.f32 	%f1461, %f20, %f1459;
	selp.f32 	%f1462, %f1455, %f1461, %p398;
	sub.f32 	%f24, %f13, %f1462;
	mul.f32 	%f1463, %f24, 0f3F22F983;
	cvt.rni.s32.f32 	%r1663, %f1463;
	cvt.rn.f32.s32 	%f1464, %r1663;
	fma.rn.f32 	%f1465, %f1464, 0fBFC90FDA, %f24;
	fma.rn.f32 	%f1466, %f1464, 0fB3A22168, %f1465;
	fma.rn.f32 	%f1645, %f1464, 0fA7C234C5, %f1466;
	abs.f32 	%f26, %f24;
	setp.ltu.f32 	%p399, %f26, 0f47CE4780;
	@%p399 bra 	$L__BB2_49;
	setp.eq.f32 	%p400, %f26, 0f7F800000;
	@%p400 bra 	$L__BB2_48;
	mov.b32 	%r64, %f24;
	shl.b32 	%r1505, %r64, 8;
	or.b32  	%r65, %r1505, -2147483648;
	mov.b64 	%rd712, 0;
	mov.b32 	%r1660, 0;
$L__BB2_44:
	.pragma "nounroll";
	mul.wide.u32 	%rd621, %r1660, 4;
	add.s64 	%rd623, %rd622, %rd621;
	ld.global.nc.u32 	%r1506, [%rd623];
	mad.wide.u32 	%rd624, %r1506, %r65, %rd712;
	shr.u64 	%rd712, %rd624, 32;
	add.s64 	%rd625, %rd6, %rd621;
	st.local.u32 	[%rd625], %rd624;
	add.s32 	%r1660, %r1660, 1;
	setp.ne.s32 	%p401, %r1660, 6;
	@%p401 bra 	$L__BB2_44;
	shr.u32 	%r1507, %r64, 23;
	st.local.u32 	[%rd6+24], %rd712;
	and.b32  	%r68, %r1507, 31;
	and.b32  	%r1508, %r1507, 224;
	add.s32 	%r1509, %r1508, -128;
	shr.u32 	%r1510, %r1509, 5;
	mul.wide.u32 	%rd626, %r1510, 4;
	sub.s64 	%rd25, %rd6, %rd626;
	ld.local.u32 	%r1661, [%rd25+24];
	ld.local.u32 	%r1662, [%rd25+20];
	setp.eq.s32 	%p402, %r68, 0;
	@%p402 bra 	$L__BB2_47;
	shf.l.wrap.b32 	%r1661, %r1662, %r1661, %r68;
	ld.local.u32 	%r1511, [%rd25+16];
	shf.l.wrap.b32 	%r1662, %r1511, %r1662, %r68;
$L__BB2_47:
	shr.u32 	%r1512, %r1661, 30;
	shf.l.wrap.b32 	%r1513, %r1662, %r1661, 2;
	shl.b32 	%r1514, %r1662, 2;
	shr.u32 	%r1515, %r1513, 31;
	add.s32 	%r1516, %r1515, %r1512;
	neg.s32 	%r1517, %r1516;
	setp.lt.s32 	%p403, %r64, 0;
	selp.b32 	%r1663, %r1517, %r1516, %p403;
	xor.b32  	%r1518, %r1513, %r64;
	shr.s32 	%r1519, %r1513, 31;
	xor.b32  	%r1520, %r1519, %r1513;
	xor.b32  	%r1521, %r1519, %r1514;
	cvt.u64.u32 	%rd627, %r1520;
	shl.b64 	%rd628, %rd627, 32;
	cvt.u64.u32 	%rd629, %r1521;
	or.b64  	%rd630, %rd628, %rd629;
	cvt.rn.f64.s64 	%fd79, %rd630;
	mul.f64 	%fd80, %fd79, 0d3BF921FB54442D19;
	cvt.rn.f32.f64 	%f1467, %fd80;
	neg.f32 	%f1468, %f1467;
	setp.lt.s32 	%p404, %r1518, 0;
	selp.f32 	%f1645, %f1468, %f1467, %p404;
	bra.uni 	$L__BB2_49;
$L__BB2_48:
	mov.f32 	%f1469, 0f00000000;
	mul.rn.f32 	%f1645, %f24, %f1469;
	mov.b32 	%r1663, 0;
$L__BB2_49:
	ld.param.u64 	%rd706, [holographic_fold_7d_param_2];
	add.s32 	%r1523, %r1663, 1;
	mul.rn.f32 	%f1470, %f1645, %f1645;
	and.b32  	%r1524, %r1663, 1;
	setp.eq.b32 	%p405, %r1524, 1;
	selp.f32 	%f1471, %f1645, 0f3F800000, %p405;
	fma.rn.f32 	%f1472, %f1470, %f1471, 0f00000000;
	fma.rn.f32 	%f1473, %f1470, 0f37CBAC00, 0fBAB607ED;
	selp.f32 	%f1474, 0fB94D4153, %f1473, %p405;
	selp.f32 	%f1475, 0f3C0885E4, 0f3D2AAABB, %p405;
	fma.rn.f32 	%f1476, %f1474, %f1470, %f1475;
	selp.f32 	%f1477, 0fBE2AAAA8, 0fBEFFFFFF, %p405;
	fma.rn.f32 	%f1478, %f1476, %f1470, %f1477;
	fma.rn.f32 	%f1479, %f1478, %f1472, %f1471;
	and.b32  	%r1525, %r1523, 2;
	setp.eq.s32 	%p406, %r1525, 0;
	mov.f32 	%f1480, 0f00000000;
	sub.f32 	%f1481, %f1480, %f1479;
	selp.f32 	%f1482, %f1479, %f1481, %p406;
	mul.f32 	%f1483, %f1, %f1482;
	abs.f32 	%f1484, %f1483;
	add.f32 	%f1485, %f1484, 0f3F800000;
	div.rn.f32 	%f1486, %f1483, %f1485;
	cvta.to.global.u64 	%rd631, %rd706;
	mul.wide.s32 	%rd632, %r8, 4;
	add.s64 	%rd633, %rd631, %rd632;
	st.global.f32 	[%rd633], %f1486;
	add.s32 	%r1642, %r1642, 1;
	add.s32 	%r1643, %r1643, 1;
	setp.ne.s32 	%p407, %r1643, %r4;
	@%p407 bra 	$L__BB2_9;
$L__BB2_50:
	ld.param.u32 	%r1639, [holographic_fold_7d_param_4];
	setp.lt.s32 	%p408, %r1639, 8;
	@%p408 bra 	$L__BB2_371;
	mov.b32 	%r1805, 7;
	ld.const.f32 	%f30, [PHI_INV];
	mov.u64 	%rd682, __cudart_i2opi_f;
$L__BB2_52:
	ld.param.u64 	%rd704, [holographic_fold_7d_param_1];
	ld.param.u64 	%rd696, [holographic_fold_7d_param_0];
	add.s32 	%r528, %r1805, %r2;
	cvta.to.global.u64 	%rd634, %rd696;
	mul.wide.s32 	%rd635, %r528, 4;
	add.s64 	%rd636, %rd634, %rd635;
	ld.global.nc.f32 	%f1487, [%rd636];
	cvta.to.global.u64 	%rd637, %rd704;
	add.s64 	%rd638, %rd637, %rd635;
	ld.global.nc.f32 	%f227, [%rd638];
	mul.f32 	%f228, %f1487, 0f40490FDB;
	mul.f32 	%f1488, %f228, 0f3F22F983;
	cvt.rni.s32.f32 	%r1813, %f1488;
	cvt.rn.f32.s32 	%f1489, %r1813;
	fma.rn.f32 	%f1490, %f1489, 0fBFC90FDA, %f228;
	fma.rn.f32 	%f1491, %f1489, 0fB3A22168, %f1490;
	fma.rn.f32 	%f1682, %f1489, 0fA7C234C5, %f1491;
	abs.f32 	%f230, %f228;
	setp.ltu.f32 	%p409, %f230, 0f47CE4780;
	mov.u32 	%r1809, %r1813;
	mov.f32 	%f1681, %f1682;
	@%p409 bra 	$L__BB2_338;
	setp.neu.f32 	%p410, %f230, 0f7F800000;
	@%p410 bra 	$L__BB2_333;
	mov.f32 	%f1494, 0f00000000;
	mul.rn.f32 	%f1681, %f228, %f1494;
	mov.b32 	%r1809, 0;
	bra.uni 	$L__BB2_338;
$L__BB2_55:
	mov.b32 	%r81, %f32;
	mov.b64 	%rd713, 0;
	mov.b32 	%r1665, 0;
$L__BB2_56:
	.pragma "nounroll";
	mul.wide.u32 	%rd170, %r1665, 4;
	mov.u64 	%rd171, __cudart_i2opi_f;
	add.s64 	%rd172, %rd171, %rd170;
	ld.global.nc.u32 	%r609, [%rd172];
	shl.b32 	%r610, %r81, 8;
	or.b32  	%r611, %r610, -2147483648;
	mad.wide.u32 	%rd173, %r609, %r611, %rd713;
	shr.u64 	%rd713, %rd173, 32;
	add.s64 	%rd174, %rd10, %rd170;
	st.local.u32 	[%rd174], %rd173;
	add.s32 	%r1665, %r1665, 1;
	setp.ne.s32 	%p7, %r1665, 6;
	@%p7 bra 	$L__BB2_56;
	shr.u32 	%r612, %r81, 23;
	st.local.u32 	[%rd10+24], %rd713;
	and.b32  	%r84, %r612, 31;
	and.b32  	%r613, %r612, 224;
	add.s32 	%r614, %r613, -128;
	shr.u32 	%r615, %r614, 5;
	mul.wide.u32 	%rd175, %r615, 4;
	sub.s64 	%rd30, %rd10, %rd175;
	ld.local.u32 	%r1666, [%rd30+24];
	ld.local.u32 	%r1667, [%rd30+20];
	setp.eq.s32 	%p8, %r84, 0;
	@%p8 bra 	$L__BB2_59;
	shf.l.wrap.b32 	%r1666, %r1667, %r1666, %r84;
	ld.local.u32 	%r616, [%rd30+16];
	shf.l.wrap.b32 	%r1667, %r616, %r1667, %r84;
$L__BB2_59:
	shr.u32 	%r617, %r1666, 30;
	shf.l.wrap.b32 	%r618, %r1667, %r1666, 2;
	shl.b32 	%r619, %r1667, 2;
	shr.u32 	%r620, %r618, 31;
	add.s32 	%r621, %r620, %r617;
	neg.s32 	%r622, %r621;
	setp.lt.s32 	%p9, %r81, 0;
	selp.b32 	%r1668, %r622, %r621, %p9;
	xor.b32  	%r623, %r618, %r81;
	shr.s32 	%r624, %r618, 31;
	xor.b32  	%r625, %r624, %r618;
	xor.b32  	%r626, %r624, %r619;
	cvt.u64.u32 	%rd176, %r625;
	shl.b64 	%rd177, %rd176, 32;
	cvt.u64.u32 	%rd178, %r626;
	or.b64  	%rd179, %rd177, %rd178;
	cvt.rn.f64.s64 	%fd1, %rd179;
	mul.f64 	%fd2, %fd1, 0d3BF921FB54442D19;
	cvt.rn.f32.f64 	%f260, %fd2;
	neg.f32 	%f261, %f260;
	setp.lt.s32 	%p10, %r623, 0;
	selp.f32 	%f1646, %f261, %f260, %p10;
$L__BB2_60:
	mul.rn.f32 	%f263, %f1646, %f1646;
	and.b32  	%r628, %r1668, 1;
	setp.eq.b32 	%p12, %r628, 1;
	selp.f32 	%f264, 0f3F800000, %f1646, %p12;
	fma.rn.f32 	%f265, %f263, %f264, 0f00000000;
	fma.rn.f32 	%f266, %f263, 0f37CBAC00, 0fBAB607ED;
	selp.f32 	%f267, %f266, 0fB94D4153, %p12;
	selp.f32 	%f268, 0f3D2AAABB, 0f3C0885E4, %p12;
	fma.rn.f32 	%f269, %f267, %f263, %f268;
	selp.f32 	%f270, 0fBEFFFFFF, 0fBE2AAAA8, %p12;
	fma.rn.f32 	%f271, %f269, %f263, %f270;
	fma.rn.f32 	%f272, %f271, %f265, %f264;
	and.b32  	%r629, %r1668, 2;
	setp.eq.s32 	%p13, %r629, 0;
	mov.f32 	%f273, 0f00000000;
	sub.f32 	%f274, %f273, %f272;
	selp.f32 	%f38, %f272, %f274, %p13;
	@%p5 bra 	$L__BB2_68;
	setp.neu.f32 	%p14, %f34, 0f7F800000;
	@%p14 bra 	$L__BB2_63;
	mov.f32 	%f277, 0f00000000;
	mul.rn.f32 	%f1647, %f32, %f277;
	mov.b32 	%r1672, 0;
	bra.uni 	$L__BB2_68;
$L__BB2_63:
	mov.b32 	%r93, %f32;
	mov.b64 	%rd714, 0;
	mov.b32 	%r1669, 0;
$L__BB2_64:
	.pragma "nounroll";
	mul.wide.u32 	%rd181, %r1669, 4;
	mov.u64 	%rd182, __cudart_i2opi_f;
	add.s64 	%rd183, %rd182, %rd181;
	ld.global.nc.u32 	%r631, [%rd183];
	shl.b32 	%r632, %r93, 8;
	or.b32  	%r633, %r632, -2147483648;
	mad.wide.u32 	%rd184, %r631, %r633, %rd714;
	shr.u64 	%rd714, %rd184, 32;
	add.s64 	%rd185, %rd9, %rd181;
	st.local.u32 	[%rd185], %rd184;
	add.s32 	%r1669, %r1669, 1;
	setp.ne.s32 	%p15, %r1669, 6;
	@%p15 bra 	$L__BB2_64;
	shr.u32 	%r634, %r93, 23;
	st.local.u32 	[%rd9+24], %rd714;
	and.b32  	%r96, %r634, 31;
	and.b32  	%r635, %r634, 224;
	add.s32 	%r636, %r635, -128;
	shr.u32 	%r637, %r636, 5;
	mul.wide.u32 	%rd186, %r637, 4;
	sub.s64 	%rd33, %rd9, %rd186;
	ld.local.u32 	%r1670, [%rd33+24];
	ld.local.u32 	%r1671, [%rd33+20];
	setp.eq.s32 	%p16, %r96, 0;
	@%p16 bra 	$L__BB2_67;
	shf.l.wrap.b32 	%r1670, %r1671, %r1670, %r96;
	ld.local.u32 	%r638, [%rd33+16];
	shf.l.wrap.b32 	%r1671, %r638, %r1671, %r96;
$L__BB2_67:
	shr.u32 	%r639, %r1670, 30;
	shf.l.wrap.b32 	%r640, %r1671, %r1670, 2;
	shl.b32 	%r641, %r1671, 2;
	shr.u32 	%r642, %r640, 31;
	add.s32 	%r643, %r642, %r639;
	neg.s32 	%r644, %r643;
	setp.lt.s32 	%p17, %r93, 0;
	selp.b32 	%r1672, %r644, %r643, %p17;
	xor.b32  	%r645, %r640, %r93;
	shr.s32 	%r646, %r640, 31;
	xor.b32  	%r647, %r646, %r640;
	xor.b32  	%r648, %r646, %r641;
	cvt.u64.u32 	%rd187, %r647;
	shl.b64 	%rd188, %rd187, 32;
	cvt.u64.u32 	%rd189, %r648;
	or.b64  	%rd190, %rd188, %rd189;
	cvt.rn.f64.s64 	%fd3, %rd190;
	mul.f64 	%fd4, %fd3, 0d3BF921FB54442D19;
	cvt.rn.f32.f64 	%f275, %fd4;
	neg.f32 	%f276, %f275;
	setp.lt.s32 	%p18, %r645, 0;
	selp.f32 	%f1647, %f276, %f275, %p18;
$L__BB2_68:
	add.s32 	%r650, %r1672, 1;
	mul.rn.f32 	%f278, %f1647, %f1647;
	and.b32  	%r651, %r1672, 1;
	setp.eq.b32 	%p19, %r651, 1;
	selp.f32 	%f279, %f1647, 0f3F800000, %p19;
	fma.rn.f32 	%f280, %f278, %f279, 0f00000000;
	fma.rn.f32 	%f281, %f278, 0f37CBAC00, 0fBAB607ED;
	selp.f32 	%f282, 0fB94D4153, %f281, %p19;
	selp.f32 	%f283, 0f3C0885E4, 0f3D2AAABB, %p19;
	fma.rn.f32 	%f284, %f282, %f278, %f283;
	selp.f32 	%f285, 0fBE2AAAA8, 0fBEFFFFFF, %p19;
	fma.rn.f32 	%f286, %f284, %f278, %f285;
	fma.rn.f32 	%f287, %f286, %f280, %f279;
	and.b32  	%r652, %r650, 2;
	setp.eq.s32 	%p20, %r652, 0;
	mov.f32 	%f288, 0f00000000;
	sub.f32 	%f289, %f288, %f287;
	selp.f32 	%f290, %f287, %f289, %p20;
	abs.f32 	%f291, %f290;
	abs.f32 	%f292, %f38;
	setp.gt.f32 	%p21, %f292, %f291;
	selp.f32 	%f293, %f292, %f291, %p21;
	selp.f32 	%f294, %f291, %f292, %p21;
	div.rn.f32 	%f295, %f294, %f293;
	mul.f32 	%f296, %f295, %f295;
	fma.rn.f32 	%f297, %f296, 0f3B33710B, 0fBC807748;
	fma.rn.f32 	%f298, %f297, %f296, 0f3D2CDAB2;
	fma.rn.f32 	%f299, %f298, %f296, 0fBD992D10;
	fma.rn.f32 	%f300, %f299, %f296, 0f3DD9EA6C;
	fma.rn.f32 	%f301, %f300, %f296, 0fBE117CB1;
	fma.rn.f32 	%f302, %f301, %f296, 0f3E4CBCE0;
	fma.rn.f32 	%f303, %f302, %f296, 0fBEAAAA7D;
	mul.f32 	%f304, %f296, %f303;
	fma.rn.f32 	%f305, %f304, %f295, %f295;
	neg.f32 	%f306, %f305;
	fma.rn.f32 	%f307, 0f3F6EE581, 0f3FD774EB, %f306;
	selp.f32 	%f308, %f307, %f305, %p21;
	selp.f32 	%f309, 0f3F6EE581, 0f3FEEE581, %p21;
	selp.f32 	%f310, %f305, %f306, %p21;
	mov.b32 	%r653, %f290;
	fma.rn.f32 	%f311, %f309, 0f3FD774EB, %f310;
	setp.lt.s32 	%p22, %r653, 0;
	selp.f32 	%f312, %f311, %f308, %p22;
	add.f32 	%f313, %f292, %f291;
	setp.eq.f32 	%p23, %f293, 0f00000000;
	selp.f32 	%f314, 0f40490FDB, 0f00000000, %p22;
	setp.eq.f32 	%p24, %f291, %f292;
	selp.f32 	%f315, 0f4016CBE4, 0f3F490FDB, %p22;
	selp.f32 	%f316, %f315, %f312, %p24;
	selp.f32 	%f317, %f314, %f316, %p23;
	abs.f32 	%f318, %f313;
	setp.nan.f32 	%p25, %f318, %f318;
	copysign.f32 	%f319, %f38, %f317;
	selp.f32 	%f42, %f313, %f319, %p25;
	mul.f32 	%f43, %f31, 0f40490FDB;
	mul.f32 	%f320, %f43, 0f3F22F983;
	cvt.rni.s32.f32 	%r1680, %f320;
	cvt.rn.f32.s32 	%f321, %r1680;
	fma.rn.f32 	%f322, %f321, 0fBFC90FDA, %f43;
	fma.rn.f32 	%f323, %f321, 0fB3A22168, %f322;
	fma.rn.f32 	%f1649, %f321, 0fA7C234C5, %f323;
	abs.f32 	%f45, %f43;
	setp.ltu.f32 	%p26, %f45, 0f47CE4780;
	mov.u32 	%r1676, %r1680;
	mov.f32 	%f1648, %f1649;
	@%p26 bra 	$L__BB2_76;
	setp.neu.f32 	%p27, %f45, 0f7F800000;
	@%p27 bra 	$L__BB2_71;
	mov.f32 	%f326, 0f00000000;
	mul.rn.f32 	%f1648, %f43, %f326;
	mov.b32 	%r1676, 0;
	bra.uni 	$L__BB2_76;
$L__BB2_71:
	mov.b32 	%r106, %f43;
	mov.b64 	%rd715, 0;
	mov.b32 	%r1673, 0;
$L__BB2_72:
	.pragma "nounroll";
	mul.wide.u32 	%rd192, %r1673, 4;
	mov.u64 	%rd193, __cudart_i2opi_f;
	add.s64 	%rd194, %rd193, %rd192;
	ld.global.nc.u32 	%r655, [%rd194];
	shl.b32 	%r656, %r106, 8;
	or.b32  	%r657, %r656, -2147483648;
	mad.wide.u32 	%rd195, %r655, %r657, %rd715;
	shr.u64 	%rd715, %rd195, 32;
	add.s64 	%rd196, %rd8, %rd192;
	st.local.u32 	[%rd196], %rd195;
	add.s32 	%r1673, %r1673, 1;
	setp.ne.s32 	%p28, %r1673, 6;
	@%p28 bra 	$L__BB2_72;
	shr.u32 	%r658, %r106, 23;
	st.local.u32 	[%rd8+24], %rd715;
	and.b32  	%r109, %r658, 31;
	and.b32  	%r659, %r658, 224;
	add.s32 	%r660, %r659, -128;
	shr.u32 	%r661, %r660, 5;
	mul.wide.u32 	%rd197, %r661, 4;
	sub.s64 	%rd36, %rd8, %rd197;
	ld.local.u32 	%r1674, [%rd36+24];
	ld.local.u32 	%r1675, [%rd36+20];
	setp.eq.s32 	%p29, %r109, 0;
	@%p29 bra 	$L__BB2_75;
	shf.l.wrap.b32 	%r1674, %r1675, %r1674, %r109;
	ld.local.u32 	%r662, [%rd36+16];
	shf.l.wrap.b32 	%r1675, %r662, %r1675, %r109;
$L__BB2_75:
	shr.u32 	%r663, %r1674, 30;
	shf.l.wrap.b32 	%r664, %r1675, %r1674, 2;
	shl.b32 	%r665, %r1675, 2;
	shr.u32 	%r666, %r664, 31;
	add.s32 	%r667, %r666, %r663;
	neg.s32 	%r668, %r667;
	setp.lt.s32 	%p30, %r106, 0;
	selp.b32 	%r1676, %r668, %r667, %p30;
	xor.b32  	%r669, %r664, %r106;
	shr.s32 	%r670, %r664, 31;
	xor.b32  	%r671, %r670, %r664;
	xor.b32  	%r672, %r670, %r665;
	cvt.u64.u32 	%rd198, %r671;
	shl.b64 	%rd199, %rd198, 32;
	cvt.u64.u32 	%rd200, %r672;
	or.b64  	%rd201, %rd199, %rd200;
	cvt.rn.f64.s64 	%fd5, %rd201;
	mul.f64 	%fd6, %fd5, 0d3BF921FB54442D19;
	cvt.rn.f32.f64 	%f324, %fd6;
	neg.f32 	%f325, %f324;
	setp.lt.s32 	%p31, %r669, 0;
	selp.f32 	%f1648, %f325, %f324, %p31;
$L__BB2_76:
	mul.rn.f32 	%f327, %f1648, %f1648;
	and.b32  	%r674, %r1676, 1;
	setp.eq.b32 	%p33, %r674, 1;
	selp.f32 	%f328, 0f3F800000, %f1648, %p33;
	fma.rn.f32 	%f329, %f327, %f328, 0f00000000;
	fma.rn.f32 	%f330, %f327, 0f37CBAC00, 0fBAB607ED;
	selp.f32 	%f331, %f330, 0fB94D4153, %p33;
	selp.f32 	%f332, 0f3D2AAABB, 0f3C0885E4, %p33;
	fma.rn.f32 	%f333, %f331, %f327, %f332;
	selp.f32 	%f334, 0fBEFFFFFF, 0fBE2AAAA8, %p33;
	fma.rn.f32 	%f335, %f333, %f327, %f334;
	fma.rn.f32 	%f336, %f335, %f329, %f328;
	and.b32  	%r675, %r1676, 2;
	setp.eq.s32 	%p34, %r675, 0;
	mov.f32 	%f337, 0f00000000;
	sub.f32 	%f338, %f337, %f336;
	selp.f32 	%f49, %f336, %f338, %p34;
	@%p26 bra 	$L__BB2_84;
	setp.neu.f32 	%p35, %f45, 0f7F800000;
	@%p35 bra 	$L__BB2_79;
	mov.f32 	%f341, 0f00000000;
	mul.rn.f32 	%f1649, %f43, %f341;
	mov.b32 	%r1680, 0;
	bra.uni 	$L__BB2_84;
$L__BB2_79:
	mov.b32 	%r118, %f43;
	mov.b64 	%rd716, 0;
	mov.b32 	%r1677, 0;
$L__BB2_80:
	.pragma "nounroll";
	mul.wide.u32 	%rd203, %r1677, 4;
	mov.u64 	%rd204, __cudart_i2opi_f;
	add.s64 	%rd205, %rd204, %rd203;
	ld.global.nc.u32 	%r677, [%rd205];
	shl.b32 	%r678, %r118, 8;
	or.b32  	%r679, %r678, -2147483648;
	mad.wide.u32 	%rd206, %r677, %r679, %rd716;
	shr.u64 	%rd716, %rd206, 32;
	add.s64 	%rd207, %rd7, %rd203;
	st.local.u32 	[%rd207], %rd206;
	add.s32 	%r1677, %r1677, 1;
	setp.ne.s32 	%p36, %r1677, 6;
	@%p36 bra 	$L__BB2_80;
	shr.u32 	%r680, %r118, 23;
	st.local.u32 	[%rd7+24], %rd716;
	and.b32  	%r121, %r680, 31;
	and.b32  	%r681, %r680, 224;
	add.s32 	%r682, %r681, -128;
	shr.u32 	%r683, %r682, 5;
	mul.wide.u32 	%rd208, %r683, 4;
	sub.s64 	%rd39, %rd7, %rd208;
	ld.local.u32 	%r1678, [%rd39+24];
	ld.local.u32 	%r1679, [%rd39+20];
	setp.eq.s32 	%p37, %r121, 0;
	@%p37 bra 	$L__BB2_83;
	shf.l.wrap.b32 	%r1678, %r1679, %r1678, %r121;
	ld.local.u32 	%r684, [%rd39+16];
	shf.l.wrap.b32 	%r1679, %r684, %r1679, %r121;
$L__BB2_83:
	shr.u32 	%r685, %r1678, 30;
	shf.l.wrap.b32 	%r686, %r1679, %r1678, 2;
	shl.b32 	%r687, %r1679, 2;
	shr.u32 	%r688, %r686, 31;
	add.s32 	%r689, %r688, %r685;
	neg.s32 	%r690, %r689;
	setp.lt.s32 	%p38, %r118, 0;
	selp.b32 	%r1680, %r690, %r689, %p38;
	xor.b32  	%r691, %r686, %r118;
	shr.s32 	%r692, %r686, 31;
	xor.b32  	%r693, %r692, %r686;
	xor.b32  	%r694, %r692, %r687;
	cvt.u64.u32 	%rd209, %r693;
	shl.b64 	%rd210, %rd209, 32;
	cvt.u64.u32 	%rd211, %r694;
	or.b64  	%rd212, %rd210, %rd211;
	cvt.rn.f64.s64 	%fd7, %rd212;
	mul.f64 	%fd8, %fd7, 0d3BF921FB54442D19;
	cvt.rn.f32.f64 	%f339, %fd8;
	neg.f32 	%f340, %f339;
	setp.lt.s32 	%p39, %r691, 0;
	selp.f32 	%f1649, %f340, %f339, %p39;
$L__BB2_84:
	add.s32 	%r696, %r1680, 1;
	mul.rn.f32 	%f342, %f1649, %f1649;
	and.b32  	%r697, %r1680, 1;
	setp.eq.b32 	%p40, %r697, 1;
	selp.f32 	%f343, %f1649, 0f3F800000, %p40;
	fma.rn.f32 	%f344, %f342, %f343, 0f00000000;
	fma.rn.f32 	%f345, %f342, 0f37CBAC00, 0fBAB607ED;
	selp.f32 	%f346, 0fB94D4153, %f345, %p40;
	selp.f32 	%f347, 0f3C0885E4, 0f3D2AAABB, %p40;
	fma.rn.f32 	%f348, %f346, %f342, %f347;
	selp.f32 	%f349, 0fBE2AAAA8, 0fBEFFFFFF, %p40;
	fma.rn.f32 	%f350, %f348, %f342, %f349;
	fma.rn.f32 	%f351, %f350, %f344, %f343;
	and.b32  	%r698, %r696, 2;
	setp.eq.s32 	%p41, %r698, 0;
	mov.f32 	%f352, 0f00000000;
	sub.f32 	%f353, %f352, %f351;
	selp.f32 	%f354, %f351, %f353, %p41;
	abs.f32 	%f355, %f354;
	abs.f32 	%f356, %f49;
	setp.gt.f32 	%p42, %f356, %f355;
	selp.f32 	%f357, %f356, %f355, %p42;
	selp.f32 	%f358, %f355, %f356, %p42;
	div.rn.f32 	%f359, %f358, %f357;
	mul.f32 	%f360, %f359, %f359;
	fma.rn.f32 	%f361, %f360, 0f3B33710B, 0fBC807748;
	fma.rn.f32 	%f362, %f361, %f360, 0f3D2CDAB2;
	fma.rn.f32 	%f363, %f362, %f360, 0fBD992D10;
	fma.rn.f32 	%f364, %f363, %f360, 0f3DD9EA6C;
	fma.rn.f32 	%f365, %f364, %f360, 0fBE117CB1;
	fma.rn.f32 	%f366, %f365, %f360, 0f3E4CBCE0;
	fma.rn.f32 	%f367, %f366, %f360, 0fBEAAAA7D;
	mul.f32 	%f368, %f360, %f367;
	fma.rn.f32 	%f369, %f368, %f359, %f359;
	neg.f32 	%f370, %f369;
	fma.rn.f32 	%f371, 0f3F6EE581, 0f3FD774EB, %f370;
	selp.f32 	%f372, %f371, %f369, %p42;
	selp.f32 	%f373, 0f3F6EE581, 0f3FEEE581, %p42;
	selp.f32 	%f374, %f369, %f370, %p42;
	mov.b32 	%r699, %f354;
	fma.rn.f32 	%f375, %f373, 0f3FD774EB, %f374;
	setp.lt.s32 	%p43, %r699, 0;
	selp.f32 	%f376, %f375, %f372, %p43;
	add.f32 	%f377, %f356, %f355;
	setp.eq.f32 	%p44, %f357, 0f00000000;
	selp.f32 	%f378, 0f40490FDB, 0f00000000, %p43;
	setp.eq.f32 	%p45, %f355, %f356;
	selp.f32 	%f379, 0f4016CBE4, 0f3F490FDB, %p43;
	selp.f32 	%f380, %f379, %f376, %p45;
	selp.f32 	%f381, %f378, %f380, %p44;
	abs.f32 	%f382, %f377;
	setp.nan.f32 	%p46, %f382, %f382;
	copysign.f32 	%f383, %f49, %f381;
	selp.f32 	%f384, %f377, %f383, %p46;
	sub.f32 	%f53, %f42, %f384;
	mul.f32 	%f385, %f53, 0f3F22F983;
	cvt.rni.s32.f32 	%r1684, %f385;
	cvt.rn.f32.s32 	%f386, %r1684;
	fma.rn.f32 	%f387, %f386, 0fBFC90FDA, %f53;
	fma.rn.f32 	%f388, %f386, 0fB3A22168, %f387;
	fma.rn.f32 	%f1650, %f386, 0fA7C234C5, %f388;
	abs.f32 	%f55, %f53;
	setp.ltu.f32 	%p47, %f55, 0f47CE4780;
	@%p47 bra 	$L__BB2_92;
	setp.neu.f32 	%p48, %f55, 0f7F800000;
	@%p48 bra 	$L__BB2_87;
	mov.f32 	%f391, 0f00000000;
	mul.rn.f32 	%f1650, %f53, %f391;
	mov.b32 	%r1684, 0;
	bra.uni 	$L__BB2_92;
$L__BB2_87:
	mov.b32 	%r131, %f53;
	shl.b32 	%r701, %r131, 8;
	or.b32  	%r132, %r701, -2147483648;
	mov.b64 	%rd717, 0;
	mov.b32 	%r1681, 0;
$L__BB2_88:
	.pragma "nounroll";
	mul.wide.u32 	%rd214, %r1681, 4;
	mov.u64 	%rd215, __cudart_i2opi_f;
	add.s64 	%rd216, %rd215, %rd214;
	ld.global.nc.u32 	%r702, [%rd216];
	mad.wide.u32 	%rd217, %r702, %r132, %rd717;
	shr.u64 	%rd717, %rd217, 32;
	add.s64 	%rd218, %rd6, %rd214;
	st.local.u32 	[%rd218], %rd217;
	add.s32 	%r1681, %r1681, 1;
	setp.ne.s32 	%p49, %r1681, 6;
	@%p49 bra 	$L__BB2_88;
	shr.u32 	%r703, %r131, 23;
	st.local.u32 	[%rd6+24], %rd717;
	and.b32  	%r135, %r703, 31;
	and.b32  	%r704, %r703, 224;
	add.s32 	%r705, %r704, -128;
	shr.u32 	%r706, %r705, 5;
	mul.wide.u32 	%rd219, %r706, 4;
	sub.s64 	%rd42, %rd6, %rd219;
	ld.local.u32 	%r1682, [%rd42+24];
	ld.local.u32 	%r1683, [%rd42+20];
	setp.eq.s32 	%p50, %r135, 0;
	@%p50 bra 	$L__BB2_91;
	shf.l.wrap.b32 	%r1682, %r1683, %r1682, %r135;
	ld.local.u32 	%r707, [%rd42+16];
	shf.l.wrap.b32 	%r1683, %r707, %r1683, %r135;
$L__BB2_91:
	shr.u32 	%r708, %r1682, 30;
	shf.l.wrap.b32 	%r709, %r1683, %r1682, 2;
	shl.b32 	%r710, %r1683, 2;
	shr.u32 	%r711, %r709, 31;
	add.s32 	%r712, %r711, %r708;
	neg.s32 	%r713, %r712;
	setp.lt.s32 	%p51, %r131, 0;
	selp.b32 	%r1684, %r713, %r712, %p51;
	xor.b32  	%r714, %r709, %r131;
	shr.s32 	%r715, %r709, 31;
	xor.b32  	%r716, %r715, %r709;
	xor.b32  	%r717, %r715, %r710;
	cvt.u64.u32 	%rd220, %r716;
	shl.b64 	%rd221, %rd220, 32;
	cvt.u64.u32 	%rd222, %r717;
	or.b64  	%rd223, %rd221, %rd222;
	cvt.rn.f64.s64 	%fd9, %rd223;
	mul.f64 	%fd10, %fd9, 0d3BF921FB54442D19;
	cvt.rn.f32.f64 	%f389, %fd10;
	neg.f32 	%f390, %f389;
	setp.lt.s32 	%p52, %r714, 0;
	selp.f32 	%f1650, %f390, %f389, %p52;
$L__BB2_92:
	ld.param.u64 	%rd705, [holographic_fold_7d_param_2];
	add.s32 	%r719, %r1664, %r2;
	add.s32 	%r720, %r1684, 1;
	mul.rn.f32 	%f392, %f1650, %f1650;
	and.b32  	%r721, %r1684, 1;
	setp.eq.b32 	%p53, %r721, 1;
	selp.f32 	%f393, %f1650, 0f3F800000, %p53;
	fma.rn.f32 	%f394, %f392, %f393, 0f00000000;
	fma.rn.f32 	%f395, %f392, 0f37CBAC00, 0fBAB607ED;
	selp.f32 	%f396, 0fB94D4153, %f395, %p53;
	selp.f32 	%f397, 0f3C0885E4, 0f3D2AAABB, %p53;
	fma.rn.f32 	%f398, %f396, %f392, %f397;
	selp.f32 	%f399, 0fBE2AAAA8, 0fBEFFFFFF, %p53;
	fma.rn.f32 	%f400, %f398, %f392, %f399;
	fma.rn.f32 	%f401, %f400, %f394, %f393;
	and.b32  	%r722, %r720, 2;
	setp.eq.s32 	%p54, %r722, 0;
	mov.f32 	%f402, 0f00000000;
	sub.f32 	%f403, %f402, %f401;
	selp.f32 	%f404, %f401, %f403, %p54;
	mul.f32 	%f405, %f1, %f404;
	abs.f32 	%f406, %f405;
	add.f32 	%f407, %f406, 0f3F800000;
	div.rn.f32 	%f408, %f405, %f407;
	cvta.to.global.u64 	%rd224, %rd705;
	mul.wide.s32 	%rd225, %r719, 4;
	add.s64 	%rd43, %rd224, %rd225;
	st.global.f32 	[%rd43], %f408;
	ld.global.nc.f32 	%f409, [%rd26+4];
	ld.global.nc.f32 	%f59, [%rd27+4];
	mul.f32 	%f60, %f409, 0f40490FDB;
	mul.f32 	%f410, %f60, 0f3F22F983;
	cvt.rni.s32.f32 	%r1692, %f410;
	cvt.rn.f32.s32 	%f411, %r1692;
	fma.rn.f32 	%f412, %f411, 0fBFC90FDA, %f60;
	fma.rn.f32 	%f413, %f411, 0fB3A22168, %f412;
	fma.rn.f32 	%f1652, %f411, 0fA7C234C5, %f413;
	abs.f32 	%f62, %f60;
	setp.ltu.f32 	%p55, %f62, 0f47CE4780;
	mov.u32 	%r1688, %r1692;
	mov.f32 	%f1651, %f1652;
	@%p55 bra 	$L__BB2_100;
	setp.eq.f32 	%p56, %f62, 0f7F800000;
	@%p56 bra 	$L__BB2_99;
	mov.b32 	%r145, %f60;
	mov.b64 	%rd718, 0;
	mov.b32 	%r1685, 0;
$L__BB2_95:
	.pragma "nounroll";
	mul.wide.u32 	%rd227, %r1685, 4;
	mov.u64 	%rd228, __cudart_i2opi_f;
	add.s64 	%rd229, %rd228, %rd227;
	ld.global.nc.u32 	%r724, [%rd229];
	shl.b32 	%r725, %r145, 8;
	or.b32  	%r726, %r725, -2147483648;
	mad.wide.u32 	%rd230, %r724, %r726, %rd718;
	shr.u64 	%rd718, %rd230, 32;
	add.s64 	%rd231, %rd10, %rd227;
	st.local.u32 	[%rd231], %rd230;
	add.s32 	%r1685, %r1685, 1;
	setp.ne.s32 	%p57, %r1685, 6;
	@%p57 bra 	$L__BB2_95;
	shr.u32 	%r727, %r145, 23;
	st.local.u32 	[%rd10+24], %rd718;
	and.b32  	%r148, %r727, 31;
	and.b32  	%r728, %r727, 224;
	add.s32 	%r729, %r728, -128;
	shr.u32 	%r730, %r729, 5;
	mul.wide.u32 	%rd232, %r730, 4;
	sub.s64 	%rd46, %rd10, %rd232;
	ld.local.u32 	%r1686, [%rd46+24];
	ld.local.u32 	%r1687, [%rd46+20];
	setp.eq.s32 	%p58, %r148, 0;
	@%p58 bra 	$L__BB2_98;
	shf.l.wrap.b32 	%r1686, %r1687, %r1686, %r148;
	ld.local.u32 	%r731, [%rd46+16];
	shf.l.wrap.b32 	%r1687, %r731, %r1687, %r148;
$L__BB2_98:
	shr.u32 	%r732, %r1686, 30;
	shf.l.wrap.b32 	%r733, %r1687, %r1686, 2;
	shl.b32 	%r734, %r1687, 2;
	shr.u32 	%r735, %r733, 31;
	add.s32 	%r736, %r735, %r732;
	neg.s32 	%r737, %r736;
	setp.lt.s32 	%p59, %r145, 0;
	selp.b32 	%r1688, %r737, %r736, %p59;
	xor.b32  	%r738, %r733, %r145;
	shr.s32 	%r739, %r733, 31;
	xor.b32  	%r740, %r739, %r733;
	xor.b32  	%r741, %r739, %r734;
	cvt.u64.u32 	%rd233, %r740;
	shl.b64 	%rd234, %rd233, 32;
	cvt.u64.u32 	%rd235, %r741;
	or.b64  	%rd236, %rd234, %rd235;
	cvt.rn.f64.s64 	%fd11, %rd236;
	mul.f64 	%fd12, %fd11, 0d3BF921FB54442D19;
	cvt.rn.f32.f64 	%f414, %fd12;
	neg.f32 	%f415, %f414;
	setp.lt.s32 	%p60, %r738, 0;
	selp.f32 	%f1651, %f415, %f414, %p60;
	bra.uni 	$L__BB2_100;
$L__BB2_99:
	mov.f32 	%f416, 0f00000000;
	mul.rn.f32 	%f1651, %f60, %f416;
	mov.b32 	%r1688, 0;
$L__BB2_100:
	mul.rn.f32 	%f417, %f1651, %f1651;
	and.b32  	%r743, %r1688, 1;
	setp.eq.b32 	%p62, %r743, 1;
	selp.f32 	%f418, 0f3F800000, %f1651, %p62;
	fma.rn.f32 	%f419, %f417, %f418, 0f00000000;
	fma.rn.f32 	%f420, %f417, 0f37CBAC00, 0fBAB607ED;
	selp.f32 	%f421, %f420, 0fB94D4153, %p62;
	selp.f32 	%f422, 0f3D2AAABB, 0f3C0885E4, %p62;
	fma.rn.f32 	%f423, %f421, %f417, %f422;
	selp.f32 	%f424, 0fBEFFFFFF, 0fBE2AAAA8, %p62;
	fma.rn.f32 	%f425, %f423, %f417, %f424;
	fma.rn.f32 	%f426, %f425, %f419, %f418;
	and.b32  	%r744, %r1688, 2;
	setp.eq.s32 	%p63, %r744, 0;
	mov.f32 	%f427, 0f00000000;
	sub.f32 	%f428, %f427, %f426;
	selp.f32 	%f66, %f426, %f428, %p63;
	@%p55 bra 	$L__BB2_108;
	setp.eq.f32 	%p64, %f62, 0f7F800000;
	@%p64 bra 	$L__BB2_107;
	mov.b32 	%r157, %f60;
	mov.b64 	%rd719, 0;
	mov.b32 	%r1689, 0;
$L__BB2_103:
	.pragma "nounroll";
	mul.wide.u32 	%rd238, %r1689, 4;
	mov.u64 	%rd239, __cudart_i2opi_f;
	add.s64 	%rd240, %rd239, %rd238;
	ld.global.nc.u32 	%r746, [%rd240];
	shl.b32 	%r747, %r157, 8;
	or.b32  	%r748, %r747, -2147483648;
	mad.wide.u32 	%rd241, %r746, %r748, %rd719;
	shr.u64 	%rd719, %rd241, 32;
	add.s64 	%rd242, %rd9, %rd238;
	st.local.u32 	[%rd242], %rd241;
	add.s32 	%r1689, %r1689, 1;
	setp.ne.s32 	%p65, %r1689, 6;
	@%p65 bra 	$L__BB2_103;
	shr.u32 	%r749, %r157, 23;
	st.local.u32 	[%rd9+24], %rd719;
	and.b32  	%r160, %r749, 31;
	and.b32  	%r750, %r749, 224;
	add.s32 	%r751, %r750, -128;
	shr.u32 	%r752, %r751, 5;
	mul.wide.u32 	%rd243, %r752, 4;
	sub.s64 	%rd49, %rd9, %rd243;
	ld.local.u32 	%r1690, [%rd49+24];
	ld.local.u32 	%r1691, [%rd49+20];
	setp.eq.s32 	%p66, %r160, 0;
	@%p66 bra 	$L__BB2_106;
	shf.l.wrap.b32 	%r1690, %r1691, %r1690, %r160;
	ld.local.u32 	%r753, [%rd49+16];
	shf.l.wrap.b32 	%r1691, %r753, %r1691, %r160;
$L__BB2_106:
	shr.u32 	%r754, %r1690, 30;
	shf.l.wrap.b32 	%r755, %r1691, %r1690, 2;
	shl.b32 	%r756, %r1691, 2;
	shr.u32 	%r757, %r755, 31;
	add.s32 	%r758, %r757, %r754;
	neg.s32 	%r759, %r758;
	setp.lt.s32 	%p67, %r157, 0;
	selp.b32 	%r1692, %r759, %r758, %p67;
	xor.b32  	%r760, %r755, %r157;
	shr.s32 	%r761, %r755, 31;
	xor.b32  	%r762, %r761, %r755;
	xor.b32  	%r763, %r761, %r756;
	cvt.u64.u32 	%rd244, %r762;
	shl.b64 	%rd245, %rd244, 32;
	cvt.u64.u32 	%rd246, %r763;
	or.b64  	%rd247, %rd245, %rd246;
	cvt.rn.f64.s64 	%fd13, %rd247;
	mul.f64 	%fd14, %fd13, 0d3BF921FB54442D19;
	cvt.rn.f32.f64 	%f429, %fd14;
	neg.f32 	%f430, %f429;
	setp.lt.s32 	%p68, %r760, 0;
	selp.f32 	%f1652, %f430, %f429, %p68;
	bra.uni 	$L__BB2_108;
$L__BB2_107:
	mov.f32 	%f431, 0f00000000;
	mul.rn.f32 	%f1652, %f60, %f431;
	mov.b32 	%r1692, 0;
$L__BB2_108:
	add.s32 	%r765, %r1692, 1;
	mul.rn.f32 	%f432, %f1652, %f1652;
	and.b32  	%r766, %r1692, 1;
	setp.eq.b32 	%p69, %r766, 1;
	selp.f32 	%f433, %f1652, 0f3F800000, %p69;
	fma.rn.f32 	%f434, %f432, %f433, 0f00000000;
	fma.rn.f32 	%f435, %f432, 0f37CBAC00, 0fBAB607ED;
	selp.f32 	%f436, 0fB94D4153, %f435, %p69;
	selp.f32 	%f437, 0f3C0885E4, 0f3D2AAABB, %p69;
	fma.rn.f32 	%f438, %f436, %f432, %f437;
	selp.f32 	%f439, 0fBE2AAAA8, 0fBEFFFFFF, %p69;
	fma.rn.f32 	%f440, %f438, %f432, %f439;
	fma.rn.f32 	%f441, %f440, %f434, %f433;
	and.b32  	%r767, %r765, 2;
	setp.eq.s32 	%p70, %r767, 0;
	mov.f32 	%f442, 0f00000000;
	sub.f32 	%f443, %f442, %f441;
	selp.f32 	%f444, %f441, %f443, %p70;
	abs.f32 	%f445, %f444;
	abs.f32 	%f446, %f66;
	setp.gt.f32 	%p71, %f446, %f445;
	selp.f32 	%f447, %f446, %f445, %p71;
	selp.f32 	%f448, %f445, %f446, %p71;
	div.rn.f32 	%f449, %f448, %f447;
	mul.f32 	%f450, %f449, %f449;
	fma.rn.f32 	%f451, %f450, 0f3B33710B, 0fBC807748;
	fma.rn.f32 	%f452, %f451, %f450, 0f3D2CDAB2;
	fma.rn.f32 	%f453, %f452, %f450, 0fBD992D10;
	fma.rn.f32 	%f454, %f453, %f450, 0f3DD9EA6C;
	fma.rn.f32 	%f455, %f454, %f450, 0fBE117CB1;
	fma.rn.f32 	%f456, %f455, %f450, 0f3E4CBCE0;
	fma.rn.f32 	%f457, %f456, %f450, 0fBEAAAA7D;
	mul.f32 	%f458, %f450, %f457;
	fma.rn.f32 	%f459, %f458, %f449, %f449;
	neg.f32 	%f460, %f459;
	fma.rn.f32 	%f461, 0f3F6EE581, 0f3FD774EB, %f460;
	selp.f32 	%f462, %f461, %f459, %p71;
	selp.f32 	%f463, 0f3F6EE581, 0f3FEEE581, %p71;
	selp.f32 	%f464, %f459, %f460, %p71;
	mov.b32 	%r768, %f444;
	fma.rn.f32 	%f465, %f463, 0f3FD774EB, %f464;
	setp.lt.s32 	%p72, %r768, 0;
	selp.f32 	%f466, %f465, %f462, %p72;
	add.f32 	%f467, %f446, %f445;
	setp.eq.f32 	%p73, %f447, 0f00000000;
	selp.f32 	%f468, 0f40490FDB, 0f00000000, %p72;
	setp.eq.f32 	%p74, %f445, %f446;
	selp.f32 	%f469, 0f4016CBE4, 0f3F490FDB, %p72;
	selp.f32 	%f470, %f469, %f466, %p74;
	selp.f32 	%f471, %f468, %f470, %p73;
	abs.f32 	%f472, %f467;
	setp.nan.f32 	%p75, %f472, %f472;
	copysign.f32 	%f473, %f66, %f471;
	selp.f32 	%f70, %f467, %f473, %p75;
	mul.f32 	%f71, %f59, 0f40490FDB;
	mul.f32 	%f474, %f71, 0f3F22F983;
	cvt.rni.s32.f32 	%r1700, %f474;
	cvt.rn.f32.s32 	%f475, %r1700;
	fma.rn.f32 	%f476, %f475, 0fBFC90FDA, %f71;
	fma.rn.f32 	%f477, %f475, 0fB3A22168, %f476;
	fma.rn.f32 	%f1654, %f475, 0fA7C234C5, %f477;
	abs.f32 	%f73, %f71;
	setp.ltu.f32 	%p76, %f73, 0f47CE4780;
	mov.u32 	%r1696, %r1700;
	mov.f32 	%f1653, %f1654;
	@%p76 bra 	$L__BB2_116;
	setp.eq.f32 	%p77, %f73, 0f7F800000;
	@%p77 bra 	$L__BB2_115;
	mov.b32 	%r170, %f71;
	mov.b64 	%rd720, 0;
	mov.b32 	%r1693, 0;
$L__BB2_111:
	.pragma "nounroll";
	mul.wide.u32 	%rd249, %r1693, 4;
	mov.u64 	%rd250, __cudart_i2opi_f;
	add.s64 	%rd251, %rd250, %rd249;
	ld.global.nc.u32 	%r770, [%rd251];
	shl.b32 	%r771, %r170, 8;
	or.b32  	%r772, %r771, -2147483648;
	mad.wide.u32 	%rd252, %r770, %r772, %rd720;
	shr.u64 	%rd720, %rd252, 32;
	add.s64 	%rd253, %rd8, %rd249;
	st.local.u32 	[%rd253], %rd252;
	add.s32 	%r1693, %r1693, 1;
	setp.ne.s32 	%p78, %r1693, 6;
	@%p78 bra 	$L__BB2_111;
	shr.u32 	%r773, %r170, 23;
	st.local.u32 	[%rd8+24], %rd720;
	and.b32  	%r173, %r773, 31;
	and.b32  	%r774, %r773, 224;
	add.s32 	%r775, %r774, -128;
	shr.u32 	%r776, %r775, 5;
	mul.wide.u32 	%rd254, %r776, 4;
	sub.s64 	%rd52, %rd8, %rd254;
	ld.local.u32 	%r1694, [%rd52+24];
	ld.local.u32 	%r1695, [%rd52+20];
	setp.eq.s32 	%p79, %r173, 0;
	@%p79 bra 	$L__BB2_114;
	shf.l.wrap.b32 	%r1694, %r1695, %r1694, %r173;
	ld.local.u32 	%r777, [%rd52+16];
	shf.l.wrap.b32 	%r1695, %r777, %r1695, %r173;
$L__BB2_114:
	shr.u32 	%r778, %r1694, 30;
	shf.l.wrap.b32 	%r779, %r1695, %r1694, 2;
	shl.b32 	%r780, %r1695, 2;
	shr.u32 	%r781, %r779, 31;
	add.s32 	%r782, %r781, %r778;
	neg.s32 	%r783, %r782;
	setp.lt.s32 	%p80, %r170, 0;
	selp.b32 	%r1696, %r783, %r782, %p80;
	xor.b32  	%r784, %r779, %r170;
	shr.s32 	%r785, %r779, 31;
	xor.b32  	%r786, %r785, %r779;
	xor.b32  	%r787, %r785, %r780;
	cvt.u64.u32 	%rd255, %r786;
	shl.b64 	%rd256, %rd255, 32;
	cvt.u64.u32 	%rd257, %r787;
	or.b64  	%rd258, %rd256, %rd257;
	cvt.rn.f64.s64 	%fd15, %rd258;
	mul.f64 	%fd16, %fd15, 0d3BF921FB54442D19;
	cvt.rn.f32.f64 	%f478, %fd16;
	neg.f32 	%f479, %f478;
	setp.lt.s32 	%p81, %r784, 0;
	selp.f32 	%f1653, %f479, %f478, %p81;
	bra.uni 	$L__BB2_116;
$L__BB2_115:
	mov.f32 	%f480, 0f00000000;
	mul.rn.f32 	%f1653, %f71, %f480;
	mov.b32 	%r1696, 0;
$L__BB2_116:
	mul.rn.f32 	%f481, %f1653, %f1653;
	and.b32  	%r789, %r1696, 1;
	setp.eq.b32 	%p83, %r789, 1;
	selp.f32 	%f482, 0f3F800000, %f1653, %p83;
	fma.rn.f32 	%f483, %f481, %f482, 0f00000000;
	fma.rn.f32 	%f484, %f481, 0f37CBAC00, 0fBAB607ED;
	selp.f32 	%f485, %f484, 0fB94D4153, %p83;
	selp.f32 	%f486, 0f3D2AAABB, 0f3C0885E4, %p83;
	fma.rn.f32 	%f487, %f485, %f481, %f486;
	selp.f32 	%f488, 0fBEFFFFFF, 0fBE2AAAA8, %p83;
	fma.rn.f32 	%f489, %f487, %f481, %f488;
	fma.rn.f32 	%f490, %f489, %f483, %f482;
	and.b32  	%r790, %r1696, 2;
	setp.eq.s32 	%p84, %r790, 0;
	mov.f32 	%f491, 0f00000000;
	sub.f32 	%f492, %f491, %f490;
	selp.f32 	%f77, %f490, %f492, %p84;
	@%p76 bra 	$L__BB2_124;
	setp.eq.f32 	%p85, %f73, 0f7F800000;
	@%p85 bra 	$L__BB2_123;
	mov.b32 	%r182, %f71;
	mov.b64 	%rd721, 0;
	mov.b32 	%r1697, 0;
$L__BB2_119:
	.pragma "nounroll";
	mul.wide.u32 	%rd260, %r1697, 4;
	mov.u64 	%rd261, __cudart_i2opi_f;
	add.s64 	%rd262, %rd261, %rd260;
	ld.global.nc.u32 	%r792, [%rd262];
	shl.b32 	%r793, %r182, 8;
	or.b32  	%r794, %r793, -2147483648;
	mad.wide.u32 	%rd263, %r792, %r794, %rd721;
	shr.u64 	%rd721, %rd263, 32;
	add.s64 	%rd264, %rd7, %rd260;
	st.local.u32 	[%rd264], %rd263;
	add.s32 	%r1697, %r1697, 1;
	setp.ne.s32 	%p86, %r1697, 6;
	@%p86 bra 	$L__BB2_119;
	shr.u32 	%r795, %r182, 23;
	st.local.u32 	[%rd7+24], %rd721;
	and.b32  	%r185, %r795, 31;
	and.b32  	%r796, %r795, 224;
	add.s32 	%r797, %r796, -128;
	shr.u32 	%r798, %r797, 5;
	mul.wide.u32 	%rd265, %r798, 4;
	sub.s64 	%rd55, %rd7, %rd265;
	ld.local.u32 	%r1698, [%rd55+24];
	ld.local.u32 	%r1699, [%rd55+20];
	setp.eq.s32 	%p87, %r185, 0;
	@%p87 bra 	$L__BB2_122;
	shf.l.wrap.b32 	%r1698, %r1699, %r1698, %r185;
	ld.local.u32 	%r799, [%rd55+16];
	shf.l.wrap.b32 	%r1699, %r799, %r1699, %r185;
$L__BB2_122:
	shr.u32 	%r800, %r1698, 30;
	shf.l.wrap.b32 	%r801, %r1699, %r1698, 2;
	shl.b32 	%r802, %r1699, 2;
	shr.u32 	%r803, %r801, 31;
	add.s32 	%r804, %r803, %r800;
	neg.s32 	%r805, %r804;
	setp.lt.s32 	%p88, %r182, 0;
	selp.b32 	%r1700, %r805, %r804, %p88;
	xor.b32  	%r806, %r801, %r182;
	shr.s32 	%r807, %r801, 31;
	xor.b32  	%r808, %r807, %r801;
	xor.b32  	%r809, %r807, %r802;
	cvt.u64.u32 	%rd266, %r808;
	shl.b64 	%rd267, %rd266, 32;
	cvt.u64.u32 	%rd268, %r809;
	or.b64  	%rd269, %rd267, %rd268;
	cvt.rn.f64.s64 	%fd17, %rd269;
	mul.f64 	%fd18, %fd17, 0d3BF921FB54442D19;
	cvt.rn.f32.f64 	%f493, %fd18;
	neg.f32 	%f494, %f493;
	setp.lt.s32 	%p89, %r806, 0;
	selp.f32 	%f1654, %f494, %f493, %p89;
	bra.uni 	$L__BB2_124;
$L__BB2_123:
	mov.f32 	%f495, 0f00000000;
	mul.rn.f32 	%f1654, %f71, %f495;
	mov.b32 	%r1700, 0;
$L__BB2_124:
	add.s32 	%r811, %r1700, 1;
	mul.rn.f32 	%f496, %f1654, %f1654;
	and.b32  	%r812, %r1700, 1;
	setp.eq.b32 	%p90, %r812, 1;
	selp.f32 	%f497, %f1654, 0f3F800000, %p90;
	fma.rn.f32 	%f498, %f496, %f497, 0f00000000;
	fma.rn.f32 	%f499, %f496, 0f37CBAC00, 0fBAB607ED;
	selp.f32 	%f500, 0fB94D4153, %f499, %p90;
	selp.f32 	%f501, 0f3C0885E4, 0f3D2AAABB, %p90;
	fma.rn.f32 	%f502, %f500, %f496, %f501;
	selp.f32 	%f503, 0fBE2AAAA8, 0fBEFFFFFF, %p90;
	fma.rn.f32 	%f504, %f502, %f496, %f503;
	fma.rn.f32 	%f505, %f504, %f498, %f497;
	and.b32  	%r813, %r811, 2;
	setp.eq.s32 	%p91, %r813, 0;
	mov.f32 	%f506, 0f00000000;
	sub.f32 	%f507, %f506, %f505;
	selp.f32 	%f508, %f505, %f507, %p91;
	abs.f32 	%f509, %f508;
	abs.f32 	%f510, %f77;
	setp.gt.f32 	%p92, %f510, %f509;
	selp.f32 	%f511, %f510, %f509, %p92;
	selp.f32 	%f512, %f509, %f510, %p92;
	div.rn.f32 	%f513, %f512, %f511;
	mul.f32 	%f514, %f513, %f513;
	fma.rn.f32 	%f515, %f514, 0f3B33710B, 0fBC807748;
	fma.rn.f32 	%f516, %f515, %f514, 0f3D2CDAB2;
	fma.rn.f32 	%f517, %f516, %f514, 0fBD992D10;
	fma.rn.f32 	%f518, %f517, %f514, 0f3DD9EA6C;
	fma.rn.f32 	%f519, %f518, %f514, 0fBE117CB1;
	fma.rn.f32 	%f520, %f519, %f514, 0f3E4CBCE0;
	fma.rn.f32 	%f521, %f520, %f514, 0fBEAAAA7D;
	mul.f32 	%f522, %f514, %f521;
	fma.rn.f32 	%f523, %f522, %f513, %f513;
	neg.f32 	%f524, %f523;
	fma.rn.f32 	%f525, 0f3F6EE581, 0f3FD774EB, %f524;
	selp.f32 	%f526, %f525, %f523, %p92;
	selp.f32 	%f527, 0f3F6EE581, 0f3FEEE581, %p92;
	selp.f32 	%f528, %f523, %f524, %p92;
	mov.b32 	%r814, %f508;
	fma.rn.f32 	%f529, %f527, 0f3FD774EB, %f528;
	setp.lt.s32 	%p93, %r814, 0;
	selp.f32 	%f530, %f529, %f526, %p93;
	add.f32 	%f531, %f510, %f509;
	setp.eq.f32 	%p94, %f511, 0f00000000;
	selp.f32 	%f532, 0f40490FDB, 0f00000000, %p93;
	setp.eq.f32 	%p95, %f509, %f510;
	selp.f32 	%f533, 0f4016CBE4, 0f3F490FDB, %p93;
	selp.f32 	%f534, %f533, %f530, %p95;
	selp.f32 	%f535, %f532, %f534, %p94;
	abs.f32 	%f536, %f531;
	setp.nan.f32 	%p96, %f536, %f536;
	copysign.f32 	%f537, %f77, %f535;
	selp.f32 	%f538, %f531, %f537, %p96;
	sub.f32 	%f81, %f70, %f538;
	mul.f32 	%f539, %f81, 0f3F22F983;
	cvt.rni.s32.f32 	%r1704, %f539;
	cvt.rn.f32.s32 	%f540, %r1704;
	fma.rn.f32 	%f541, %f540, 0fBFC90FDA, %f81;
	fma.rn.f32 	%f542, %f540, 0fB3A22168, %f541;
	fma.rn.f32 	%f1655, %f540, 0fA7C234C5, %f542;
	abs.f32 	%f83, %f81;
	setp.ltu.f32 	%p97, %f83, 0f47CE4780;
	@%p97 bra 	$L__BB2_132;
	setp.eq.f32 	%p98, %f83, 0f7F800000;
	@%p98 bra 	$L__BB2_131;
	mov.b32 	%r195, %f81;
	mov.b64 	%rd722, 0;
	mov.b32 	%r1701, 0;
$L__BB2_127:
	.pragma "nounroll";
	mul.wide.u32 	%rd271, %r1701, 4;
	mov.u64 	%rd272, __cudart_i2opi_f;
	add.s64 	%rd273, %rd272, %rd271;
	ld.global.nc.u32 	%r816, [%rd273];
	shl.b32 	%r817, %r195, 8;
	or.b32  	%r818, %r817, -2147483648;
	mad.wide.u32 	%rd274, %r816, %r818, %rd722;
	shr.u64 	%rd722, %rd274, 32;
	add.s64 	%rd275, %rd6, %rd271;
	st.local.u32 	[%rd275], %rd274;
	add.s32 	%r1701, %r1701, 1;
	setp.ne.s32 	%p99, %r1701, 6;
	@%p99 bra 	$L__BB2_127;
	shr.u32 	%r819, %r195, 23;
	st.local.u32 	[%rd6+24], %rd722;
	and.b32  	%r198, %r819, 31;
	and.b32  	%r820, %r819, 224;
	add.s32 	%r821, %r820, -128;
	shr.u32 	%r822, %r821, 5;
	mul.wide.u32 	%rd276, %r822, 4;
	sub.s64 	%rd58, %rd6, %rd276;
	ld.local.u32 	%r1702, [%rd58+24];
	ld.local.u32 	%r1703, [%rd58+20];
	setp.eq.s32 	%p100, %r198, 0;
	@%p100 bra 	$L__BB2_130;
	shf.l.wrap.b32 	%r1702, %r1703, %r1702, %r198;
	ld.local.u32 	%r823, [%rd58+16];
	shf.l.wrap.b32 	%r1703, %r823, %r1703, %r198;
$L__BB2_130:
	shr.u32 	%r824, %r1702, 30;
	shf.l.wrap.b32 	%r825, %r1703, %r1702, 2;
	shl.b32 	%r826, %r1703, 2;
	shr.u32 	%r827, %r825, 31;
	add.s32 	%r828, %r827, %r824;
	neg.s32 	%r829, %r828;
	setp.lt.s32 	%p101, %r195, 0;
	selp.b32 	%r1704, %r829, %r828, %p101;
	xor.b32  	%r830, %r825, %r195;
	shr.s32 	%r831, %r825, 31;
	xor.b32  	%r832, %r831, %r825;
	xor.b32  	%r833, %r831, %r826;
	cvt.u64.u32 	%rd277, %r832;
	shl.b64 	%rd278, %rd277, 32;
	cvt.u64.u32 	%rd279, %r833;
	or.b64  	%rd280, %rd278, %rd279;
	cvt.rn.f64.s64 	%fd19, %rd280;
	mul.f64 	%fd20, %fd19, 0d3BF921FB54442D19;
	cvt.rn.f32.f64 	%f543, %fd20;
	neg.f32 	%f544, %f543;
	setp.lt.s32 	%p102, %r830, 0;
	selp.f32 	%f1655, %f544, %f543, %p102;
	bra.uni 	$L__BB2_132;
$L__BB2_131:
	mov.f32 	%f545, 0f00000000;
	mul.rn.f32 	%f1655, %f81, %f545;
	mov.b32 	%r1704, 0;
$L__BB2_132:
	ld.param.u64 	%rd698, [holographic_fold_7d_param_1];
	add.s32 	%r835, %r1704, 1;
	mul.rn.f32 	%f546, %f1655, %f1655;
	and.b32  	%r836, %r1704, 1;
	setp.eq.b32 	%p103, %r836, 1;
	selp.f32 	%f547, %f1655, 0f3F800000, %p103;
	fma.rn.f32 	%f548, %f546, %f547, 0f00000000;
	fma.rn.f32 	%f549, %f546, 0f37CBAC00, 0fBAB607ED;
	selp.f32 	%f550, 0fB94D4153, %f549, %p103;
	selp.f32 	%f551, 0f3C0885E4, 0f3D2AAABB, %p103;
	fma.rn.f32 	%f552, %f550, %f546, %f551;
	selp.f32 	%f553, 0fBE2AAAA8, 0fBEFFFFFF, %p103;
	fma.rn.f32 	%f554, %f552, %f546, %f553;
	fma.rn.f32 	%f555, %f554, %f548, %f547;
	and.b32  	%r837, %r835, 2;
	setp.eq.s32 	%p104, %r837, 0;
	mov.f32 	%f556, 0f00000000;
	sub.f32 	%f557, %f556, %f555;
	selp.f32 	%f558, %f555, %f557, %p104;
	mul.f32 	%f559, %f1, %f558;
	abs.f32 	%f560, %f559;
	add.f32 	%f561, %f560, 0f3F800000;
	div.rn.f32 	%f562, %f559, %f561;
	st.global.f32 	[%rd43+4], %f562;
	ld.global.nc.f32 	%f563, [%rd26+8];
	cvta.to.global.u64 	%rd281, %rd698;
	add.s32 	%r838, %r1664, %r2;
	mul.wide.s32 	%rd282, %r838, 4;
	add.s64 	%rd283, %rd281, %rd282;
	ld.global.nc.f32 	%f87, [%rd283+8];
	mul.f32 	%f88, %f563, 0f40490FDB;
	mul.f32 	%f564, %f88, 0f3F22F983;
	cvt.rni.s32.f32 	%r1712, %f564;
	cvt.rn.f32.s32 	%f565, %r1712;
	fma.rn.f32 	%f566, %f565, 0fBFC90FDA, %f88;
	fma.rn.f32 	%f567, %f565, 0fB3A22168, %f566;
	fma.rn.f32 	%f1657, %f565, 0fA7C234C5, %f567;
	abs.f32 	%f90, %f88;
	setp.ltu.f32 	%p105, %f90, 0f47CE4780;
	mov.u32 	%r1708, %r1712;
	mov.f32 	%f1656, %f1657;
	@%p105 bra 	$L__BB2_140;
	setp.eq.f32 	%p106, %f90, 0f7F800000;
	@%p106 bra 	$L__BB2_139;
	mov.b32 	%r208, %f88;
	mov.b64 	%rd723, 0;
	mov.b32 	%r1705, 0;
$L__BB2_135:
	.pragma "nounroll";
	mul.wide.u32 	%rd285, %r1705, 4;
	mov.u64 	%rd286, __cudart_i2opi_f;
	add.s64 	%rd287, %rd286, %rd285;
	ld.global.nc.u32 	%r840, [%rd287];
	shl.b32 	%r841, %r208, 8;
	or.b32  	%r842, %r841, -2147483648;
	mad.wide.u32 	%rd288, %r840, %r842, %rd723;
	shr.u64 	%rd723, %rd288, 32;
	add.s64 	%rd289, %rd10, %rd285;
	st.local.u32 	[%rd289], %rd288;
	add.s32 	%r1705, %r1705, 1;
	setp.ne.s32 	%p107, %r1705, 6;
	@%p107 bra 	$L__BB2_135;
	shr.u32 	%r843, %r208, 23;
	st.local.u32 	[%rd10+24], %rd723;
	and.b32  	%r211, %r843, 31;
	and.b32  	%r844, %r843, 224;
	add.s32 	%r845, %r844, -128;
	shr.u32 	%r846, %r845, 5;
	mul.wide.u32 	%rd290, %r846, 4;
	sub.s64 	%rd61, %rd10, %rd290;
	ld.local.u32 	%r1706, [%rd61+24];
	ld.local.u32 	%r1707, [%rd61+20];
	setp.eq.s32 	%p108, %r211, 0;
	@%p108 bra 	$L__BB2_138;
	shf.l.wrap.b32 	%r1706, %r1707, %r1706, %r211;
	ld.local.u32 	%r847, [%rd61+16];
	shf.l.wrap.b32 	%r1707, %r847, %r1707, %r211;
$L__BB2_138:
	shr.u32 	%r848, %r1706, 30;
	shf.l.wrap.b32 	%r849, %r1707, %r1706, 2;
	shl.b32 	%r850, %r1707, 2;
	shr.u32 	%r851, %r849, 31;
	add.s32 	%r852, %r851, %r848;
	neg.s32 	%r853, %r852;
	setp.lt.s32 	%p109, %r208, 0;
	selp.b32 	%r1708, %r853, %r852, %p109;
	xor.b32  	%r854, %r849, %r208;
	shr.s32 	%r855, %r849, 31;
	xor.b32  	%r856, %r855, %r849;
	xor.b32  	%r857, %r855, %r850;
	cvt.u64.u32 	%rd291, %r856;
	shl.b64 	%rd292, %rd291, 32;
	cvt.u64.u32 	%rd293, %r857;
	or.b64  	%rd294, %rd292, %rd293;
	cvt.rn.f64.s64 	%fd21, %rd294;
	mul.f64 	%fd22, %fd21, 0d3BF921FB54442D19;
	cvt.rn.f32.f64 	%f568, %fd22;
	neg.f32 	%f569, %f568;
	setp.lt.s32 	%p110, %r854, 0;
	selp.f32 	%f1656, %f569, %f568, %p110;
	bra.uni 	$L__BB2_140;
$L__BB2_139:
	mov.f32 	%f570, 0f00000000;
	mul.rn.f32 	%f1656, %f88, %f570;
	mov.b32 	%r1708, 0;
$L__BB2_140:
	mul.rn.f32 	%f571, %f1656, %f1656;
	and.b32  	%r859, %r1708, 1;
	setp.eq.b32 	%p112, %r859, 1;
	selp.f32 	%f572, 0f3F800000, %f1656, %p112;
	fma.rn.f32 	%f573, %f571, %f572, 0f00000000;
	fma.rn.f32 	%f574, %f571, 0f37CBAC00, 0fBAB607ED;
	selp.f32 	%f575, %f574, 0fB94D4153, %p112;
	selp.f32 	%f576, 0f3D2AAABB, 0f3C0885E4, %p112;
	fma.rn.f32 	%f577, %f575, %f571, %f576;
	selp.f32 	%f578, 0fBEFFFFFF, 0fBE2AAAA8, %p112;
	fma.rn.f32 	%f579, %f577, %f571, %f578;
	fma.rn.f32 	%f580, %f579, %f573, %f572;
	and.b32  	%r860, %r1708, 2;
	setp.eq.s32 	%p113, %r860, 0;
	mov.f32 	%f581, 0f00000000;
	sub.f32 	%f582, %f581, %f580;
	selp.f32 	%f94, %f580, %f582, %p113;
	@%p105 bra 	$L__BB2_148;
	setp.eq.f32 	%p114, %f90, 0f7F800000;
	@%p114 bra 	$L__BB2_147;
	mov.b32 	%r220, %f88;
	mov.b64 	%rd724, 0;
	mov.b32 	%r1709, 0;
$L__BB2_143:
	.pragma "nounroll";
	mul.wide.u32 	%rd296, %r1709, 4;
	mov.u64 	%rd297, __cudart_i2opi_f;
	add.s64 	%rd298, %rd297, %rd296;
	ld.global.nc.u32 	%r862, [%rd298];
	shl.b32 	%r863, %r220, 8;
	or.b32  	%r864, %r863, -2147483648;
	mad.wide.u32 	%rd299, %r862, %r864, %rd724;
	shr.u64 	%rd724, %rd299, 32;
	add.s64 	%rd300, %rd9, %rd296;
	st.local.u32 	[%rd300], %rd299;
	add.s32 	%r1709, %r1709, 1;
	setp.ne.s32 	%p115, %r1709, 6;
	@%p115 bra 	$L__BB2_143;
	shr.u32 	%r865, %r220, 23;
	st.local.u32 	[%rd9+24], %rd724;
	and.b32  	%r223, %r865, 31;
	and.b32  	%r866, %r865, 224;
	add.s32 	%r867, %r866, -128;
	shr.u32 	%r868, %r867, 5;
	mul.wide.u32 	%rd301, %r868, 4;
	sub.s64 	%rd64, %rd9, %rd301;
	ld.local.u32 	%r1710, [%rd64+24];
	ld.local.u32 	%r1711, [%rd64+20];
	setp.eq.s32 	%p116, %r223, 0;
	@%p116 bra 	$L__BB2_146;
	shf.l.wrap.b32 	%r1710, %r1711, %r1710, %r223;
	ld.local.u32 	%r869, [%rd64+16];
	shf.l.wrap.b32 	%r1711, %r869, %r1711, %r223;
$L__BB2_146:
	shr.u32 	%r870, %r1710, 30;
	shf.l.wrap.b32 	%r871, %r1711, %r1710, 2;
	shl.b32 	%r872, %r1711, 2;
	shr.u32 	%r873, %r871, 31;
	add.s32 	%r874, %r873, %r870;
	neg.s32 	%r875, %r874;
	setp.lt.s32 	%p117, %r220, 0;
	selp.b32 	%r1712, %r875, %r874, %p117;
	xor.b32  	%r876, %r871, %r220;
	shr.s32 	%r877, %r871, 31;
	xor.b32  	%r878, %r877, %r871;
	xor.b32  	%r879, %r877, %r872;
	cvt.u64.u32 	%rd302, %r878;
	shl.b64 	%rd303, %rd302, 32;
	cvt.u64.u32 	%rd304, %r879;
	or.b64  	%rd305, %rd303, %rd304;
	cvt.rn.f64.s64 	%fd23, %rd305;
	mul.f64 	%fd24, %fd23, 0d3BF921FB54442D19;
	cvt.rn.f32.f64 	%f583, %fd24;
	neg.f32 	%f584, %f583;
	setp.lt.s32 	%p118, %r876, 0;
	selp.f32 	%f1657, %f584, %f583, %p118;
	bra.uni 	$L__BB2_148;
$L__BB2_147:
	mov.f32 	%f585, 0f00000000;
	mul.rn.f32 	%f1657, %f88, %f585;
	mov.b32 	%r1712, 0;
$L__BB2_148:
	add.s32 	%r881, %r1712, 1;
	mul.rn.f32 	%f586, %f1657, %f1657;
	and.b32  	%r882, %r1712, 1;
	setp.eq.b32 	%p119, %r882, 1;
	selp.f32 	%f587, %f1657, 0f3F800000, %p119;
	fma.rn.f32 	%f588, %f586, %f587, 0f00000000;
	fma.rn.f32 	%f589, %f586, 0f37CBAC00, 0fBAB607ED;
	selp.f32 	%f590, 0fB94D4153, %f589, %p119;
	selp.f32 	%f591, 0f3C0885E4, 0f3D2AAABB, %p119;
	fma.rn.f32 	%f592, %f590, %f586, %f591;
	selp.f32 	%f593, 0fBE2AAAA8, 0fBEFFFFFF, %p119;
	fma.rn.f32 	%f594, %f592, %f586, %f593;
	fma.rn.f32 	%f595, %f594, %f588, %f587;
	and.b32  	%r883, %r881, 2;
	setp.eq.s32 	%p120, %r883, 0;
	mov.f32 	%f596, 0f00000000;
	sub.f32 	%f597, %f596, %f595;
	selp.f32 	%f598, %f595, %f597, %p120;
	abs.f32 	%f599, %f598;
	abs.f32 	%f600, %f94;
	setp.gt.f32 	%p121, %f600, %f599;
	selp.f32 	%f601, %f600, %f599, %p121;
	selp.f32 	%f602, %f599, %f600, %p121;
	div.rn.f32 	%f603, %f602, %f601;
	mul.f32 	%f604, %f603, %f603;
	fma.rn.f32 	%f605, %f604, 0f3B33710B, 0fBC807748;
	fma.rn.f32 	%f606, %f605, %f604, 0f3D2CDAB2;
	fma.rn.f32 	%f607, %f606, %f604, 0fBD992D10;
	fma.rn.f32 	%f608, %f607, %f604, 0f3DD9EA6C;
	fma.rn.f32 	%f609, %f608, %f604, 0fBE117CB1;
	fma.rn.f32 	%f610, %f609, %f604, 0f3E4CBCE0;
	fma.rn.f32 	%f611, %f610, %f604, 0fBEAAAA7D;
	mul.f32 	%f612, %f604, %f611;
	fma.rn.f32 	%f613, %f612, %f603, %f603;
	neg.f32 	%f614, %f613;
	fma.rn.f32 	%f615, 0f3F6EE581, 0f3FD774EB, %f614;
	selp.f32 	%f616, %f615, %f613, %p121;
	selp.f32 	%f617, 0f3F6EE581, 0f3FEEE581, %p121;
	selp.f32 	%f618, %f613, %f614, %p121;
	mov.b32 	%r884, %f598;
	fma.rn.f32 	%f619, %f617, 0f3FD774EB, %f618;
	setp.lt.s32 	%p122, %r884, 0;
	selp.f32 	%f620, %f619, %f616, %p122;
	add.f32 	%f621, %f600, %f599;
	setp.eq.f32 	%p123, %f601, 0f00000000;
	selp.f32 	%f622, 0f40490FDB, 0f00000000, %p122;
	setp.eq.f32 	%p124, %f599, %f600;
	selp.f32 	%f623, 0f4016CBE4, 0f3F490FDB, %p122;
	selp.f32 	%f624, %f623, %f620, %p124;
	selp.f32 	%f625, %f622, %f624, %p123;
	abs.f32 	%f626, %f621;
	setp.nan.f32 	%p125, %f626, %f626;
	copysign.f32 	%f627, %f94, %f625;
	selp.f32 	%f98, %f621, %f627, %p125;
	mul.f32 	%f99, %f87, 0f40490FDB;
	mul.f32 	%f628, %f99, 0f3F22F983;
	cvt.rni.s32.f32 	%r1720, %f628;
	cvt.rn.f32.s32 	%f629, %r1720;
	fma.rn.f32 	%f630, %f629, 0fBFC90FDA, %f99;
	fma.rn.f32 	%f631, %f629, 0fB3A22168, %f630;
	fma.rn.f32 	%f1659, %f629, 0fA7C234C5, %f631;
	abs.f32 	%f101, %f99;
	setp.ltu.f32 	%p126, %f101, 0f47CE4780;
	mov.u32 	%r1716, %r1720;
	mov.f32 	%f1658, %f1659;
	@%p126 bra 	$L__BB2_156;
	setp.eq.f32 	%p127, %f101, 0f7F800000;
	@%p127 bra 	$L__BB2_155;
	mov.b32 	%r233, %f99;
	mov.b64 	%rd725, 0;
	mov.b32 	%r1713, 0;
$L__BB2_151:
	.pragma "nounroll";
	mul.wide.u32 	%rd307, %r1713, 4;
	mov.u64 	%rd308, __cudart_i2opi_f;
	add.s64 	%rd309, %rd308, %rd307;
	ld.global.nc.u32 	%r886, [%rd309];
	shl.b32 	%r887, %r233, 8;
	or.b32  	%r888, %r887, -2147483648;
	mad.wide.u32 	%rd310, %r886, %r888, %rd725;
	shr.u64 	%rd725, %rd310, 32;
	add.s64 	%rd311, %rd8, %rd307;
	st.local.u32 	[%rd311], %rd310;
	add.s32 	%r1713, %r1713, 1;
	setp.ne.s32 	%p128, %r1713, 6;
	@%p128 bra 	$L__BB2_151;
	shr.u32 	%r889, %r233, 23;
	st.local.u32 	[%rd8+24], %rd725;
	and.b32  	%r236, %r889, 31;
	and.b32  	%r890, %r889, 224;
	add.s32 	%r891, %r890, -128;
	shr.u32 	%r892, %r891, 5;
	mul.wide.u32 	%rd312, %r892, 4;
	sub.s64 	%rd67, %rd8, %rd312;
	ld.local.u32 	%r1714, [%rd67+24];
	ld.local.u32 	%r1715, [%rd67+20];
	setp.eq.s32 	%p129, %r236, 0;
	@%p129 bra 	$L__BB2_154;
	shf.l.wrap.b32 	%r1714, %r1715, %r1714, %r236;
	ld.local.u32 	%r893, [%rd67+16];
	shf.l.wrap.b32 	%r1715, %r893, %r1715, %r236;
$L__BB2_154:
	shr.u32 	%r894, %r1714, 30;
	shf.l.wrap.b32 	%r895, %r1715, %r1714, 2;
	shl.b32 	%r896, %r1715, 2;
	shr.u32 	%r897, %r895, 31;
	add.s32 	%r898, %r897, %r894;
	neg.s32 	%r899, %r898;
	setp.lt.s32 	%p130, %r233, 0;
	selp.b32 	%r1716, %r899, %r898, %p130;
	xor.b32  	%r900, %r895, %r233;
	shr.s32 	%r901, %r895, 31;
	xor.b32  	%r902, %r901, %r895;
	xor.b32  	%r903, %r901, %r896;
	cvt.u64.u32 	%rd313, %r902;
	shl.b64 	%rd314, %rd313, 32;
	cvt.u64.u32 	%rd315, %r903;
	or.b64  	%rd316, %rd314, %rd315;
	cvt.rn.f64.s64 	%fd25, %rd316;
	mul.f64 	%fd26, %fd25, 0d3BF921FB54442D19;
	cvt.rn.f32.f64 	%f632, %fd26;
	neg.f32 	%f633, %f632;
	setp.lt.s32 	%p131, %r900, 0;
	selp.f32 	%f1658, %f633, %f632, %p131;
	bra.uni 	$L__BB2_156;
$L__BB2_155:
	mov.f32 	%f634, 0f00000000;
	mul.rn.f32 	%f1658, %f99, %f634;
	mov.b32 	%r1716, 0;
$L__BB2_156:
	mul.rn.f32 	%f635, %f1658, %f1658;
	and.b32  	%r905, %r1716, 1;
	setp.eq.b32 	%p133, %r905, 1;
	selp.f32 	%f636, 0f3F800000, %f1658, %p133;
	fma.rn.f32 	%f637, %f635, %f636, 0f00000000;
	fma.rn.f32 	%f638, %f635, 0f37CBAC00, 0fBAB607ED;
	selp.f32 	%f639, %f638, 0fB94D4153, %p133;
	selp.f32 	%f640, 0f3D2AAABB, 0f3C0885E4, %p133;
	fma.rn.f32 	%f641, %f639, %f635, %f640;
	selp.f32 	%f642, 0fBEFFFFFF, 0fBE2AAAA8, %p133;
	fma.rn.f32 	%f643, %f641, %f635, %f642;
	fma.rn.f32 	%f644, %f643, %f637, %f636;
	and.b32  	%r906, %r1716, 2;
	setp.eq.s32 	%p134, %r906, 0;
	mov.f32 	%f645, 0f00000000;
	sub.f32 	%f646, %f645, %f644;
	selp.f32 	%f105, %f644, %f646, %p134;
	@%p126 bra 	$L__BB2_164;
	setp.eq.f32 	%p135, %f101, 0f7F800000;
	@%p135 bra 	$L__BB2_163;
	mov.b32 	%r245, %f99;
	mov.b64 	%rd726, 0;
	mov.b32 	%r1717, 0;
$L__BB2_159:
	.pragma "nounroll";
	mul.wide.u32 	%rd318, %r1717, 4;
	mov.u64 	%rd319, __cudart_i2opi_f;
	add.s64 	%rd320, %rd319, %rd318;
	ld.global.nc.u32 	%r908, [%rd320];
	shl.b32 	%r909, %r245, 8;
	or.b32  	%r910, %r909, -2147483648;
	mad.wide.u32 	%rd321, %r908, %r910, %rd726;
	shr.u64 	%rd726, %rd321, 32;
	add.s64 	%rd322, %rd7, %rd318;
	st.local.u32 	[%rd322], %rd321;
	add.s32 	%r1717, %r1717, 1;
	setp.ne.s32 	%p136, %r1717, 6;
	@%p136 bra 	$L__BB2_159;
	shr.u32 	%r911, %r245, 23;
	st.local.u32 	[%rd7+24], %rd726;
	and.b32  	%r248, %r911, 31;
	and.b32  	%r912, %r911, 224;
	add.s32 	%r913, %r912, -128;
	shr.u32 	%r914, %r913, 5;
	mul.wide.u32 	%rd323, %r914, 4;
	sub.s64 	%rd70, %rd7, %rd323;
	ld.local.u32 	%r1718, [%rd70+24];
	ld.local.u32 	%r1719, [%rd70+20];
	setp.eq.s32 	%p137, %r248, 0;
	@%p137 bra 	$L__BB2_162;
	shf.l.wrap.b32 	%r1718, %r1719, %r1718, %r248;
	ld.local.u32 	%r915, [%rd70+16];
	shf.l.wrap.b32 	%r1719, %r915, %r1719, %r248;
$L__BB2_162:
	shr.u32 	%r916, %r1718, 30;
	shf.l.wrap.b32 	%r917, %r1719, %r1718, 2;
	shl.b32 	%r918, %r1719, 2;
	shr.u32 	%r919, %r917, 31;
	add.s32 	%r920, %r919, %r916;
	neg.s32 	%r921, %r920;
	setp.lt.s32 	%p138, %r245, 0;
	selp.b32 	%r1720, %r921, %r920, %p138;
	xor.b32  	%r922, %r917, %r245;
	shr.s32 	%r923, %r917, 31;
	xor.b32  	%r924, %r923, %r917;
	xor.b32  	%r925, %r923, %r918;
	cvt.u64.u32 	%rd324, %r924;
	shl.b64 	%rd325, %rd324, 32;
	cvt.u64.u32 	%rd326, %r925;
	or.b64  	%rd327, %rd325, %rd326;
	cvt.rn.f64.s64 	%fd27, %rd327;
	mul.f64 	%fd28, %fd27, 0d3BF921FB54442D19;
	cvt.rn.f32.f64 	%f647, %fd28;
	neg.f32 	%f648, %f647;
	setp.lt.s32 	%p139, %r922, 0;
	selp.f32 	%f1659, %f648, %f647, %p139;
	bra.uni 	$L__BB2_164;
$L__BB2_163:
	mov.f32 	%f649, 0f00000000;
	mul.rn.f32 	%f1659, %f99, %f649;
	mov.b32 	%r1720, 0;
$L__BB2_164:
	add.s32 	%r927, %r1720, 1;
	mul.rn.f32 	%f650, %f1659, %f1659;
	and.b32  	%r928, %r1720, 1;
	setp.eq.b32 	%p140, %r928, 1;
	selp.f32 	%f651, %f1659, 0f3F800000, %p140;
	fma.rn.f32 	%f652, %f650, %f651, 0f00000000;
	fma.rn.f32 	%f653, %f650, 0f37CBAC00, 0fBAB607ED;
	selp.f32 	%f654, 0fB94D4153, %f653, %p140;
	selp.f32 	%f655, 0f3C0885E4, 0f3D2AAABB, %p140;
	fma.rn.f32 	%f656, %f654, %f650, %f655;
	selp.f32 	%f657, 0fBE2AAAA8, 0fBEFFFFFF, %p140;
	fma.rn.f32 	%f658, %f656, %f650, %f657;
	fma.rn.f32 	%f659, %f658, %f652, %f651;
	and.b32  	%r929, %r927, 2;
	setp.eq.s32 	%p141, %r929, 0;
	mov.f32 	%f660, 0f00000000;
	sub.f32 	%f661, %f660, %f659;
	selp.f32 	%f662, %f659, %f661, %p141;
	abs.f32 	%f663, %f662;
	abs.f32 	%f664, %f105;
	setp.gt.f32 	%p142, %f664, %f663;
	selp.f32 	%f665, %f664, %f663, %p142;
	selp.f32 	%f666, %f663, %f664, %p142;
	div.rn.f32 	%f667, %f666, %f665;
	mul.f32 	%f668, %f667, %f667;
	fma.rn.f32 	%f669, %f668, 0f3B33710B, 0fBC807748;
	fma.rn.f32 	%f670, %f669, %f668, 0f3D2CDAB2;
	fma.rn.f32 	%f671, %f670, %f668, 0fBD992D10;
	fma.rn.f32 	%f672, %f671, %f668, 0f3DD9EA6C;
	fma.rn.f32 	%f673, %f672, %f668, 0fBE117CB1;
	fma.rn.f32 	%f674, %f673, %f668, 0f3E4CBCE0;
	fma.rn.f32 	%f675, %f674, %f668, 0fBEAAAA7D;
	mul.f32 	%f676, %f668, %f675;
	fma.rn.f32 	%f677, %f676, %f667, %f667;
	neg.f32 	%f678, %f677;
	fma.rn.f32 	%f679, 0f3F6EE581, 0f3FD774EB, %f678;
	selp.f32 	%f680, %f679, %f677, %p142;
	selp.f32 	%f681, 0f3F6EE581, 0f3FEEE581, %p142;
	selp.f32 	%f682, %f677, %f678, %p142;
	mov.b32 	%r930, %f662;
	fma.rn.f32 	%f683, %f681, 0f3FD774EB, %f682;
	setp.lt.s32 	%p143, %r930, 0;
	selp.f32 	%f684, %f683, %f680, %p143;
	add.f32 	%f685, %f664, %f663;
	setp.eq.f32 	%p144, %f665, 0f00000000;
	selp.f32 	%f686, 0f40490FDB, 0f00000000, %p143;
	setp.eq.f32 	%p145, %f663, %f664;
	selp.f32 	%f687, 0f4016CBE4, 0f3F490FDB, %p143;
	selp.f32 	%f688, %f687, %f684, %p145;
	selp.f32 	%f689, %f686, %f688, %p144;
	abs.f32 	%f690, %f685;
	setp.nan.f32 	%p146, %f690, %f690;
	copysign.f32 	%f691, %f105, %f689;
	selp.f32 	%f692, %f685, %f691, %p146;
	sub.f32 	%f109, %f98, %f692;
	mul.f32 	%f693, %f109, 0f3F22F983;
	cvt.rni.s32.f32 	%r1724, %f693;
	cvt.rn.f32.s32 	%f694, %r1724;
	fma.rn.f32 	%f695, %f694, 0fBFC90FDA, %f109;
	fma.rn.f32 	%f696, %f694, 0fB3A22168, %f695;
	fma.rn.f32 	%f1660, %f694, 0fA7C234C5, %f696;
	abs.f32 	%f111, %f109;
	setp.ltu.f32 	%p147, %f111, 0f47CE4780;
	@%p147 bra 	$L__BB2_172;
	setp.eq.f32 	%p148, %f111, 0f7F800000;
	@%p148 bra 	$L__BB2_171;
	mov.b32 	%r258, %f109;
	mov.b64 	%rd727, 0;
	mov.b32 	%r1721, 0;
$L__BB2_167:
	.pragma "nounroll";
	mul.wide.u32 	%rd329, %r1721, 4;
	mov.u64 	%rd330, __cudart_i2opi_f;
	add.s64 	%rd331, %rd330, %rd329;
	ld.global.nc.u32 	%r932, [%rd331];
	shl.b32 	%r933, %r258, 8;
	or.b32  	%r934, %r933, -2147483648;
	mad.wide.u32 	%rd332, %r932, %r934, %rd727;
	shr.u64 	%rd727, %rd332, 32;
	add.s64 	%rd333, %rd6, %rd329;
	st.local.u32 	[%rd333], %rd332;
	add.s32 	%r1721, %r1721, 1;
	setp.ne.s32 	%p149, %r1721, 6;
	@%p149 bra 	$L__BB2_167;
	shr.u32 	%r935, %r258, 23;
	st.local.u32 	[%rd6+24], %rd727;
	and.b32  	%r261, %r935, 31;
	and.b32  	%r936, %r935, 224;
	add.s32 	%r937, %r936, -128;
	shr.u32 	%r938, %r937, 5;
	mul.wide.u32 	%rd334, %r938, 4;
	sub.s64 	%rd73, %rd6, %rd334;
	ld.local.u32 	%r1722, [%rd73+24];
	ld.local.u32 	%r1723, [%rd73+20];
	setp.eq.s32 	%p150, %r261, 0;
	@%p150 bra 	$L__BB2_170;
	shf.l.wrap.b32 	%r1722, %r1723, %r1722, %r261;
	ld.local.u32 	%r939, [%rd73+16];
	shf.l.wrap.b32 	%r1723, %r939, %r1723, %r261;
$L__BB2_170:
	shr.u32 	%r940, %r1722, 30;
	shf.l.wrap.b32 	%r941, %r1723, %r1722, 2;
	shl.b32 	%r942, %r1723, 2;
	shr.u32 	%r943, %r941, 31;
	add.s32 	%r944, %r943, %r940;
	neg.s32 	%r945, %r944;
	setp.lt.s32 	%p151, %r258, 0;
	selp.b32 	%r1724, %r945, %r944, %p151;
	xor.b32  	%r946, %r941, %r258;
	shr.s32 	%r947, %r941, 31;
	xor.b32  	%r948, %r947, %r941;
	xor.b32  	%r949, %r947, %r942;
	cvt.u64.u32 	%rd335, %r948;
	shl.b64 	%rd336, %rd335, 32;
	cvt.u64.u32 	%rd337, %r949;
	or.b64  	%rd338, %rd336, %rd337;
	cvt.rn.f64.s64 	%fd29, %rd338;
	mul.f64 	%fd30, %fd29, 0d3BF921FB54442D19;
	cvt.rn.f32.f64 	%f697, %fd30;
	neg.f32 	%f698, %f697;
	setp.lt.s32 	%p152, %r946, 0;
	selp.f32 	%f1660, %f698, %f697, %p152;
	bra.uni 	$L__BB2_172;
$L__BB2_171:
	mov.f32 	%f699, 0f00000000;
	mul.rn.f32 	%f1660, %f109, %f699;
	mov.b32 	%r1724, 0;
$L__BB2_172:
	ld.param.u64 	%rd699, [holographic_fold_7d_param_1];
	add.s32 	%r951, %r1724, 1;
	mul.rn.f32 	%f700, %f1660, %f1660;
	and.b32  	%r952, %r1724, 1;
	setp.eq.b32 	%p153, %r952, 1;
	selp.f32 	%f701, %f1660, 0f3F800000, %p153;
	fma.rn.f32 	%f702, %f700, %f701, 0f00000000;
	fma.rn.f32 	%f703, %f700, 0f37CBAC00, 0fBAB607ED;
	selp.f32 	%f704, 0fB94D4153, %f703, %p153;
	selp.f32 	%f705, 0f3C0885E4, 0f3D2AAABB, %p153;
	fma.rn.f32 	%f706, %f704, %f700, %f705;
	selp.f32 	%f707, 0fBE2AAAA8, 0fBEFFFFFF, %p153;
	fma.rn.f32 	%f708, %f706, %f700, %f707;
	fma.rn.f32 	%f709, %f708, %f702, %f701;
	and.b32  	%r953, %r951, 2;
	setp.eq.s32 	%p154, %r953, 0;
	mov.f32 	%f710, 0f00000000;
	sub.f32 	%f711, %f710, %f709;
	selp.f32 	%f712, %f709, %f711, %p154;
	mul.f32 	%f713, %f1, %f712;
	abs.f32 	%f714, %f713;
	add.f32 	%f715, %f714, 0f3F800000;
	div.rn.f32 	%f716, %f713, %f715;
	st.global.f32 	[%rd43+8], %f716;
	ld.global.nc.f32 	%f717, [%rd26+12];
	cvta.to.global.u64 	%rd339, %rd699;
	add.s32 	%r954, %r1664, %r2;
	mul.wide.s32 	%rd340, %r954, 4;
	add.s64 	%rd341, %rd339, %rd340;
	ld.global.nc.f32 	%f115, [%rd341+12];
	mul.f32 	%f116, %f717, 0f40490FDB;
	mul.f32 	%f718, %f116, 0f3F22F983;
	cvt.rni.s32.f32 	%r1732, %f718;
	cvt.rn.f32.s32 	%f719, %r1732;
	fma.rn.f32 	%f720, %f719, 0fBFC90FDA, %f116;
	fma.rn.f32 	%f721, %f719, 0fB3A22168, %f720;
	fma.rn.f32 	%f1662, %f719, 0fA7C234C5, %f721;
	abs.f32 	%f118, %f116;
	setp.ltu.f32 	%p155, %f118, 0f47CE4780;
	mov.u32 	%r1728, %r1732;
	mov.f32 	%f1661, %f1662;
	@%p155 bra 	$L__BB2_180;
	setp.eq.f32 	%p156, %f118, 0f7F800000;
	@%p156 bra 	$L__BB2_179;
	mov.b32 	%r271, %f116;
	mov.b64 	%rd728, 0;
	mov.b32 	%r1725, 0;
$L__BB2_175:
	.pragma "nounroll";
	mul.wide.u32 	%rd343, %r1725, 4;
	mov.u64 	%rd344, __cudart_i2opi_f;
	add.s64 	%rd345, %rd344, %rd343;
	ld.global.nc.u32 	%r956, [%rd345];
	shl.b32 	%r957, %r271, 8;
	or.b32  	%r958, %r957, -2147483648;
	mad.wide.u32 	%rd346, %r956, %r958, %rd728;
	shr.u64 	%rd728, %rd346, 32;
	add.s64 	%rd347, %rd10, %rd343;
	st.local.u32 	[%rd347], %rd346;
	add.s32 	%r1725, %r1725, 1;
	setp.ne.s32 	%p157, %r1725, 6;
	@%p157 bra 	$L__BB2_175;
	shr.u32 	%r959, %r271, 23;
	st.local.u32 	[%rd10+24], %rd728;
	and.b32  	%r274, %r959, 31;
	and.b32  	%r960, %r959, 224;
	add.s32 	%r961, %r960, -128;
	shr.u32 	%r962, %r961, 5;
	mul.wide.u32 	%rd348, %r962, 4;
	sub.s64 	%rd76, %rd10, %rd348;
	ld.local.u32 	%r1726, [%rd76+24];
	ld.local.u32 	%r1727, [%rd76+20];
	setp.eq.s32 	%p158, %r274, 0;
	@%p158 bra 	$L__BB2_178;
	shf.l.wrap.b32 	%r1726, %r1727, %r1726, %r274;
	ld.local.u32 	%r963, [%rd76+16];
	shf.l.wrap.b32 	%r1727, %r963, %r1727, %r274;
$L__BB2_178:
	shr.u32 	%r964, %r1726, 30;
	shf.l.wrap.b32 	%r965, %r1727, %r1726, 2;
	shl.b32 	%r966, %r1727, 2;
	shr.u32 	%r967, %r965, 31;
	add.s32 	%r968, %r967, %r964;
	neg.s32 	%r969, %r968;
	setp.lt.s32 	%p159, %r271, 0;
	selp.b32 	%r1728, %r969, %r968, %p159;
	xor.b32  	%r970, %r965, %r271;
	shr.s32 	%r971, %r965, 31;
	xor.b32  	%r972, %r971, %r965;
	xor.b32  	%r973, %r971, %r966;
	cvt.u64.u32 	%rd349, %r972;
	shl.b64 	%rd350, %rd349, 32;
	cvt.u64.u32 	%rd351, %r973;
	or.b64  	%rd352, %rd350, %rd351;
	cvt.rn.f64.s64 	%fd31, %rd352;
	mul.f64 	%fd32, %fd31, 0d3BF921FB54442D19;
	cvt.rn.f32.f64 	%f722, %fd32;
	neg.f32 	%f723, %f722;
	setp.lt.s32 	%p160, %r970, 0;
	selp.f32 	%f1661, %f723, %f722, %p160;
	bra.uni 	$L__BB2_180;
$L__BB2_179:
	mov.f32 	%f724, 0f00000000;
	mul.rn.f32 	%f1661, %f116, %f724;
	mov.b32 	%r1728, 0;
$L__BB2_180:
	mul.rn.f32 	%f725, %f1661, %f1661;
	and.b32  	%r975, %r1728, 1;
	setp.eq.b32 	%p162, %r975, 1;
	selp.f32 	%f726, 0f3F800000, %f1661, %p162;
	fma.rn.f32 	%f727, %f725, %f726, 0f00000000;
	fma.rn.f32 	%f728, %f725, 0f37CBAC00, 0fBAB607ED;
	selp.f32 	%f729, %f728, 0fB94D4153, %p162;
	selp.f32 	%f730, 0f3D2AAABB, 0f3C0885E4, %p162;
	fma.rn.f32 	%f731, %f729, %f725, %f730;
	selp.f32 	%f732, 0fBEFFFFFF, 0fBE2AAAA8, %p162;
	fma.rn.f32 	%f733, %f731, %f725, %f732;
	fma.rn.f32 	%f734, %f733, %f727, %f726;
	and.b32  	%r976, %r1728, 2;
	setp.eq.s32 	%p163, %r976, 0;
	mov.f32 	%f735, 0f00000000;
	sub.f32 	%f736, %f735, %f734;
	selp.f32 	%f122, %f734, %f736, %p163;
	@%p155 bra 	$L__BB2_188;
	setp.eq.f32 	%p164, %f118, 0f7F800000;
	@%p164 bra 	$L__BB2_187;
	mov.b32 	%r283, %f116;
	mov.b64 	%rd729, 0;
	mov.b32 	%r1729, 0;
$L__BB2_183:
	.pragma "nounroll";
	mul.wide.u32 	%rd354, %r1729, 4;
	mov.u64 	%rd355, __cudart_i2opi_f;
	add.s64 	%rd356, %rd355, %rd354;
	ld.global.nc.u32 	%r978, [%rd356];
	shl.b32 	%r979, %r283, 8;
	or.b32  	%r980, %r979, -2147483648;
	mad.wide.u32 	%rd357, %r978, %r980, %rd729;
	shr.u64 	%rd729, %rd357, 32;
	add.s64 	%rd358, %rd9, %rd354;
	st.local.u32 	[%rd358], %rd357;
	add.s32 	%r1729, %r1729, 1;
	setp.ne.s32 	%p165, %r1729, 6;
	@%p165 bra 	$L__BB2_183;
	shr.u32 	%r981, %r283, 23;
	st.local.u32 	[%rd9+24], %rd729;
	and.b32  	%r286, %r981, 31;
	and.b32  	%r982, %r981, 224;
	add.s32 	%r983, %r982, -128;
	shr.u32 	%r984, %r983, 5;
	mul.wide.u32 	%rd359, %r984, 4;
	sub.s64 	%rd79, %rd9, %rd359;
	ld.local.u32 	%r1730, [%rd79+24];
	ld.local.u32 	%r1731, [%rd79+20];
	setp.eq.s32 	%p166, %r286, 0;
	@%p166 bra 	$L__BB2_186;
	shf.l.wrap.b32 	%r1730, %r1731, %r1730, %r286;
	ld.local.u32 	%r985, [%rd79+16];
	shf.l.wrap.b32 	%r1731, %r985, %r1731, %r286;
$L__BB2_186:
	shr.u32 	%r986, %r1730, 30;
	shf.l.wrap.b32 	%r987, %r1731, %r1730, 2;
	shl.b32 	%r988, %r1731, 2;
	shr.u32 	%r989, %r987, 31;
	add.s32 	%r990, %r989, %r986;
	neg.s32 	%r991, %r990;
	setp.lt.s32 	%p167, %r283, 0;
	selp.b32 	%r1732, %r991, %r990, %p167;
	xor.b32  	%r992, %r987, %r283;
	shr.s32 	%r993, %r987, 31;
	xor.b32  	%r994, %r993, %r987;
	xor.b32  	%r995, %r993, %r988;
	cvt.u64.u32 	%rd360, %r994;
	shl.b64 	%rd361, %rd360, 32;
	cvt.u64.u32 	%rd362, %r995;
	or.b64  	%rd363, %rd361, %rd362;
	cvt.rn.f64.s64 	%fd33, %rd363;
	mul.f64 	%fd34, %fd33, 0d3BF921FB54442D19;
	cvt.rn.f32.f64 	%f737, %fd34;
	neg.f32 	%f738, %f737;
	setp.lt.s32 	%p168, %r992, 0;
	selp.f32 	%f1662, %f738, %f737, %p168;
	bra.uni 	$L__BB2_188;
$L__BB2_187:
	mov.f32 	%f739, 0f00000000;
	mul.rn.f32 	%f1662, %f116, %f739;
	mov.b32 	%r1732, 0;
$L__BB2_188:
	add.s32 	%r997, %r1732, 1;
	mul.rn.f32 	%f740, %f1662, %f1662;
	and.b32  	%r998, %r1732, 1;
	setp.eq.b32 	%p169, %r998, 1;
	selp.f32 	%f741, %f1662, 0f3F800000, %p169;
	fma.rn.f32 	%f742, %f740, %f741, 0f00000000;
	fma.rn.f32 	%f743, %f740, 0f37CBAC00, 0fBAB607ED;
	selp.f32 	%f744, 0fB94D4153, %f743, %p169;
	selp.f32 	%f745, 0f3C0885E4, 0f3D2AAABB, %p169;
	fma.rn.f32 	%f746, %f744, %f740, %f745;
	selp.f32 	%f747, 0fBE2AAAA8, 0fBEFFFFFF, %p169;
	fma.rn.f32 	%f748, %f746, %f740, %f747;
	fma.rn.f32 	%f749, %f748, %f742, %f741;
	and.b32  	%r999, %r997, 2;
	setp.eq.s32 	%p170, %r999, 0;
	mov.f32 	%f750, 0f00000000;
	sub.f32 	%f751, %f750, %f749;
	selp.f32 	%f752, %f749, %f751, %p170;
	abs.f32 	%f753, %f752;
	abs.f32 	%f754, %f122;
	setp.gt.f32 	%p171, %f754, %f753;
	selp.f32 	%f755, %f754, %f753, %p171;
	selp.f32 	%f756, %f753, %f754, %p171;
	div.rn.f32 	%f757, %f756, %f755;
	mul.f32 	%f758, %f757, %f757;
	fma.rn.f32 	%f759, %f758, 0f3B33710B, 0fBC807748;
	fma.rn.f32 	%f760, %f759, %f758, 0f3D2CDAB2;
	fma.rn.f32 	%f761, %f760, %f758, 0fBD992D10;
	fma.rn.f32 	%f762, %f761, %f758, 0f3DD9EA6C;
	fma.rn.f32 	%f763, %f762, %f758, 0fBE117CB1;
	fma.rn.f32 	%f764, %f763, %f758, 0f3E4CBCE0;
	fma.rn.f32 	%f765, %f764, %f758, 0fBEAAAA7D;
	mul.f32 	%f766, %f758, %f765;
	fma.rn.f32 	%f767, %f766, %f757, %f757;
	neg.f32 	%f768, %f767;
	fma.rn.f32 	%f769, 0f3F6EE581, 0f3FD774EB, %f768;
	selp.f32 	%f770, %f769, %f767, %p171;
	selp.f32 	%f771, 0f3F6EE581, 0f3FEEE581, %p171;
	selp.f32 	%f772, %f767, %f768, %p171;
	mov.b32 	%r1000, %f752;
	fma.rn.f32 	%f773, %f771, 0f3FD774EB, %f772;
	setp.lt.s32 	%p172, %r1000, 0;
	selp.f32 	%f774, %f773, %f770, %p172;
	add.f32 	%f775, %f754, %f753;
	setp.eq.f32 	%p173, %f755, 0f00000000;
	selp.f32 	%f776, 0f40490FDB, 0f00000000, %p172;
	setp.eq.f32 	%p174, %f753, %f754;
	selp.f32 	%f777, 0f4016CBE4, 0f3F490FDB, %p172;
	selp.f32 	%f778, %f777, %f774, %p174;
	selp.f32 	%f779, %f776, %f778, %p173;
	abs.f32 	%f780, %f775;
	setp.nan.f32 	%p175, %f780, %f780;
	copysign.f32 	%f781, %f122, %f779;
	selp.f32 	%f126, %f775, %f781, %p175;
	mul.f32 	%f127, %f115, 0f40490FDB;
	mul.f32 	%f782, %f127, 0f3F22F983;
	cvt.rni.s32.f32 	%r1740, %f782;
	cvt.rn.f32.s32 	%f783, %r1740;
	fma.rn.f32 	%f784, %f783, 0fBFC90FDA, %f127;
	fma.rn.f32 	%f785, %f783, 0fB3A22168, %f784;
	fma.rn.f32 	%f1664, %f783, 0fA7C234C5, %f785;
	abs.f32 	%f129, %f127;
	setp.ltu.f32 	%p176, %f129, 0f47CE4780;
	mov.u32 	%r1736, %r1740;
	mov.f32 	%f1663, %f1664;
	@%p176 bra 	$L__BB2_196;
	setp.eq.f32 	%p177, %f129, 0f7F800000;
	@%p177 bra 	$L__BB2_195;
	mov.b32 	%r296, %f127;
	mov.b64 	%rd730, 0;
	mov.b32 	%r1733, 0;
$L__BB2_191:
	.pragma "nounroll";
	mul.wide.u32 	%rd365, %r1733, 4;
	mov.u64 	%rd366, __cudart_i2opi_f;
	add.s64 	%rd367, %rd366, %rd365;
	ld.global.nc.u32 	%r1002, [%rd367];
	shl.b32 	%r1003, %r296, 8;
	or.b32  	%r1004, %r1003, -2147483648;
	mad.wide.u32 	%rd368, %r1002, %r1004, %rd730;
	shr.u64 	%rd730, %rd368, 32;
	add.s64 	%rd369, %rd8, %rd365;
	st.local.u32 	[%rd369], %rd368;
	add.s32 	%r1733, %r1733, 1;
	setp.ne.s32 	%p178, %r1733, 6;
	@%p178 bra 	$L__BB2_191;
	shr.u32 	%r1005, %r296, 23;
	st.local.u32 	[%rd8+24], %rd730;
	and.b32  	%r299, %r1005, 31;
	and.b32  	%r1006, %r1005, 224;
	add.s32 	%r1007, %r1006, -128;
	shr.u32 	%r1008, %r1007, 5;
	mul.wide.u32 	%rd370, %r1008, 4;
	sub.s64 	%rd82, %rd8, %rd370;
	ld.local.u32 	%r1734, [%rd82+24];
	ld.local.u32 	%r1735, [%rd82+20];
	setp.eq.s32 	%p179, %r299, 0;
	@%p179 bra 	$L__BB2_194;
	shf.l.wrap.b32 	%r1734, %r1735, %r1734, %r299;
	ld.local.u32 	%r1009, [%rd82+16];
	shf.l.wrap.b32 	%r1735, %r1009, %r1735, %r299;
$L__BB2_194:
	shr.u32 	%r1010, %r1734, 30;
	shf.l.wrap.b32 	%r1011, %r1735, %r1734, 2;
	shl.b32 	%r1012, %r1735, 2;
	shr.u32 	%r1013, %r1011, 31;
	add.s32 	%r1014, %r1013, %r1010;
	neg.s32 	%r1015, %r1014;
	setp.lt.s32 	%p180, %r296, 0;
	selp.b32 	%r1736, %r1015, %r1014, %p180;
	xor.b32  	%r1016, %r1011, %r296;
	shr.s32 	%r1017, %r1011, 31;
	xor.b32  	%r1018, %r1017, %r1011;
	xor.b32  	%r1019, %r1017, %r1012;
	cvt.u64.u32 	%rd371, %r1018;
	shl.b64 	%rd372, %rd371, 32;
	cvt.u64.u32 	%rd373, %r1019;
	or.b64  	%rd374, %rd372, %rd373;
	cvt.rn.f64.s64 	%fd35, %rd374;
	mul.f64 	%fd36, %fd35, 0d3BF921FB54442D19;
	cvt.rn.f32.f64 	%f786, %fd36;
	neg.f32 	%f787, %f786;
	setp.lt.s32 	%p181, %r1016, 0;
	selp.f32 	%f1663, %f787, %f786, %p181;
	bra.uni 	$L__BB2_196;
$L__BB2_195:
	mov.f32 	%f788, 0f00000000;
	mul.rn.f32 	%f1663, %f127, %f788;
	mov.b32 	%r1736, 0;
$L__BB2_196:
	mul.rn.f32 	%f789, %f1663, %f1663;
	and.b32  	%r1021, %r1736, 1;
	setp.eq.b32 	%p183, %r1021, 1;
	selp.f32 	%f790, 0f3F800000, %f1663, %p183;
	fma.rn.f32 	%f791, %f789, %f790, 0f00000000;
	fma.rn.f32 	%f792, %f789, 0f37CBAC00, 0fBAB607ED;
	selp.f32 	%f793, %f792, 0fB94D4153, %p183;
	selp.f32 	%f794, 0f3D2AAABB, 0f3C0885E4, %p183;
	fma.rn.f32 	%f795, %f793, %f789, %f794;
	selp.f32 	%f796, 0fBEFFFFFF, 0fBE2AAAA8, %p183;
	fma.rn.f32 	%f797, %f795, %f789, %f796;
	fma.rn.f32 	%f798, %f797, %f791, %f790;
	and.b32  	%r1022, %r1736, 2;
	setp.eq.s32 	%p184, %r1022, 0;
	mov.f32 	%f799, 0f00000000;
	sub.f32 	%f800, %f799, %f798;
	selp.f32 	%f133, %f798, %f800, %p184;
	@%p176 bra 	$L__BB2_204;
	setp.eq.f32 	%p185, %f129, 0f7F800000;
	@%p185 bra 	$L__BB2_203;
	mov.b32 	%r308, %f127;
	mov.b64 	%rd731, 0;
	mov.b32 	%r1737, 0;
$L__BB2_199:
	.pragma "nounroll";
	mul.wide.u32 	%rd376, %r1737, 4;
	mov.u64 	%rd377, __cudart_i2opi_f;
	add.s64 	%rd378, %rd377, %rd376;
	ld.global.nc.u32 	%r1024, [%rd378];
	shl.b32 	%r1025, %r308, 8;
	or.b32  	%r1026, %r1025, -2147483648;
	mad.wide.u32 	%rd379, %r1024, %r1026, %rd731;
	shr.u64 	%rd731, %rd379, 32;
	add.s64 	%rd380, %rd7, %rd376;
	st.local.u32 	[%rd380], %rd379;
	add.s32 	%r1737, %r1737, 1;
	setp.ne.s32 	%p186, %r1737, 6;
	@%p186 bra 	$L__BB2_199;
	shr.u32 	%r1027, %r308, 23;
	st.local.u32 	[%rd7+24], %rd731;
	and.b32  	%r311, %r1027, 31;
	and.b32  	%r1028, %r1027, 224;
	add.s32 	%r1029, %r1028, -128;
	shr.u32 	%r1030, %r1029, 5;
	mul.wide.u32 	%rd381, %r1030, 4;
	sub.s64 	%rd85, %rd7, %rd381;
	ld.local.u32 	%r1738, [%rd85+24];
	ld.local.u32 	%r1739, [%rd85+20];
	setp.eq.s32 	%p187, %r311, 0;
	@%p187 bra 	$L__BB2_202;
	shf.l.wrap.b32 	%r1738, %r1739, %r1738, %r311;
	ld.local.u32 	%r1031, [%rd85+16];
	shf.l.wrap.b32 	%r1739, %r1031, %r1739, %r311;
$L__BB2_202:
	shr.u32 	%r1032, %r1738, 30;
	shf.l.wrap.b32 	%r1033, %r1739, %r1738, 2;
	shl.b32 	%r1034, %r1739, 2;
	shr.u32 	%r1035, %r1033, 31;
	add.s32 	%r1036, %r1035, %r1032;
	neg.s32 	%r1037, %r1036;
	setp.lt.s32 	%p188, %r308, 0;
	selp.b32 	%r1740, %r1037, %r1036, %p188;
	xor.b32  	%r1038, %r1033, %r308;
	shr.s32 	%r1039, %r1033, 31;
	xor.b32  	%r1040, %r1039, %r1033;
	xor.b32  	%r1041, %r1039, %r1034;
	cvt.u64.u32 	%rd382, %r1040;
	shl.b64 	%rd383, %rd382, 32;
	cvt.u64.u32 	%rd384, %r1041;
	or.b64  	%rd385, %rd383, %rd384;
	cvt.rn.f64.s64 	%fd37, %rd385;
	mul.f64 	%fd38, %fd37, 0d3BF921FB54442D19;
	cvt.rn.f32.f64 	%f801, %fd38;
	neg.f32 	%f802, %f801;
	setp.lt.s32 	%p189, %r1038, 0;
	selp.f32 	%f1664, %f802, %f801, %p189;
	bra.uni 	$L__BB2_204;
$L__BB2_203:
	mov.f32 	%f803, 0f00000000;
	mul.rn.f32 	%f1664, %f127, %f803;
	mov.b32 	%r1740, 0;
$L__BB2_204:
	add.s32 	%r1043, %r1740, 1;
	mul.rn.f32 	%f804, %f1664, %f1664;
	and.b32  	%r1044, %r1740, 1;
	setp.eq.b32 	%p190, %r1044, 1;
	selp.f32 	%f805, %f1664, 0f3F800000, %p190;
	fma.rn.f32 	%f806, %f804, %f805, 0f00000000;
	fma.rn.f32 	%f807, %f804, 0f37CBAC00, 0fBAB607ED;
	selp.f32 	%f808, 0fB94D4153, %f807, %p190;
	selp.f32 	%f809, 0f3C0885E4, 0f3D2AAABB, %p190;
	fma.rn.f32 	%f810, %f808, %f804, %f809;
	selp.f32 	%f811, 0fBE2AAAA8, 0fBEFFFFFF, %p190;
	fma.rn.f32 	%f812, %f810, %f804, %f811;
	fma.rn.f32 	%f813, %f812, %f806, %f805;
	and.b32  	%r1045, %r1043, 2;
	setp.eq.s32 	%p191, %r1045, 0;
	mov.f32 	%f814, 0f00000000;
	sub.f32 	%f815, %f814, %f813;
	selp.f32 	%f816, %f813, %f815, %p191;
	abs.f32 	%f817, %f816;
	abs.f32 	%f818, %f133;
	setp.gt.f32 	%p192, %f818, %f817;
	selp.f32 	%f819, %f818, %f817, %p192;
	selp.f32 	%f820, %f817, %f818, %p192;
	div.rn.f32 	%f821, %f820, %f819;
	mul.f32 	%f822, %f821, %f821;
	fma.rn.f32 	%f823, %f822, 0f3B33710B, 0fBC807748;
	fma.rn.f32 	%f824, %f823, %f822, 0f3D2CDAB2;
	fma.rn.f32 	%f825, %f824, %f822, 0fBD992D10;
	fma.rn.f32 	%f826, %f825, %f822, 0f3DD9EA6C;
	fma.rn.f32 	%f827, %f826, %f822, 0fBE117CB1;
	fma.rn.f32 	%f828, %f827, %f822, 0f3E4CBCE0;
	fma.rn.f32 	%f829, %f828, %f822, 0fBEAAAA7D;
	mul.f32 	%f830, %f822, %f829;
	fma.rn.f32 	%f831, %f830, %f821, %f821;
	neg.f32 	%f832, %f831;
	fma.rn.f32 	%f833, 0f3F6EE581, 0f3FD774EB, %f832;
	selp.f32 	%f834, %f833, %f831, %p192;
	selp.f32 	%f835, 0f3F6EE581, 0f3FEEE581, %p192;
	selp.f32 	%f836, %f831, %f832, %p192;
	mov.b32 	%r1046, %f816;
	fma.rn.f32 	%f837, %f835, 0f3FD774EB, %f836;
	setp.lt.s32 	%p193, %r1046, 0;
	selp.f32 	%f838, %f837, %f834, %p193;
	add.f32 	%f839, %f818, %f817;
	setp.eq.f32 	%p194, %f819, 0f00000000;
	selp.f32 	%f840, 0f40490FDB, 0f00000000, %p193;
	setp.eq.f32 	%p195, %f817, %f818;
	selp.f32 	%f841, 0f4016CBE4, 0f3F490FDB, %p193;
	selp.f32 	%f842, %f841, %f838, %p195;
	selp.f32 	%f843, %f840, %f842, %p194;
	abs.f32 	%f844, %f839;
	setp.nan.f32 	%p196, %f844, %f844;
	copysign.f32 	%f845, %f133, %f843;
	selp.f32 	%f846, %f839, %f845, %p196;
	sub.f32 	%f137, %f126, %f846;
	mul.f32 	%f847, %f137, 0f3F22F983;
	cvt.rni.s32.f32 	%r1744, %f847;
	cvt.rn.f32.s32 	%f848, %r1744;
	fma.rn.f32 	%f849, %f848, 0fBFC90FDA, %f137;
	fma.rn.f32 	%f850, %f848, 0fB3A22168, %f849;
	fma.rn.f32 	%f1665, %f848, 0fA7C234C5, %f850;
	abs.f32 	%f139, %f137;
	setp.ltu.f32 	%p197, %f139, 0f47CE4780;
	@%p197 bra 	$L__BB2_212;
	setp.eq.f32 	%p198, %f139, 0f7F800000;
	@%p198 bra 	$L__BB2_211;
	mov.b32 	%r321, %f137;
	mov.b64 	%rd732, 0;
	mov.b32 	%r1741, 0;
$L__BB2_207:
	.pragma "nounroll";
	mul.wide.u32 	%rd387, %r1741, 4;
	mov.u64 	%rd388, __cudart_i2opi_f;
	add.s64 	%rd389, %rd388, %rd387;
	ld.global.nc.u32 	%r1048, [%rd389];
	shl.b32 	%r1049, %r321, 8;
	or.b32  	%r1050, %r1049, -2147483648;
	mad.wide.u32 	%rd390, %r1048, %r1050, %rd732;
	shr.u64 	%rd732, %rd390, 32;
	add.s64 	%rd391, %rd6, %rd387;
	st.local.u32 	[%rd391], %rd390;
	add.s32 	%r1741, %r1741, 1;
	setp.ne.s32 	%p199, %r1741, 6;
	@%p199 bra 	$L__BB2_207;
	shr.u32 	%r1051, %r321, 23;
	st.local.u32 	[%rd6+24], %rd732;
	and.b32  	%r324, %r1051, 31;
	and.b32  	%r1052, %r1051, 224;
	add.s32 	%r1053, %r1052, -128;
	shr.u32 	%r1054, %r1053, 5;
	mul.wide.u32 	%rd392, %r1054, 4;
	sub.s64 	%rd88, %rd6, %rd392;
	ld.local.u32 	%r1742, [%rd88+24];
	ld.local.u32 	%r1743, [%rd88+20];
	setp.eq.s32 	%p200, %r324, 0;
	@%p200 bra 	$L__BB2_210;
	shf.l.wrap.b32 	%r1742, %r1743, %r1742, %r324;
	ld.local.u32 	%r1055, [%rd88+16];
	shf.l.wrap.b32 	%r1743, %r1055, %r1743, %r324;
$L__BB2_210:
	shr.u32 	%r1056, %r1742, 30;
	shf.l.wrap.b32 	%r1057, %r1743, %r1742, 2;
	shl.b32 	%r1058, %r1743, 2;
	shr.u32 	%r1059, %r1057, 31;
	add.s32 	%r1060, %r1059, %r1056;
	neg.s32 	%r1061, %r1060;
	setp.lt.s32 	%p201, %r321, 0;
	selp.b32 	%r1744, %r1061, %r1060, %p201;
	xor.b32  	%r1062, %r1057, %r321;
	shr.s32 	%r1063, %r1057, 31;
	xor.b32  	%r1064, %r1063, %r1057;
	xor.b32  	%r1065, %r1063, %r1058;
	cvt.u64.u32 	%rd393, %r1064;
	shl.b64 	%rd394, %rd393, 32;
	cvt.u64.u32 	%rd395, %r1065;
	or.b64  	%rd396, %rd394, %rd395;
	cvt.rn.f64.s64 	%fd39, %rd396;
	mul.f64 	%fd40, %fd39, 0d3BF921FB54442D19;
	cvt.rn.f32.f64 	%f851, %fd40;
	neg.f32 	%f852, %f851;
	setp.lt.s32 	%p202, %r1062, 0;
	selp.f32 	%f1665, %f852, %f851, %p202;
	bra.uni 	$L__BB2_212;
$L__BB2_211:
	mov.f32 	%f853, 0f00000000;
	mul.rn.f32 	%f1665, %f137, %f853;
	mov.b32 	%r1744, 0;
$L__BB2_212:
	ld.param.u64 	%rd700, [holographic_fold_7d_param_1];
	add.s32 	%r1067, %r1744, 1;
	mul.rn.f32 	%f854, %f1665, %f1665;
	and.b32  	%r1068, %r1744, 1;
	setp.eq.b32 	%p203, %r1068, 1;
	selp.f32 	%f855, %f1665, 0f3F800000, %p203;
	fma.rn.f32 	%f856, %f854, %f855, 0f00000000;
	fma.rn.f32 	%f857, %f854, 0f37CBAC00, 0fBAB607ED;
	selp.f32 	%f858, 0fB94D4153, %f857, %p203;
	selp.f32 	%f859, 0f3C0885E4, 0f3D2AAABB, %p203;
	fma.rn.f32 	%f860, %f858, %f854, %f859;
	selp.f32 	%f861, 0fBE2AAAA8, 0fBEFFFFFF, %p203;
	fma.rn.f32 	%f862, %f860, %f854, %f861;
	fma.rn.f32 	%f863, %f862, %f856, %f855;
	and.b32  	%r1069, %r1067, 2;
	setp.eq.s32 	%p204, %r1069, 0;
	mov.f32 	%f864, 0f00000000;
	sub.f32 	%f865, %f864, %f863;
	selp.f32 	%f866, %f863, %f865, %p204;
	mul.f32 	%f867, %f1, %f866;
	abs.f32 	%f868, %f867;
	add.f32 	%f869, %f868, 0f3F800000;
	div.rn.f32 	%f870, %f867, %f869;
	st.global.f32 	[%rd43+12], %f870;
	ld.global.nc.f32 	%f871, [%rd26+16];
	cvta.to.global.u64 	%rd397, %rd700;
	add.s32 	%r1070, %r1664, %r2;
	mul.wide.s32 	%rd398, %r1070, 4;
	add.s64 	%rd399, %rd397, %rd398;
	ld.global.nc.f32 	%f143, [%rd399+16];
	mul.f32 	%f144, %f871, 0f40490FDB;
	mul.f32 	%f872, %f144, 0f3F22F983;
	cvt.rni.s32.f32 	%r1752, %f872;
	cvt.rn.f32.s32 	%f873, %r1752;
	fma.rn.f32 	%f874, %f873, 0fBFC90FDA, %f144;
	fma.rn.f32 	%f875, %f873, 0fB3A22168, %f874;
	fma.rn.f32 	%f1667, %f873, 0fA7C234C5, %f875;
	abs.f32 	%f146, %f144;
	setp.ltu.f32 	%p205, %f146, 0f47CE4780;
	mov.u32 	%r1748, %r1752;
	mov.f32 	%f1666, %f1667;
	@%p205 bra 	$L__BB2_220;
	setp.eq.f32 	%p206, %f146, 0f7F800000;
	@%p206 bra 	$L__BB2_219;
	mov.b32 	%r334, %f144;
	mov.b64 	%rd733, 0;
	mov.b32 	%r1745, 0;
$L__BB2_215:
	.pragma "nounroll";
	mul.wide.u32 	%rd401, %r1745, 4;
	mov.u64 	%rd402, __cudart_i2opi_f;
	add.s64 	%rd403, %rd402, %rd401;
	ld.global.nc.u32 	%r1072, [%rd403];
	shl.b32 	%r1073, %r334, 8;
	or.b32  	%r1074, %r1073, -2147483648;
	mad.wide.u32 	%rd404, %r1072, %r1074, %rd733;
	shr.u64 	%rd733, %rd404, 32;
	add.s64 	%rd405, %rd10, %rd401;
	st.local.u32 	[%rd405], %rd404;
	add.s32 	%r1745, %r1745, 1;
	setp.ne.s32 	%p207, %r1745, 6;
	@%p207 bra 	$L__BB2_215;
	shr.u32 	%r1075, %r334, 23;
	st.local.u32 	[%rd10+24], %rd733;
	and.b32  	%r337, %r1075, 31;
	and.b32  	%r1076, %r1075, 224;
	add.s32 	%r1077, %r1076, -128;
	shr.u32 	%r1078, %r1077, 5;
	mul.wide.u32 	%rd406, %r1078, 4;
	sub.s64 	%rd91, %rd10, %rd406;
	ld.local.u32 	%r1746, [%rd91+24];
	ld.local.u32 	%r1747, [%rd91+20];
	setp.eq.s32 	%p208, %r337, 0;
	@%p208 bra 	$L__BB2_218;
	shf.l.wrap.b32 	%r1746, %r1747, %r1746, %r337;
	ld.local.u32 	%r1079, [%rd91+16];
	shf.l.wrap.b32 	%r1747, %r1079, %r1747, %r337;
$L__BB2_218:
	shr.u32 	%r1080, %r1746, 30;
	shf.l.wrap.b32 	%r1081, %r1747, %r1746, 2;
	shl.b32 	%r1082, %r1747, 2;
	shr.u32 	%r1083, %r1081, 31;
	add.s32 	%r1084, %r1083, %r1080;
	neg.s32 	%r1085, %r1084;
	setp.lt.s32 	%p209, %r334, 0;
	selp.b32 	%r1748, %r1085, %r1084, %p209;
	xor.b32  	%r1086, %r1081, %r334;
	shr.s32 	%r1087, %r1081, 31;
	xor.b32  	%r1088, %r1087, %r1081;
	xor.b32  	%r1089, %r1087, %r1082;
	cvt.u64.u32 	%rd407, %r1088;
	shl.b64 	%rd408, %rd407, 32;
	cvt.u64.u32 	%rd409, %r1089;
	or.b64  	%rd410, %rd408, %rd409;
	cvt.rn.f64.s64 	%fd41, %rd410;
	mul.f64 	%fd42, %fd41, 0d3BF921FB54442D19;
	cvt.rn.f32.f64 	%f876, %fd42;
	neg.f32 	%f877, %f876;
	setp.lt.s32 	%p210, %r1086, 0;
	selp.f32 	%f1666, %f877, %f876, %p210;
	bra.uni 	$L__BB2_220;
$L__BB2_219:
	mov.f32 	%f878, 0f00000000;
	mul.rn.f32 	%f1666, %f144, %f878;
	mov.b32 	%r1748, 0;
$L__BB2_220:
	mul.rn.f32 	%f879, %f1666, %f1666;
	and.b32  	%r1091, %r1748, 1;
	setp.eq.b32 	%p212, %r1091, 1;
	selp.f32 	%f880, 0f3F800000, %f1666, %p212;
	fma.rn.f32 	%f881, %f879, %f880, 0f00000000;
	fma.rn.f32 	%f882, %f879, 0f37CBAC00, 0fBAB607ED;
	selp.f32 	%f883, %f882, 0fB94D4153, %p212;
	selp.f32 	%f884, 0f3D2AAABB, 0f3C0885E4, %p212;
	fma.rn.f32 	%f885, %f883, %f879, %f884;
	selp.f32 	%f886, 0fBEFFFFFF, 0fBE2AAAA8, %p212;
	fma.rn.f32 	%f887, %f885, %f879, %f886;
	fma.rn.f32 	%f888, %f887, %f881, %f880;
	and.b32  	%r1092, %r1748, 2;
	setp.eq.s32 	%p213, %r1092, 0;
	mov.f32 	%f889, 0f00000000;
	sub.f32 	%f890, %f889, %f888;
	selp.f32 	%f150, %f888, %f890, %p213;
	@%p205 bra 	$L__BB2_228;
	setp.eq.f32 	%p214, %f146, 0f7F800000;
	@%p214 bra 	$L__BB2_227;
	mov.b32 	%r346, %f144;
	mov.b64 	%rd734, 0;
	mov.b32 	%r1749, 0;
$L__BB2_223:
	.pragma "nounroll";
	mul.wide.u32 	%rd412, %r1749, 4;
	mov.u64 	%rd413, __cudart_i2opi_f;
	add.s64 	%rd414, %rd413, %rd412;
	ld.global.nc.u32 	%r1094, [%rd414];
	shl.b32 	%r1095, %r346, 8;
	or.b32  	%r1096, %r1095, -2147483648;
	mad.wide.u32 	%rd415, %r1094, %r1096, %rd734;
	shr.u64 	%rd734, %rd415, 32;
	add.s64 	%rd416, %rd9, %rd412;
	st.local.u32 	[%rd416], %rd415;
	add.s32 	%r1749, %r1749, 1;
	setp.ne.s32 	%p215, %r1749, 6;
	@%p215 bra 	$L__BB2_223;
	shr.u32 	%r1097, %r346, 23;
	st.local.u32 	[%rd9+24], %rd734;
	and.b32  	%r349, %r1097, 31;
	and.b32  	%r1098, %r1097, 224;
	add.s32 	%r1099, %r1098, -128;
	shr.u32 	%r1100, %r1099, 5;
	mul.wide.u32 	%rd417, %r1100, 4;
	sub.s64 	%rd94, %rd9, %rd417;
	ld.local.u32 	%r1750, [%rd94+24];
	ld.local.u32 	%r1751, [%rd94+20];
	setp.eq.s32 	%p216, %r349, 0;
	@%p216 bra 	$L__BB2_226;
	shf.l.wrap.b32 	%r1750, %r1751, %r1750, %r349;
	ld.local.u32 	%r1101, [%rd94+16];
	shf.l.wrap.b32 	%r1751, %r1101, %r1751, %r349;
$L__BB2_226:
	shr.u32 	%r1102, %r1750, 30;
	shf.l.wrap.b32 	%r1103, %r1751, %r1750, 2;
	shl.b32 	%r1104, %r1751, 2;
	shr.u32 	%r1105, %r1103, 31;
	add.s32 	%r1106, %r1105, %r1102;
	neg.s32 	%r1107, %r1106;
	setp.lt.s32 	%p217, %r346, 0;
	selp.b32 	%r1752, %r1107, %r1106, %p217;
	xor.b32  	%r1108, %r1103, %r346;
	shr.s32 	%r1109, %r1103, 31;
	xor.b32  	%r1110, %r1109, %r1103;
	xor.b32  	%r1111, %r1109, %r1104;
	cvt.u64.u32 	%rd418, %r1110;
	shl.b64 	%rd419, %rd418, 32;
	cvt.u64.u32 	%rd420, %r1111;
	or.b64  	%rd421, %rd419, %rd420;
	cvt.rn.f64.s64 	%fd43, %rd421;
	mul.f64 	%fd44, %fd43, 0d3BF921FB54442D19;
	cvt.rn.f32.f64 	%f891, %fd44;
	neg.f32 	%f892, %f891;
	setp.lt.s32 	%p218, %r1108, 0;
	selp.f32 	%f1667, %f892, %f891, %p218;
	bra.uni 	$L__BB2_228;
$L__BB2_227:
	mov.f32 	%f893, 0f00000000;
	mul.rn.f32 	%f1667, %f144, %f893;
	mov.b32 	%r1752, 0;
$L__BB2_228:
	add.s32 	%r1113, %r1752, 1;
	mul.rn.f32 	%f894, %f1667, %f1667;
	and.b32  	%r1114, %r1752, 1;
	setp.eq.b32 	%p219, %r1114, 1;
	selp.f32 	%f895, %f1667, 0f3F800000, %p219;
	fma.rn.f32 	%f896, %f894, %f895, 0f00000000;
	fma.rn.f32 	%f897, %f894, 0f37CBAC00, 0fBAB607ED;
	selp.f32 	%f898, 0fB94D4153, %f897, %p219;
	selp.f32 	%f899, 0f3C0885E4, 0f3D2AAABB, %p219;
	fma.rn.f32 	%f900, %f898, %f894, %f899;
	selp.f32 	%f901, 0fBE2AAAA8, 0fBEFFFFFF, %p219;
	fma.rn.f32 	%f902, %f900, %f894, %f901;
	fma.rn.f32 	%f903, %f902, %f896, %f895;
	and.b32  	%r1115, %r1113, 2;
	setp.eq.s32 	%p220, %r1115, 0;
	mov.f32 	%f904, 0f00000000;
	sub.f32 	%f905, %f904, %f903;
	selp.f32 	%f906, %f903, %f905, %p220;
	abs.f32 	%f907, %f906;
	abs.f32 	%f908, %f150;
	setp.gt.f32 	%p221, %f908, %f907;
	selp.f32 	%f909, %f908, %f907, %p221;
	selp.f32 	%f910, %f907, %f908, %p221;
	div.rn.f32 	%f911, %f910, %f909;
	mul.f32 	%f912, %f911, %f911;
	fma.rn.f32 	%f913, %f912, 0f3B33710B, 0fBC807748;
	fma.rn.f32 	%f914, %f913, %f912, 0f3D2CDAB2;
	fma.rn.f32 	%f915, %f914, %f912, 0fBD992D10;
	fma.rn.f32 	%f916, %f915, %f912, 0f3DD9EA6C;
	fma.rn.f32 	%f917, %f916, %f912, 0fBE117CB1;
	fma.rn.f32 	%f918, %f917, %f912, 0f3E4CBCE0;
	fma.rn.f32 	%f919, %f918, %f912, 0fBEAAAA7D;
	mul.f32 	%f920, %f912, %f919;
	fma.rn.f32 	%f921, %f920, %f911, %f911;
	neg.f32 	%f922, %f921;
	fma.rn.f32 	%f923, 0f3F6EE581, 0f3FD774EB, %f922;
	selp.f32 	%f924, %f923, %f921, %p221;
	selp.f32 	%f925, 0f3F6EE581, 0f3FEEE581, %p221;
	selp.f32 	%f926, %f921, %f922, %p221;
	mov.b32 	%r1116, %f906;
	fma.rn.f32 	%f927, %f925, 0f3FD774EB, %f926;
	setp.lt.s32 	%p222, %r1116, 0;
	selp.f32 	%f928, %f927, %f924, %p222;
	add.f32 	%f929, %f908, %f907;
	setp.eq.f32 	%p223, %f909, 0f00000000;
	selp.f32 	%f930, 0f40490FDB, 0f00000000, %p222;
	setp.eq.f32 	%p224, %f907, %f908;
	selp.f32 	%f931, 0f4016CBE4, 0f3F490FDB, %p222;
	selp.f32 	%f932, %f931, %f928, %p224;
	selp.f32 	%f933, %f930, %f932, %p223;
	abs.f32 	%f934, %f929;
	setp.nan.f32 	%p225, %f934, %f934;
	copysign.f32 	%f935, %f150, %f933;
	selp.f32 	%f154, %f929, %f935, %p225;
	mul.f32 	%f155, %f143, 0f40490FDB;
	mul.f32 	%f936, %f155, 0f3F22F983;
	cvt.rni.s32.f32 	%r1760, %f936;
	cvt.rn.f32.s32 	%f937, %r1760;
	fma.rn.f32 	%f938, %f937, 0fBFC90FDA, %f155;
	fma.rn.f32 	%f939, %f937, 0fB3A22168, %f938;
	fma.rn.f32 	%f1669, %f937, 0fA7C234C5, %f939;
	abs.f32 	%f157, %f155;
	setp.ltu.f32 	%p226, %f157, 0f47CE4780;
	mov.u32 	%r1756, %r1760;
	mov.f32 	%f1668, %f1669;
	@%p226 bra 	$L__BB2_236;
	setp.eq.f32 	%p227, %f157, 0f7F800000;
	@%p227 bra 	$L__BB2_235;
	mov.b32 	%r359, %f155;
	mov.b64 	%rd735, 0;
	mov.b32 	%r1753, 0;
$L__BB2_231:
	.pragma "nounroll";
	mul.wide.u32 	%rd423, %r1753, 4;
	mov.u64 	%rd424, __cudart_i2opi_f;
	add.s64 	%rd425, %rd424, %rd423;
	ld.global.nc.u32 	%r1118, [%rd425];
	shl.b32 	%r1119, %r359, 8;
	or.b32  	%r1120, %r1119, -2147483648;
	mad.wide.u32 	%rd426, %r1118, %r1120, %rd735;
	shr.u64 	%rd735, %rd426, 32;
	add.s64 	%rd427, %rd8, %rd423;
	st.local.u32 	[%rd427], %rd426;
	add.s32 	%r1753, %r1753, 1;
	setp.ne.s32 	%p228, %r1753, 6;
	@%p228 bra 	$L__BB2_231;
	shr.u32 	%r1121, %r359, 23;
	st.local.u32 	[%rd8+24], %rd735;
	and.b32  	%r362, %r1121, 31;
	and.b32  	%r1122, %r1121, 224;
	add.s32 	%r1123, %r1122, -128;
	shr.u32 	%r1124, %r1123, 5;
	mul.wide.u32 	%rd428, %r1124, 4;
	sub.s64 	%rd97, %rd8, %rd428;
	ld.local.u32 	%r1754, [%rd97+24];
	ld.local.u32 	%r1755, [%rd97+20];
	setp.eq.s32 	%p229, %r362, 0;
	@%p229 bra 	$L__BB2_234;
	shf.l.wrap.b32 	%r1754, %r1755, %r1754, %r362;
	ld.local.u32 	%r1125, [%rd97+16];
	shf.l.wrap.b32 	%r1755, %r1125, %r1755, %r362;
$L__BB2_234:
	shr.u32 	%r1126, %r1754, 30;
	shf.l.wrap.b32 	%r1127, %r1755, %r1754, 2;
	shl.b32 	%r1128, %r1755, 2;
	shr.u32 	%r1129, %r1127, 31;
	add.s32 	%r1130, %r1129, %r1126;
	neg.s32 	%r1131, %r1130;
	setp.lt.s32 	%p230, %r359, 0;
	selp.b32 	%r1756, %r1131, %r1130, %p230;
	xor.b32  	%r1132, %r1127, %r359;
	shr.s32 	%r1133, %r1127, 31;
	xor.b32  	%r1134, %r1133, %r1127;
	xor.b32  	%r1135, %r1133, %r1128;
	cvt.u64.u32 	%rd429, %r1134;
	shl.b64 	%rd430, %rd429, 32;
	cvt.u64.u32 	%rd431, %r1135;
	or.b64  	%rd432, %rd430, %rd431;
	cvt.rn.f64.s64 	%fd45, %rd432;
	mul.f64 	%fd46, %fd45, 0d3BF921FB54442D19;
	cvt.rn.f32.f64 	%f940, %fd46;
	neg.f32 	%f941, %f940;
	setp.lt.s32 	%p231, %r1132, 0;
	selp.f32 	%f1668, %f941, %f940, %p231;
	bra.uni 	$L__BB2_236;
$L__BB2_235:
	mov.f32 	%f942, 0f00000000;
	mul.rn.f32 	%f1668, %f155, %f942;
	mov.b32 	%r1756, 0;
$L__BB2_236:
	mul.rn.f32 	%f943, %f1668, %f1668;
	and.b32  	%r1137, %r1756, 1;
	setp.eq.b32 	%p233, %r1137, 1;
	selp.f32 	%f944, 0f3F800000, %f1668, %p233;
	fma.rn.f32 	%f945, %f943, %f944, 0f00000000;
	fma.rn.f32 	%f946, %f943, 0f37CBAC00, 0fBAB607ED;
	selp.f32 	%f947, %f946, 0fB94D4153, %p233;
	selp.f32 	%f948, 0f3D2AAABB, 0f3C0885E4, %p233;
	fma.rn.f32 	%f949, %f947, %f943, %f948;
	selp.f32 	%f950, 0fBEFFFFFF, 0fBE2AAAA8, %p233;
	fma.rn.f32 	%f951, %f949, %f943, %f950;
	fma.rn.f32 	%f952, %f951, %f945, %f944;
	and.b32  	%r1138, %r1756, 2;
	setp.eq.s32 	%p234, %r1138, 0;
	mov.f32 	%f953, 0f00000000;
	sub.f32 	%f954, %f953, %f952;
	selp.f32 	%f161, %f952, %f954, %p234;
	@%p226 bra 	$L__BB2_244;
	setp.eq.f32 	%p235, %f157, 0f7F800000;
	@%p235 bra 	$L__BB2_243;
	mov.b32 	%r371, %f155;
	mov.b64 	%rd736, 0;
	mov.b32 	%r1757, 0;
$L__BB2_239:
	.pragma "nounroll";
	mul.wide.u32 	%rd434, %r1757, 4;
	mov.u64 	%rd435, __cudart_i2opi_f;
	add.s64 	%rd436, %rd435, %rd434;
	ld.global.nc.u32 	%r1140, [%rd436];
	shl.b32 	%r1141, %r371, 8;
	or.b32  	%r1142, %r1141, -2147483648;
	mad.wide.u32 	%rd437, %r1140, %r1142, %rd736;
	shr.u64 	%rd736, %rd437, 32;
	add.s64 	%rd438, %rd7, %rd434;
	st.local.u32 	[%rd438], %rd437;
	add.s32 	%r1757, %r1757, 1;
	setp.ne.s32 	%p236, %r1757, 6;
	@%p236 bra 	$L__BB2_239;
	shr.u32 	%r1143, %r371, 23;
	st.local.u32 	[%rd7+24], %rd736;
	and.b32  	%r374, %r1143, 31;
	and.b32  	%r1144, %r1143, 224;
	add.s32 	%r1145, %r1144, -128;
	shr.u32 	%r1146, %r1145, 5;
	mul.wide.u32 	%rd439, %r1146, 4;
	sub.s64 	%rd100, %rd7, %rd439;
	ld.local.u32 	%r1758, [%rd100+24];
	ld.local.u32 	%r1759, [%rd100+20];
	setp.eq.s32 	%p237, %r374, 0;
	@%p237 bra 	$L__BB2_242;
	shf.l.wrap.b32 	%r1758, %r1759, %r1758, %r374;
	ld.local.u32 	%r1147, [%rd100+16];
	shf.l.wrap.b32 	%r1759, %r1147, %r1759, %r374;
$L__BB2_242:
	shr.u32 	%r1148, %r1758, 30;
	shf.l.wrap.b32 	%r1149, %r1759, %r1758, 2;
	shl.b32 	%r1150, %r1759, 2;
	shr.u32 	%r1151, %r1149, 31;
	add.s32 	%r1152, %r1151, %r1148;
	neg.s32 	%r1153, %r1152;
	setp.lt.s32 	%p238, %r371, 0;
	selp.b32 	%r1760, %r1153, %r1152, %p238;
	xor.b32  	%r1154, %r1149, %r371;
	shr.s32 	%r1155, %r1149, 31;
	xor.b32  	%r1156, %r1155, %r1149;
	xor.b32  	%r1157, %r1155, %r1150;
	cvt.u64.u32 	%rd440, %r1156;
	shl.b64 	%rd441, %rd440, 32;
	cvt.u64.u32 	%rd442, %r1157;
	or.b64  	%rd443, %rd441, %rd442;
	cvt.rn.f64.s64 	%fd47, %rd443;
	mul.f64 	%fd48, %fd47, 0d3BF921FB54442D19;
	cvt.rn.f32.f64 	%f955, %fd48;
	neg.f32 	%f956, %f955;
	setp.lt.s32 	%p239, %r1154, 0;
	selp.f32 	%f1669, %f956, %f955, %p239;
	bra.uni 	$L__BB2_244;
$L__BB2_243:
	mov.f32 	%f957, 0f00000000;
	mul.rn.f32 	%f1669, %f155, %f957;
	mov.b32 	%r1760, 0;
$L__BB2_244:
	add.s32 	%r1159, %r1760, 1;
	mul.rn.f32 	%f958, %f1669, %f1669;
	and.b32  	%r1160, %r1760, 1;
	setp.eq.b32 	%p240, %r1160, 1;
	selp.f32 	%f959, %f1669, 0f3F800000, %p240;
	fma.rn.f32 	%f960, %f958, %f959, 0f00000000;
	fma.rn.f32 	%f961, %f958, 0f37CBAC00, 0fBAB607ED;
	selp.f32 	%f962, 0fB94D4153, %f961, %p240;
	selp.f32 	%f963, 0f3C0885E4, 0f3D2AAABB, %p240;
	fma.rn.f32 	%f964, %f962, %f958, %f963;
	selp.f32 	%f965, 0fBE2AAAA8, 0fBEFFFFFF, %p240;
	fma.rn.f32 	%f966, %f964, %f958, %f965;
	fma.rn.f32 	%f967, %f966, %f960, %f959;
	and.b32  	%r1161, %r1159, 2;
	setp.eq.s32 	%p241, %r1161, 0;
	mov.f32 	%f968, 0f00000000;
	sub.f32 	%f969, %f968, %f967;
	selp.f32 	%f970, %f967, %f969, %p241;
	abs.f32 	%f971, %f970;
	abs.f32 	%f972, %f161;
	setp.gt.f32 	%p242, %f972, %f971;
	selp.f32 	%f973, %f972, %f971, %p242;
	selp.f32 	%f974, %f971, %f972, %p242;
	div.rn.f32 	%f975, %f974, %f973;
	mul.f32 	%f976, %f975, %f975;
	fma.rn.f32 	%f977, %f976, 0f3B33710B, 0fBC807748;
	fma.rn.f32 	%f978, %f977, %f976, 0f3D2CDAB2;
	fma.rn.f32 	%f979, %f978, %f976, 0fBD992D10;
	fma.rn.f32 	%f980, %f979, %f976, 0f3DD9EA6C;
	fma.rn.f32 	%f981, %f980, %f976, 0fBE117CB1;
	fma.rn.f32 	%f982, %f981, %f976, 0f3E4CBCE0;
	fma.rn.f32 	%f983, %f982, %f976, 0fBEAAAA7D;
	mul.f32 	%f984, %f976, %f983;
	fma.rn.f32 	%f985, %f984, %f975, %f975;
	neg.f32 	%f986, %f985;
	fma.rn.f32 	%f987, 0f3F6EE581, 0f3FD774EB, %f986;
	selp.f32 	%f988, %f987, %f985, %p242;
	selp.f32 	%f989, 0f3F6EE581, 0f3FEEE581, %p242;
	selp.f32 	%f990, %f985, %f986, %p242;
	mov.b32 	%r1162, %f970;
	fma.rn.f32 	%f991, %f989, 0f3FD774EB, %f990;
	setp.lt.s32 	%p243, %r1162, 0;
	selp.f32 	%f992, %f991, %f988, %p243;
	add.f32 	%f993, %f972, %f971;
	setp.eq.f32 	%p244, %f973, 0f00000000;
	selp.f32 	%f994, 0f40490FDB, 0f00000000, %p243;
	setp.eq.f32 	%p245, %f971, %f972;
	selp.f32 	%f995, 0f4016CBE4, 0f3F490FDB, %p243;
	selp.f32 	%f996, %f995, %f992, %p245;
	selp.f32 	%f997, %f994, %f996, %p244;
	abs.f32 	%f998, %f993;
	setp.nan.f32 	%p246, %f998, %f998;
	copysign.f32 	%f999, %f161, %f997;
	selp.f32 	%f1000, %f993, %f999, %p246;
	sub.f32 	%f165, %f154, %f1000;
	mul.f32 	%f1001, %f165, 0f3F22F983;
	cvt.rni.s32.f32 	%r1764, %f1001;
	cvt.rn.f32.s32 	%f1002, %r1764;
	fma.rn.f32 	%f1003, %f1002, 0fBFC90FDA, %f165;
	fma.rn.f32 	%f1004, %f1002, 0fB3A22168, %f1003;
	fma.rn.f32 	%f1670, %f1002, 0fA7C234C5, %f1004;
	abs.f32 	%f167, %f165;
	setp.ltu.f32 	%p247, %f167, 0f47CE4780;
	@%p247 bra 	$L__BB2_252;
	setp.eq.f32 	%p248, %f167, 0f7F800000;
	@%p248 bra 	$L__BB2_251;
	mov.b32 	%r384, %f165;
	mov.b64 	%rd737, 0;
	mov.b32 	%r1761, 0;
$L__BB2_247:
	.pragma "nounroll";
	mul.wide.u32 	%rd445, %r1761, 4;
	mov.u64 	%rd446, __cudart_i2opi_f;
	add.s64 	%rd447, %rd446, %rd445;
	ld.global.nc.u32 	%r1164, [%rd447];
	shl.b32 	%r1165, %r384, 8;
	or.b32  	%r1166, %r1165, -2147483648;
	mad.wide.u32 	%rd448, %r1164, %r1166, %rd737;
	shr.u64 	%rd737, %rd448, 32;
	add.s64 	%rd449, %rd6, %rd445;
	st.local.u32 	[%rd449], %rd448;
	add.s32 	%r1761, %r1761, 1;
	setp.ne.s32 	%p249, %r1761, 6;
	@%p249 bra 	$L__BB2_247;
	shr.u32 	%r1167, %r384, 23;
	st.local.u32 	[%rd6+24], %rd737;
	and.b32  	%r387, %r1167, 31;
	and.b32  	%r1168, %r1167, 224;
	add.s32 	%r1169, %r1168, -128;
	shr.u32 	%r1170, %r1169, 5;
	mul.wide.u32 	%rd450, %r1170, 4;
	sub.s64 	%rd103, %rd6, %rd450;
	ld.local.u32 	%r1762, [%rd103+24];
	ld.local.u32 	%r1763, [%rd103+20];
	setp.eq.s32 	%p250, %r387, 0;
	@%p250 bra 	$L__BB2_250;
	shf.l.wrap.b32 	%r1762, %r1763, %r1762, %r387;
	ld.local.u32 	%r1171, [%rd103+16];
	shf.l.wrap.b32 	%r1763, %r1171, %r1763, %r387;
$L__BB2_250:
	shr.u32 	%r1172, %r1762, 30;
	shf.l.wrap.b32 	%r1173, %r1763, %r1762, 2;
	shl.b32 	%r1174, %r1763, 2;
	shr.u32 	%r1175, %r1173, 31;
	add.s32 	%r1176, %r1175, %r1172;
	neg.s32 	%r1177, %r1176;
	setp.lt.s32 	%p251, %r384, 0;
	selp.b32 	%r1764, %r1177, %r1176, %p251;
	xor.b32  	%r1178, %r1173, %r384;
	shr.s32 	%r1179, %r1173, 31;
	xor.b32  	%r1180, %r1179, %r1173;
	xor.b32  	%r1181, %r1179, %r1174;
	cvt.u64.u32 	%rd451, %r1180;
	shl.b64 	%rd452, %rd451, 32;
	cvt.u64.u32 	%rd453, %r1181;
	or.b64  	%rd454, %rd452, %rd453;
	cvt.rn.f64.s64 	%fd49, %rd454;
	mul.f64 	%fd50, %fd49, 0d3BF921FB54442D19;
	cvt.rn.f32.f64 	%f1005, %fd50;
	neg.f32 	%f1006, %f1005;
	setp.lt.s32 	%p252, %r1178, 0;
	selp.f32 	%f1670, %f1006, %f1005, %p252;
	bra.uni 	$L__BB2_252;
$L__BB2_251:
	mov.f32 	%f1007, 0f00000000;
	mul.rn.f32 	%f1670, %f165, %f1007;
	mov.b32 	%r1764, 0;
$L__BB2_252:
	ld.param.u64 	%rd701, [holographic_fold_7d_param_1];
	add.s32 	%r1183, %r1764, 1;
	mul.rn.f32 	%f1008, %f1670, %f1670;
	and.b32  	%r1184, %r1764, 1;
	setp.eq.b32 	%p253, %r1184, 1;
	selp.f32 	%f1009, %f1670, 0f3F800000, %p253;
	fma.rn.f32 	%f1010, %f1008, %f1009, 0f00000000;
	fma.rn.f32 	%f1011, %f1008, 0f37CBAC00, 0fBAB607ED;
	selp.f32 	%f1012, 0fB94D4153, %f1011, %p253;
	selp.f32 	%f1013, 0f3C0885E4, 0f3D2AAABB, %p253;
	fma.rn.f32 	%f1014, %f1012, %f1008, %f1013;
	selp.f32 	%f1015, 0fBE2AAAA8, 0fBEFFFFFF, %p253;
	fma.rn.f32 	%f1016, %f1014, %f1008, %f1015;
	fma.rn.f32 	%f1017, %f1016, %f1010, %f1009;
	and.b32  	%r1185, %r1183, 2;
	setp.eq.s32 	%p254, %r1185, 0;
	mov.f32 	%f1018, 0f00000000;
	sub.f32 	%f1019, %f1018, %f1017;
	selp.f32 	%f1020, %f1017, %f1019, %p254;
	mul.f32 	%f1021, %f1, %f1020;
	abs.f32 	%f1022, %f1021;
	add.f32 	%f1023, %f1022, 0f3F800000;
	div.rn.f32 	%f1024, %f1021, %f1023;
	st.global.f32 	[%rd43+16], %f1024;
	ld.global.nc.f32 	%f1025, [%rd26+20];
	cvta.to.global.u64 	%rd455, %rd701;
	add.s32 	%r1186, %r1664, %r2;
	mul.wide.s32 	%rd456, %r1186, 4;
	add.s64 	%rd457, %rd455, %rd456;
	ld.global.nc.f32 	%f171, [%rd457+20];
	mul.f32 	%f172, %f1025, 0f40490FDB;
	mul.f32 	%f1026, %f172, 0f3F22F983;
	cvt.rni.s32.f32 	%r1772, %f1026;
	cvt.rn.f32.s32 	%f1027, %r1772;
	fma.rn.f32 	%f1028, %f1027, 0fBFC90FDA, %f172;
	fma.rn.f32 	%f1029, %f1027, 0fB3A22168, %f1028;
	fma.rn.f32 	%f1672, %f1027, 0fA7C234C5, %f1029;
	abs.f32 	%f174, %f172;
	setp.ltu.f32 	%p255, %f174, 0f47CE4780;
	mov.u32 	%r1768, %r1772;
	mov.f32 	%f1671, %f1672;
	@%p255 bra 	$L__BB2_260;
	setp.eq.f32 	%p256, %f174, 0f7F800000;
	@%p256 bra 	$L__BB2_259;
	mov.b32 	%r397, %f172;
	mov.b64 	%rd738, 0;
	mov.b32 	%r1765, 0;
$L__BB2_255:
	.pragma "nounroll";
	mul.wide.u32 	%rd459, %r1765, 4;
	mov.u64 	%rd460, __cudart_i2opi_f;
	add.s64 	%rd461, %rd460, %rd459;
	ld.global.nc.u32 	%r1188, [%rd461];
	shl.b32 	%r1189, %r397, 8;
	or.b32  	%r1190, %r1189, -2147483648;
	mad.wide.u32 	%rd462, %r1188, %r1190, %rd738;
	shr.u64 	%rd738, %rd462, 32;
	add.s64 	%rd463, %rd10, %rd459;
	st.local.u32 	[%rd463], %rd462;
	add.s32 	%r1765, %r1765, 1;
	setp.ne.s32 	%p257, %r1765, 6;
	@%p257 bra 	$L__BB2_255;
	shr.u32 	%r1191, %r397, 23;
	st.local.u32 	[%rd10+24], %rd738;
	and.b32  	%r400, %r1191, 31;
	and.b32  	%r1192, %r1191, 224;
	add.s32 	%r1193, %r1192, -128;
	shr.u32 	%r1194, %r1193, 5;
	mul.wide.u32 	%rd464, %r1194, 4;
	sub.s64 	%rd106, %rd10, %rd464;
	ld.local.u32 	%r1766, [%rd106+24];
	ld.local.u32 	%r1767, [%rd106+20];
	setp.eq.s32 	%p258, %r400, 0;
	@%p258 bra 	$L__BB2_258;
	shf.l.wrap.b32 	%r1766, %r1767, %r1766, %r400;
	ld.local.u32 	%r1195, [%rd106+16];
	shf.l.wrap.b32 	%r1767, %r1195, %r1767, %r400;
$L__BB2_258:
	shr.u32 	%r1196, %r1766, 30;
	shf.l.wrap.b32 	%r1197, %r1767, %r1766, 2;
	shl.b32 	%r1198, %r1767, 2;
	shr.u32 	%r1199, %r1197, 31;
	add.s32 	%r1200, %r1199, %r1196;
	neg.s32 	%r1201, %r1200;
	setp.lt.s32 	%p259, %r397, 0;
	selp.b32 	%r1768, %r1201, %r1200, %p259;
	xor.b32  	%r1202, %r1197, %r397;
	shr.s32 	%r1203, %r1197, 31;
	xor.b32  	%r1204, %r1203, %r1197;
	xor.b32  	%r1205, %r1203, %r1198;
	cvt.u64.u32 	%rd465, %r1204;
	shl.b64 	%rd466, %rd465, 32;
	cvt.u64.u32 	%rd467, %r1205;
	or.b64  	%rd468, %rd466, %rd467;
	cvt.rn.f64.s64 	%fd51, %rd468;
	mul.f64 	%fd52, %fd51, 0d3BF921FB54442D19;
	cvt.rn.f32.f64 	%f1030, %fd52;
	neg.f32 	%f1031, %f1030;
	setp.lt.s32 	%p260, %r1202, 0;
	selp.f32 	%f1671, %f1031, %f1030, %p260;
	bra.uni 	$L__BB2_260;
$L__BB2_259:
	mov.f32 	%f1032, 0f00000000;
	mul.rn.f32 	%f1671, %f172, %f1032;
	mov.b32 	%r1768, 0;
$L__BB2_260:
	mul.rn.f32 	%f1033, %f1671, %f1671;
	and.b32  	%r1207, %r1768, 1;
	setp.eq.b32 	%p262, %r1207, 1;
	selp.f32 	%f1034, 0f3F800000, %f1671, %p262;
	fma.rn.f32 	%f1035, %f1033, %f1034, 0f00000000;
	fma.rn.f32 	%f1036, %f1033, 0f37CBAC00, 0fBAB607ED;
	selp.f32 	%f1037, %f1036, 0fB94D4153, %p262;
	selp.f32 	%f1038, 0f3D2AAABB, 0f3C0885E4, %p262;
	fma.rn.f32 	%f1039, %f1037, %f1033, %f1038;
	selp.f32 	%f1040, 0fBEFFFFFF, 0fBE2AAAA8, %p262;
	fma.rn.f32 	%f1041, %f1039, %f1033, %f1040;
	fma.rn.f32 	%f1042, %f1041, %f1035, %f1034;
	and.b32  	%r1208, %r1768, 2;
	setp.eq.s32 	%p263, %r1208, 0;
	mov.f32 	%f1043, 0f00000000;
	sub.f32 	%f1044, %f1043, %f1042;
	selp.f32 	%f178, %f1042, %f1044, %p263;
	@%p255 bra 	$L__BB2_268;
	setp.eq.f32 	%p264, %f174, 0f7F800000;
	@%p264 bra 	$L__BB2_267;
	mov.b32 	%r409, %f172;
	mov.b64 	%rd739, 0;
	mov.b32 	%r1769, 0;
$L__BB2_263:
	.pragma "nounroll";
	mul.wide.u32 	%rd470, %r1769, 4;
	mov.u64 	%rd471, __cudart_i2opi_f;
	add.s64 	%rd472, %rd471, %rd470;
	ld.global.nc.u32 	%r1210, [%rd472];
	shl.b32 	%r1211, %r409, 8;
	or.b32  	%r1212, %r1211, -2147483648;
	mad.wide.u32 	%rd473, %r1210, %r1212, %rd739;
	shr.u64 	%rd739, %rd473, 32;
	add.s64 	%rd474, %rd9, %rd470;
	st.local.u32 	[%rd474], %rd473;
	add.s32 	%r1769, %r1769, 1;
	setp.ne.s32 	%p265, %r1769, 6;
	@%p265 bra 	$L__BB2_263;
	shr.u32 	%r1213, %r409, 23;
	st.local.u32 	[%rd9+24], %rd739;
	and.b32  	%r412, %r1213, 31;
	and.b32  	%r1214, %r1213, 224;
	add.s32 	%r1215, %r1214, -128;
	shr.u32 	%r1216, %r1215, 5;
	mul.wide.u32 	%rd475, %r1216, 4;
	sub.s64 	%rd109, %rd9, %rd475;
	ld.local.u32 	%r1770, [%rd109+24];
	ld.local.u32 	%r1771, [%rd109+20];
	setp.eq.s32 	%p266, %r412, 0;
	@%p266 bra 	$L__BB2_266;
	shf.l.wrap.b32 	%r1770, %r1771, %r1770, %r412;
	ld.local.u32 	%r1217, [%rd109+16];
	shf.l.wrap.b32 	%r1771, %r1217, %r1771, %r412;
$L__BB2_266:
	shr.u32 	%r1218, %r1770, 30;
	shf.l.wrap.b32 	%r1219, %r1771, %r1770, 2;
	shl.b32 	%r1220, %r1771, 2;
	shr.u32 	%r1221, %r1219, 31;
	add.s32 	%r1222, %r1221, %r1218;
	neg.s32 	%r1223, %r1222;
	setp.lt.s32 	%p267, %r409, 0;
	selp.b32 	%r1772, %r1223, %r1222, %p267;
	xor.b32  	%r1224, %r1219, %r409;
	shr.s32 	%r1225, %r1219, 31;
	xor.b32  	%r1226, %r1225, %r1219;
	xor.b32  	%r1227, %r1225, %r1220;
	cvt.u64.u32 	%rd476, %r1226;
	shl.b64 	%rd477, %rd476, 32;
	cvt.u64.u32 	%rd478, %r1227;
	or.b64  	%rd479, %rd477, %rd478;
	cvt.rn.f64.s64 	%fd53, %rd479;
	mul.f64 	%fd54, %fd53, 0d3BF921FB54442D19;
	cvt.rn.f32.f64 	%f1045, %fd54;
	neg.f32 	%f1046, %f1045;
	setp.lt.s32 	%p268, %r1224, 0;
	selp.f32 	%f1672, %f1046, %f1045, %p268;
	bra.uni 	$L__BB2_268;
$L__BB2_267:
	mov.f32 	%f1047, 0f00000000;
	mul.rn.f32 	%f1672, %f172, %f1047;
	mov.b32 	%r1772, 0;
$L__BB2_268:
	add.s32 	%r1229, %r1772, 1;
	mul.rn.f32 	%f1048, %f1672, %f1672;
	and.b32  	%r1230, %r1772, 1;
	setp.eq.b32 	%p269, %r1230, 1;
	selp.f32 	%f1049, %f1672, 0f3F800000, %p269;
	fma.rn.f32 	%f1050, %f1048, %f1049, 0f00000000;
	fma.rn.f32 	%f1051, %f1048, 0f37CBAC00, 0fBAB607ED;
	selp.f32 	%f1052, 0fB94D4153, %f1051, %p269;
	selp.f32 	%f1053, 0f3C0885E4, 0f3D2AAABB, %p269;
	fma.rn.f32 	%f1054, %f1052, %f1048, %f1053;
	selp.f32 	%f1055, 0fBE2AAAA8, 0fBEFFFFFF, %p269;
	fma.rn.f32 	%f1056, %f1054, %f1048, %f1055;
	fma.rn.f32 	%f1057, %f1056, %f1050, %f1049;
	and.b32  	%r1231, %r1229, 2;
	setp.eq.s32 	%p270, %r1231, 0;
	mov.f32 	%f1058, 0f00000000;
	sub.f32 	%f1059, %f1058, %f1057;
	selp.f32 	%f1060, %f1057, %f1059, %p270;
	abs.f32 	%f1061, %f1060;
	abs.f32 	%f1062, %f178;
	setp.gt.f32 	%p271, %f1062, %f1061;
	selp.f32 	%f1063, %f1062, %f1061, %p271;
	selp.f32 	%f1064, %f1061, %f1062, %p271;
	div.rn.f32 	%f1065, %f1064, %f1063;
	mul.f32 	%f1066, %f1065, %f1065;
	fma.rn.f32 	%f1067, %f1066, 0f3B33710B, 0fBC807748;
	fma.rn.f32 	%f1068, %f1067, %f1066, 0f3D2CDAB2;
	fma.rn.f32 	%f1069, %f1068, %f1066, 0fBD992D10;
	fma.rn.f32 	%f1070, %f1069, %f1066, 0f3DD9EA6C;
	fma.rn.f32 	%f1071, %f1070, %f1066, 0fBE117CB1;
	fma.rn.f32 	%f1072, %f1071, %f1066, 0f3E4CBCE0;
	fma.rn.f32 	%f1073, %f1072, %f1066, 0fBEAAAA7D;
	mul.f32 	%f1074, %f1066, %f1073;
	fma.rn.f32 	%f1075, %f1074, %f1065, %f1065;
	neg.f32 	%f1076, %f1075;
	fma.rn.f32 	%f1077, 0f3F6EE581, 0f3FD774EB, %f1076;
	selp.f32 	%f1078, %f1077, %f1075, %p271;
	selp.f32 	%f1079, 0f3F6EE581, 0f3FEEE581, %p271;
	selp.f32 	%f1080, %f1075, %f1076, %p271;
	mov.b32 	%r1232, %f1060;
	fma.rn.f32 	%f1081, %f1079, 0f3FD774EB, %f1080;
	setp.lt.s32 	%p272, %r1232, 0;
	selp.f32 	%f1082, %f1081, %f1078, %p272;
	add.f32 	%f1083, %f1062, %f1061;
	setp.eq.f32 	%p273, %f1063, 0f00000000;
	selp.f32 	%f1084, 0f40490FDB, 0f00000000, %p272;
	setp.eq.f32 	%p274, %f1061, %f1062;
	selp.f32 	%f1085, 0f4016CBE4, 0f3F490FDB, %p272;
	selp.f32 	%f1086, %f1085, %f1082, %p274;
	selp.f32 	%f1087, %f1084, %f1086, %p273;
	abs.f32 	%f1088, %f1083;
	setp.nan.f32 	%p275, %f1088, %f1088;
	copysign.f32 	%f1089, %f178, %f1087;
	selp.f32 	%f182, %f1083, %f1089, %p275;
	mul.f32 	%f183, %f171, 0f40490FDB;
	mul.f32 	%f1090, %f183, 0f3F22F983;
	cvt.rni.s32.f32 	%r1780, %f1090;
	cvt.rn.f32.s32 	%f1091, %r1780;
	fma.rn.f32 	%f1092, %f1091, 0fBFC90FDA, %f183;
	fma.rn.f32 	%f1093, %f1091, 0fB3A22168, %f1092;
	fma.rn.f32 	%f1674, %f1091, 0fA7C234C5, %f1093;
	abs.f32 	%f185, %f183;
	setp.ltu.f32 	%p276, %f185, 0f47CE4780;
	mov.u32 	%r1776, %r1780;
	mov.f32 	%f1673, %f1674;
	@%p276 bra 	$L__BB2_276;
	setp.eq.f32 	%p277, %f185, 0f7F800000;
	@%p277 bra 	$L__BB2_275;
	mov.b32 	%r422, %f183;
	mov.b64 	%rd740, 0;
	mov.b32 	%r1773, 0;
$L__BB2_271:
	.pragma "nounroll";
	mul.wide.u32 	%rd481, %r1773, 4;
	mov.u64 	%rd482, __cudart_i2opi_f;
	add.s64 	%rd483, %rd482, %rd481;
	ld.global.nc.u32 	%r1234, [%rd483];
	shl.b32 	%r1235, %r422, 8;
	or.b32  	%r1236, %r1235, -2147483648;
	mad.wide.u32 	%rd484, %r1234, %r1236, %rd740;
	shr.u64 	%rd740, %rd484, 32;
	add.s64 	%rd485, %rd8, %rd481;
	st.local.u32 	[%rd485], %rd484;
	add.s32 	%r1773, %r1773, 1;
	setp.ne.s32 	%p278, %r1773, 6;
	@%p278 bra 	$L__BB2_271;
	shr.u32 	%r1237, %r422, 23;
	st.local.u32 	[%rd8+24], %rd740;
	and.b32  	%r425, %r1237, 31;
	and.b32  	%r1238, %r1237, 224;
	add.s32 	%r1239, %r1238, -128;
	shr.u32 	%r1240, %r1239, 5;
	mul.wide.u32 	%rd486, %r1240, 4;
	sub.s64 	%rd112, %rd8, %rd486;
	ld.local.u32 	%r1774, [%rd112+24];
	ld.local.u32 	%r1775, [%rd112+20];
	setp.eq.s32 	%p279, %r425, 0;
	@%p279 bra 	$L__BB2_274;
	shf.l.wrap.b32 	%r1774, %r1775, %r1774, %r425;
	ld.local.u32 	%r1241, [%rd112+16];
	shf.l.wrap.b32 	%r1775, %r1241, %r1775, %r425;
$L__BB2_274:
	shr.u32 	%r1242, %r1774, 30;
	shf.l.wrap.b32 	%r1243, %r1775, %r1774, 2;
	shl.b32 	%r1244, %r1775, 2;
	shr.u32 	%r1245, %r1243, 31;
	add.s32 	%r1246, %r1245, %r1242;
	neg.s32 	%r1247, %r1246;
	setp.lt.s32 	%p280, %r422, 0;
	selp.b32 	%r1776, %r1247, %r1246, %p280;
	xor.b32  	%r1248, %r1243, %r422;
	shr.s32 	%r1249, %r1243, 31;
	xor.b32  	%r1250, %r1249, %r1243;
	xor.b32  	%r1251, %r1249, %r1244;
	cvt.u64.u32 	%rd487, %r1250;
	shl.b64 	%rd488, %rd487, 32;
	cvt.u64.u32 	%rd489, %r1251;
	or.b64  	%rd490, %rd488, %rd489;
	cvt.rn.f64.s64 	%fd55, %rd490;
	mul.f64 	%fd56, %fd55, 0d3BF921FB54442D19;
	cvt.rn.f32.f64 	%f1094, %fd56;
	neg.f32 	%f1095, %f1094;
	setp.lt.s32 	%p281, %r1248, 0;
	selp.f32 	%f1673, %f1095, %f1094, %p281;
	bra.uni 	$L__BB2_276;
$L__BB2_275:
	mov.f32 	%f1096, 0f00000000;
	mul.rn.f32 	%f1673, %f183, %f1096;
	mov.b32 	%r1776, 0;
$L__BB2_276:
	mul.rn.f32 	%f1097, %f1673, %f1673;
	and.b32  	%r1253, %r1776, 1;
	setp.eq.b32 	%p283, %r1253, 1;
	selp.f32 	%f1098, 0f3F800000, %f1673, %p283;
	fma.rn.f32 	%f1099, %f1097, %f1098, 0f00000000;
	fma.rn.f32 	%f1100, %f1097, 0f37CBAC00, 0fBAB607ED;
	selp.f32 	%f1101, %f1100, 0fB94D4153, %p283;
	selp.f32 	%f1102, 0f3D2AAABB, 0f3C0885E4, %p283;
	fma.rn.f32 	%f1103, %f1101, %f1097, %f1102;
	selp.f32 	%f1104, 0fBEFFFFFF, 0fBE2AAAA8, %p283;
	fma.rn.f32 	%f1105, %f1103, %f1097, %f1104;
	fma.rn.f32 	%f1106, %f1105, %f1099, %f1098;
	and.b32  	%r1254, %r1776, 2;
	setp.eq.s32 	%p284, %r1254, 0;
	mov.f32 	%f1107, 0f00000000;
	sub.f32 	%f1108, %f1107, %f1106;
	selp.f32 	%f189, %f1106, %f1108, %p284;
	@%p276 bra 	$L__BB2_284;
	setp.eq.f32 	%p285, %f185, 0f7F800000;
	@%p285 bra 	$L__BB2_283;
	mov.b32 	%r434, %f183;
	mov.b64 	%rd741, 0;
	mov.b32 	%r1777, 0;
$L__BB2_279:
	.pragma "nounroll";
	mul.wide.u32 	%rd492, %r1777, 4;
	mov.u64 	%rd493, __cudart_i2opi_f;
	add.s64 	%rd494, %rd493, %rd492;
	ld.global.nc.u32 	%r1256, [%rd494];
	shl.b32 	%r1257, %r434, 8;
	or.b32  	%r1258, %r1257, -2147483648;
	mad.wide.u32 	%rd495, %r1256, %r1258, %rd741;
	shr.u64 	%rd741, %rd495, 32;
	add.s64 	%rd496, %rd7, %rd492;
	st.local.u32 	[%rd496], %rd495;
	add.s32 	%r1777, %r1777, 1;
	setp.ne.s32 	%p286, %r1777, 6;
	@%p286 bra 	$L__BB2_279;
	shr.u32 	%r1259, %r434, 23;
	st.local.u32 	[%rd7+24], %rd741;
	and.b32  	%r437, %r1259, 31;
	and.b32  	%r1260, %r1259, 224;
	add.s32 	%r1261, %r1260, -128;
	shr.u32 	%r1262, %r1261, 5;
	mul.wide.u32 	%rd497, %r1262, 4;
	sub.s64 	%rd115, %rd7, %rd497;
	ld.local.u32 	%r1778, [%rd115+24];
	ld.local.u32 	%r1779, [%rd115+20];
	setp.eq.s32 	%p287, %r437, 0;
	@%p287 bra 	$L__BB2_282;
	shf.l.wrap.b32 	%r1778, %r1779, %r1778, %r437;
	ld.local.u32 	%r1263, [%rd115+16];
	shf.l.wrap.b32 	%r1779, %r1263, %r1779, %r437;
$L__BB2_282:
	shr.u32 	%r1264, %r1778, 30;
	shf.l.wrap.b32 	%r1265, %r1779, %r1778, 2;
	shl.b32 	%r1266, %r1779, 2;
	shr.u32 	%r1267, %r1265, 31;
	add.s32 	%r1268, %r1267, %r1264;
	neg.s32 	%r1269, %r1268;
	setp.lt.s32 	%p288, %r434, 0;
	selp.b32 	%r1780, %r1269, %r1268, %p288;
	xor.b32  	%r1270, %r1265, %r434;
	shr.s32 	%r1271, %r1265, 31;
	xor.b32  	%r1272, %r1271, %r1265;
	xor.b32  	%r1273, %r1271, %r1266;
	cvt.u64.u32 	%rd498, %r1272;
	shl.b64 	%rd499, %rd498, 32;
	cvt.u64.u32 	%rd500, %r1273;
	or.b64  	%rd501, %rd499, %rd500;
	cvt.rn.f64.s64 	%fd57, %rd501;
	mul.f64 	%fd58, %fd57, 0d3BF921FB54442D19;
	cvt.rn.f32.f64 	%f1109, %fd58;
	neg.f32 	%f1110, %f1109;
	setp.lt.s32 	%p289, %r1270, 0;
	selp.f32 	%f1674, %f1110, %f1109, %p289;
	bra.uni 	$L__BB2_284;
$L__BB2_283:
	mov.f32 	%f1111, 0f00000000;
	mul.rn.f32 	%f1674, %f183, %f1111;
	mov.b32 	%r1780, 0;
$L__BB2_284:
	add.s32 	%r1275, %r1780, 1;
	mul.rn.f32 	%f1112, %f1674, %f1674;
	and.b32  	%r1276, %r1780, 1;
	setp.eq.b32 	%p290, %r1276, 1;
	selp.f32 	%f1113, %f1674, 0f3F800000, %p290;
	fma.rn.f32 	%f1114, %f1112, %f1113, 0f00000000;
	fma.rn.f32 	%f1115, %f1112, 0f37CBAC00, 0fBAB607ED;
	selp.f32 	%f1116, 0fB94D4153, %f1115, %p290;
	selp.f32 	%f1117, 0f3C0885E4, 0f3D2AAABB, %p290;
	fma.rn.f32 	%f1118, %f1116, %f1112, %f1117;
	selp.f32 	%f1119, 0fBE2AAAA8, 0fBEFFFFFF, %p290;
	fma.rn.f32 	%f1120, %f1118, %f1112, %f1119;
	fma.rn.f32 	%f1121, %f1120, %f1114, %f1113;
	and.b32  	%r1277, %r1275, 2;
	setp.eq.s32 	%p291, %r1277, 0;
	mov.f32 	%f1122, 0f00000000;
	sub.f32 	%f1123, %f1122, %f1121;
	selp.f32 	%f1124, %f1121, %f1123, %p291;
	abs.f32 	%f1125, %f1124;
	abs.f32 	%f1126, %f189;
	setp.gt.f32 	%p292, %f1126, %f1125;
	selp.f32 	%f1127, %f1126, %f1125, %p292;
	selp.f32 	%f1128, %f1125, %f1126, %p292;
	div.rn.f32 	%f1129, %f1128, %f1127;
	mul.f32 	%f1130, %f1129, %f1129;
	fma.rn.f32 	%f1131, %f1130, 0f3B33710B, 0fBC807748;
	fma.rn.f32 	%f1132, %f1131, %f1130, 0f3D2CDAB2;
	fma.rn.f32 	%f1133, %f1132, %f1130, 0fBD992D10;
	fma.rn.f32 	%f1134, %f1133, %f1130, 0f3DD9EA6C;
	fma.rn.f32 	%f1135, %f1134, %f1130, 0fBE117CB1;
	fma.rn.f32 	%f1136, %f1135, %f1130, 0f3E4CBCE0;
	fma.rn.f32 	%f1137, %f1136, %f1130, 0fBEAAAA7D;
	mul.f32 	%f1138, %f1130, %f1137;
	fma.rn.f32 	%f1139, %f1138, %f1129, %f1129;
	neg.f32 	%f1140, %f1139;
	fma.rn.f32 	%f1141, 0f3F6EE581, 0f3FD774EB, %f1140;
	selp.f32 	%f1142, %f1141, %f1139, %p292;
	selp.f32 	%f1143, 0f3F6EE581, 0f3FEEE581, %p292;
	selp.f32 	%f1144, %f1139, %f1140, %p292;
	mov.b32 	%r1278, %f1124;
	fma.rn.f32 	%f1145, %f1143, 0f3FD774EB, %f1144;
	setp.lt.s32 	%p293, %r1278, 0;
	selp.f32 	%f1146, %f1145, %f1142, %p293;
	add.f32 	%f1147, %f1126, %f1125;
	setp.eq.f32 	%p294, %f1127, 0f00000000;
	selp.f32 	%f1148, 0f40490FDB, 0f00000000, %p293;
	setp.eq.f32 	%p295, %f1125, %f1126;
	selp.f32 	%f1149, 0f4016CBE4, 0f3F490FDB, %p293;
	selp.f32 	%f1150, %f1149, %f1146, %p295;
	selp.f32 	%f1151, %f1148, %f1150, %p294;
	abs.f32 	%f1152, %f1147;
	setp.nan.f32 	%p296, %f1152, %f1152;
	copysign.f32 	%f1153, %f189, %f1151;
	selp.f32 	%f1154, %f1147, %f1153, %p296;
	sub.f32 	%f193, %f182, %f1154;
	mul.f32 	%f1155, %f193, 0f3F22F983;
	cvt.rni.s32.f32 	%r1784, %f1155;
	cvt.rn.f32.s32 	%f1156, %r1784;
	fma.rn.f32 	%f1157, %f1156, 0fBFC90FDA, %f193;
	fma.rn.f32 	%f1158, %f1156, 0fB3A22168, %f1157;
	fma.rn.f32 	%f1675, %f1156, 0fA7C234C5, %f1158;
	abs.f32 	%f195, %f193;
	setp.ltu.f32 	%p297, %f195, 0f47CE4780;
	@%p297 bra 	$L__BB2_292;
	setp.eq.f32 	%p298, %f195, 0f7F800000;
	@%p298 bra 	$L__BB2_291;
	mov.b32 	%r447, %f193;
	mov.b64 	%rd742, 0;
	mov.b32 	%r1781, 0;
$L__BB2_287:
	.pragma "nounroll";
	mul.wide.u32 	%rd503, %r1781, 4;
	mov.u64 	%rd504, __cudart_i2opi_f;
	add.s64 	%rd505, %rd504, %rd503;
	ld.global.nc.u32 	%r1280, [%rd505];
	shl.b32 	%r1281, %r447, 8;
	or.b32  	%r1282, %r1281, -2147483648;
	mad.wide.u32 	%rd506, %r1280, %r1282, %rd742;
	shr.u64 	%rd742, %rd506, 32;
	add.s64 	%rd507, %rd6, %rd503;
	st.local.u32 	[%rd507], %rd506;
	add.s32 	%r1781, %r1781, 1;
	setp.ne.s32 	%p299, %r1781, 6;
	@%p299 bra 	$L__BB2_287;
	shr.u32 	%r1283, %r447, 23;
	st.local.u32 	[%rd6+24], %rd742;
	and.b32  	%r450, %r1283, 31;
	and.b32  	%r1284, %r1283, 224;
	add.s32 	%r1285, %r1284, -128;
	shr.u32 	%r1286, %r1285, 5;
	mul.wide.u32 	%rd508, %r1286, 4;
	sub.s64 	%rd118, %rd6, %rd508;
	ld.local.u32 	%r1782, [%rd118+24];
	ld.local.u32 	%r1783, [%rd118+20];
	setp.eq.s32 	%p300, %r450, 0;
	@%p300 bra 	$L__BB2_290;
	shf.l.wrap.b32 	%r1782, %r1783, %r1782, %r450;
	ld.local.u32 	%r1287, [%rd118+16];
	shf.l.wrap.b32 	%r1783, %r1287, %r1783, %r450;
$L__BB2_290:
	shr.u32 	%r1288, %r1782, 30;
	shf.l.wrap.b32 	%r1289, %r1783, %r1782, 2;
	shl.b32 	%r1290, %r1783, 2;
	shr.u32 	%r1291, %r1289, 31;
	add.s32 	%r1292, %r1291, %r1288;
	neg.s32 	%r1293, %r1292;
	setp.lt.s32 	%p301, %r447, 0;
	selp.b32 	%r1784, %r1293, %r1292, %p301;
	xor.b32  	%r1294, %r1289, %r447;
	shr.s32 	%r1295, %r1289, 31;
	xor.b32  	%r1296, %r1295, %r1289;
	xor.b32  	%r1297, %r1295, %r1290;
	cvt.u64.u32 	%rd509, %r1296;
	shl.b64 	%rd510, %rd509, 32;
	cvt.u64.u32 	%rd511, %r1297;
	or.b64  	%rd512, %rd510, %rd511;
	cvt.rn.f64.s64 	%fd59, %rd512;
	mul.f64 	%fd60, %fd59, 0d3BF921FB54442D19;
	cvt.rn.f32.f64 	%f1159, %fd60;
	neg.f32 	%f1160, %f1159;
	setp.lt.s32 	%p302, %r1294, 0;
	selp.f32 	%f1675, %f1160, %f1159, %p302;
	bra.uni 	$L__BB2_292;
$L__BB2_291:
	mov.f32 	%f1161, 0f00000000;
	mul.rn.f32 	%f1675, %f193, %f1161;
	mov.b32 	%r1784, 0;
$L__BB2_292:
	ld.param.u64 	%rd702, [holographic_fold_7d_param_1];
	add.s32 	%r1299, %r1784, 1;
	mul.rn.f32 	%f1162, %f1675, %f1675;
	and.b32  	%r1300, %r1784, 1;
	setp.eq.b32 	%p303, %r1300, 1;
	selp.f32 	%f1163, %f1675, 0f3F800000, %p303;
	fma.rn.f32 	%f1164, %f1162, %f1163, 0f00000000;
	fma.rn.f32 	%f1165, %f1162, 0f37CBAC00, 0fBAB607ED;
	selp.f32 	%f1166, 0fB94D4153, %f1165, %p303;
	selp.f32 	%f1167, 0f3C0885E4, 0f3D2AAABB, %p303;
	fma.rn.f32 	%f1168, %f1166, %f1162, %f1167;
	selp.f32 	%f1169, 0fBE2AAAA8, 0fBEFFFFFF, %p303;
	fma.rn.f32 	%f1170, %f1168, %f1162, %f1169;
	fma.rn.f32 	%f1171, %f1170, %f1164, %f1163;
	and.b32  	%r1301, %r1299, 2;
	setp.eq.s32 	%p304, %r1301, 0;
	mov.f32 	%f1172, 0f00000000;
	sub.f32 	%f1173, %f1172, %f1171;
	selp.f32 	%f1174, %f1171, %f1173, %p304;
	mul.f32 	%f1175, %f1, %f1174;
	abs.f32 	%f1176, %f1175;
	add.f32 	%f1177, %f1176, 0f3F800000;
	div.rn.f32 	%f1178, %f1175, %f1177;
	st.global.f32 	[%rd43+20], %f1178;
	ld.global.nc.f32 	%f1179, [%rd26+24];
	cvta.to.global.u64 	%rd513, %rd702;
	add.s32 	%r1302, %r1664, %r2;
	mul.wide.s32 	%rd514, %r1302, 4;
	add.s64 	%rd515, %rd513, %rd514;
	ld.global.nc.f32 	%f199, [%rd515+24];
	mul.f32 	%f200, %f1179, 0f40490FDB;
	mul.f32 	%f1180, %f200, 0f3F22F983;
	cvt.rni.s32.f32 	%r1792, %f1180;
	cvt.rn.f32.s32 	%f1181, %r1792;
	fma.rn.f32 	%f1182, %f1181, 0fBFC90FDA, %f200;
	fma.rn.f32 	%f1183, %f1181, 0fB3A22168, %f1182;
	fma.rn.f32 	%f1677, %f1181, 0fA7C234C5, %f1183;
	abs.f32 	%f202, %f200;
	setp.ltu.f32 	%p305, %f202, 0f47CE4780;
	mov.u32 	%r1788, %r1792;
	mov.f32 	%f1676, %f1677;
	@%p305 bra 	$L__BB2_300;
	setp.eq.f32 	%p306, %f202, 0f7F800000;
	@%p306 bra 	$L__BB2_299;
	mov.b32 	%r460, %f200;
	mov.b64 	%rd743, 0;
	mov.b32 	%r1785, 0;
$L__BB2_295:
	.pragma "nounroll";
	mul.wide.u32 	%rd517, %r1785, 4;
	mov.u64 	%rd518, __cudart_i2opi_f;
	add.s64 	%rd519, %rd518, %rd517;
	ld.global.nc.u32 	%r1304, [%rd519];
	shl.b32 	%r1305, %r460, 8;
	or.b32  	%r1306, %r1305, -2147483648;
	mad.wide.u32 	%rd520, %r1304, %r1306, %rd743;
	shr.u64 	%rd743, %rd520, 32;
	add.s64 	%rd521, %rd10, %rd517;
	st.local.u32 	[%rd521], %rd520;
	add.s32 	%r1785, %r1785, 1;
	setp.ne.s32 	%p307, %r1785, 6;
	@%p307 bra 	$L__BB2_295;
	shr.u32 	%r1307, %r460, 23;
	st.local.u32 	[%rd10+24], %rd743;
	and.b32  	%r463, %r1307, 31;
	and.b32  	%r1308, %r1307, 224;
	add.s32 	%r1309, %r1308, -128;
	shr.u32 	%r1310, %r1309, 5;
	mul.wide.u32 	%rd522, %r1310, 4;
	sub.s64 	%rd121, %rd10, %rd522;
	ld.local.u32 	%r1786, [%rd121+24];
	ld.local.u32 	%r1787, [%rd121+20];
	setp.eq.s32 	%p308, %r463, 0;
	@%p308 bra 	$L__BB2_298;
	shf.l.wrap.b32 	%r1786, %r1787, %r1786, %r463;
	ld.local.u32 	%r1311, [%rd121+16];
	shf.l.wrap.b32 	%r1787, %r1311, %r1787, %r463;
$L__BB2_298:
	shr.u32 	%r1312, %r1786, 30;
	shf.l.wrap.b32 	%r1313, %r1787, %r1786, 2;
	shl.b32 	%r1314, %r1787, 2;
	shr.u32 	%r1315, %r1313, 31;
	add.s32 	%r1316, %r1315, %r1312;
	neg.s32 	%r1317, %r1316;
	setp.lt.s32 	%p309, %r460, 0;
	selp.b32 	%r1788, %r1317, %r1316, %p309;
	xor.b32  	%r1318, %r1313, %r460;
	shr.s32 	%r1319, %r1313, 31;
	xor.b32  	%r1320, %r1319, %r1313;
	xor.b32  	%r1321, %r1319, %r1314;
	cvt.u64.u32 	%rd523, %r1320;
	shl.b64 	%rd524, %rd523, 32;
	cvt.u64.u32 	%rd525, %r1321;
	or.b64  	%rd526, %rd524, %rd525;
	cvt.rn.f64.s64 	%fd61, %rd526;
	mul.f64 	%fd62, %fd61, 0d3BF921FB54442D19;
	cvt.rn.f32.f64 	%f1184, %fd62;
	neg.f32 	%f1185, %f1184;
	setp.lt.s32 	%p310, %r1318, 0;
	selp.f32 	%f1676, %f1185, %f1184, %p310;
	bra.uni 	$L__BB2_300;
$L__BB2_299:
	mov.f32 	%f1186, 0f00000000;
	mul.rn.f32 	%f1676, %f200, %f1186;
	mov.b32 	%r1788, 0;
$L__BB2_300:
	mul.rn.f32 	%f1187, %f1676, %f1676;
	and.b32  	%r1323, %r1788, 1;
	setp.eq.b32 	%p312, %r1323, 1;
	selp.f32 	%f1188, 0f3F800000, %f1676, %p312;
	fma.rn.f32 	%f1189, %f1187, %f1188, 0f00000000;
	fma.rn.f32 	%f1190, %f1187, 0f37CBAC00, 0fBAB607ED;
	selp.f32 	%f1191, %f1190, 0fB94D4153, %p312;
	selp.f32 	%f1192, 0f3D2AAABB, 0f3C0885E4, %p312;
	fma.rn.f32 	%f1193, %f1191, %f1187, %f1192;
	selp.f32 	%f1194, 0fBEFFFFFF, 0fBE2AAAA8, %p312;
	fma.rn.f32 	%f1195, %f1193, %f1187, %f1194;
	fma.rn.f32 	%f1196, %f1195, %f1189, %f1188;
	and.b32  	%r1324, %r1788, 2;
	setp.eq.s32 	%p313, %r1324, 0;
	mov.f32 	%f1197, 0f00000000;
	sub.f32 	%f1198, %f1197, %f1196;
	selp.f32 	%f206, %f1196, %f1198, %p313;
	@%p305 bra 	$L__BB2_308;
	setp.eq.f32 	%p314, %f202, 0f7F800000;
	@%p314 bra 	$L__BB2_307;
	mov.b32 	%r472, %f200;
	shl.b32 	%r1326, %r472, 8;
	or.b32  	%r473, %r1326, -2147483648;
	mov.b64 	%rd744, 0;
	mov.b32 	%r1789, 0;
$L__BB2_303:
	.pragma "nounroll";
	mul.wide.u32 	%rd528, %r1789, 4;
	mov.u64 	%rd529, __cudart_i2opi_f;
	add.s64 	%rd530, %rd529, %rd528;
	ld.global.nc.u32 	%r1327, [%rd530];
	mad.wide.u32 	%rd531, %r1327, %r473, %rd744;
	shr.u64 	%rd744, %rd531, 32;
	add.s64 	%rd532, %rd9, %rd528;
	st.local.u32 	[%rd532], %rd531;
	add.s32 	%r1789, %r1789, 1;
	setp.ne.s32 	%p315, %r1789, 6;
	@%p315 bra 	$L__BB2_303;
	shr.u32 	%r1328, %r472, 23;
	st.local.u32 	[%rd9+24], %rd744;
	and.b32  	%r476, %r1328, 31;
	and.b32  	%r1329, %r1328, 224;
	add.s32 	%r1330, %r1329, -128;
	shr.u32 	%r1331, %r1330, 5;
	mul.wide.u32 	%rd533, %r1331, 4;
	sub.s64 	%rd124, %rd9, %rd533;
	ld.local.u32 	%r1790, [%rd124+24];
	ld.local.u32 	%r1791, [%rd124+20];
	setp.eq.s32 	%p316, %r476, 0;
	@%p316 bra 	$L__BB2_306;
	shf.l.wrap.b32 	%r1790, %r1791, %r1790, %r476;
	ld.local.u32 	%r1332, [%rd124+16];
	shf.l.wrap.b32 	%r1791, %r1332, %r1791, %r476;
$L__BB2_306:
	shr.u32 	%r1333, %r1790, 30;
	shf.l.wrap.b32 	%r1334, %r1791, %r1790, 2;
	shl.b32 	%r1335, %r1791, 2;
	shr.u32 	%r1336, %r1334, 31;
	add.s32 	%r1337, %r1336, %r1333;
	neg.s32 	%r1338, %r1337;
	setp.lt.s32 	%p317, %r472, 0;
	selp.b32 	%r1792, %r1338, %r1337, %p317;
	xor.b32  	%r1339, %r1334, %r472;
	shr.s32 	%r1340, %r1334, 31;
	xor.b32  	%r1341, %r1340, %r1334;
	xor.b32  	%r1342, %r1340, %r1335;
	cvt.u64.u32 	%rd534, %r1341;
	shl.b64 	%rd535, %rd534, 32;
	cvt.u64.u32 	%rd536, %r1342;
	or.b64  	%rd537, %rd535, %rd536;
	cvt.rn.f64.s64 	%fd63, %rd537;
	mul.f64 	%fd64, %fd63, 0d3BF921FB54442D19;
	cvt.rn.f32.f64 	%f1199, %fd64;
	neg.f32 	%f1200, %f1199;
	setp.lt.s32 	%p318, %r1339, 0;
	selp.f32 	%f1677, %f1200, %f1199, %p318;
	bra.uni 	$L__BB2_308;
$L__BB2_307:
	mov.f32 	%f1201, 0f00000000;
	mul.rn.f32 	%f1677, %f200, %f1201;
	mov.b32 	%r1792, 0;
$L__BB2_308:
	add.s32 	%r1344, %r1792, 1;
	mul.rn.f32 	%f1202, %f1677, %f1677;
	and.b32  	%r1345, %r1792, 1;
	setp.eq.b32 	%p319, %r1345, 1;
	selp.f32 	%f1203, %f1677, 0f3F800000, %p319;
	fma.rn.f32 	%f1204, %f1202, %f1203, 0f00000000;
	fma.rn.f32 	%f1205, %f1202, 0f37CBAC00, 0fBAB607ED;
	selp.f32 	%f1206, 0fB94D4153, %f1205, %p319;
	selp.f32 	%f1207, 0f3C0885E4, 0f3D2AAABB, %p319;
	fma.rn.f32 	%f1208, %f1206, %f1202, %f1207;
	selp.f32 	%f1209, 0fBE2AAAA8, 0fBEFFFFFF, %p319;
	fma.rn.f32 	%f1210, %f1208, %f1202, %f1209;
	fma.rn.f32 	%f1211, %f1210, %f1204, %f1203;
	and.b32  	%r1346, %r1344, 2;
	setp.eq.s32 	%p320, %r1346, 0;
	mov.f32 	%f1212, 0f00000000;
	sub.f32 	%f1213, %f1212, %f1211;
	selp.f32 	%f1214, %f1211, %f1213, %p320;
	abs.f32 	%f1215, %f1214;
	abs.f32 	%f1216, %f206;
	setp.gt.f32 	%p321, %f1216, %f1215;
	selp.f32 	%f1217, %f1216, %f1215, %p321;
	selp.f32 	%f1218, %f1215, %f1216, %p321;
	div.rn.f32 	%f1219, %f1218, %f1217;
	mul.f32 	%f1220, %f1219, %f1219;
	fma.rn.f32 	%f1221, %f1220, 0f3B33710B, 0fBC807748;
	fma.rn.f32 	%f1222, %f1221, %f1220, 0f3D2CDAB2;
	fma.rn.f32 	%f1223, %f1222, %f1220, 0fBD992D10;
	fma.rn.f32 	%f1224, %f1223, %f1220, 0f3DD9EA6C;
	fma.rn.f32 	%f1225, %f1224, %f1220, 0fBE117CB1;
	fma.rn.f32 	%f1226, %f1225, %f1220, 0f3E4CBCE0;
	fma.rn.f32 	%f1227, %f1226, %f1220, 0fBEAAAA7D;
	mul.f32 	%f1228, %f1220, %f1227;
	fma.rn.f32 	%f1229, %f1228, %f1219, %f1219;
	neg.f32 	%f1230, %f1229;
	fma.rn.f32 	%f1231, 0f3F6EE581, 0f3FD774EB, %f1230;
	selp.f32 	%f1232, %f1231, %f1229, %p321;
	selp.f32 	%f1233, 0f3F6EE581, 0f3FEEE581, %p321;
	selp.f32 	%f1234, %f1229, %f1230, %p321;
	mov.b32 	%r1347, %f1214;
	fma.rn.f32 	%f1235, %f1233, 0f3FD774EB, %f1234;
	setp.lt.s32 	%p322, %r1347, 0;
	selp.f32 	%f1236, %f1235, %f1232, %p322;
	add.f32 	%f1237, %f1216, %f1215;
	setp.eq.f32 	%p323, %f1217, 0f00000000;
	selp.f32 	%f1238, 0f40490FDB, 0f00000000, %p322;
	setp.eq.f32 	%p324, %f1215, %f1216;
	selp.f32 	%f1239, 0f4016CBE4, 0f3F490FDB, %p322;
	selp.f32 	%f1240, %f1239, %f1236, %p324;
	selp.f32 	%f1241, %f1238, %f1240, %p323;
	abs.f32 	%f1242, %f1237;
	setp.nan.f32 	%p325, %f1242, %f1242;
	copysign.f32 	%f1243, %f206, %f1241;
	selp.f32 	%f210, %f1237, %f1243, %p325;
	mul.f32 	%f211, %f199, 0f40490FDB;
	mul.f32 	%f1244, %f211, 0f3F22F983;
	cvt.rni.s32.f32 	%r1800, %f1244;
	cvt.rn.f32.s32 	%f1245, %r1800;
	fma.rn.f32 	%f1246, %f1245, 0fBFC90FDA, %f211;
	fma.rn.f32 	%f1247, %f1245, 0fB3A22168, %f1246;
	fma.rn.f32 	%f1679, %f1245, 0fA7C234C5, %f1247;
	abs.f32 	%f213, %f211;
	setp.ltu.f32 	%p326, %f213, 0f47CE4780;
	mov.u32 	%r1796, %r1800;
	mov.f32 	%f1678, %f1679;
	@%p326 bra 	$L__BB2_316;
	setp.eq.f32 	%p327, %f213, 0f7F800000;
	@%p327 bra 	$L__BB2_315;
	mov.b32 	%r486, %f211;
	mov.b64 	%rd745, 0;
	mov.b32 	%r1793, 0;
$L__BB2_311:
	.pragma "nounroll";
	mul.wide.u32 	%rd539, %r1793, 4;
	mov.u64 	%rd540, __cudart_i2opi_f;
	add.s64 	%rd541, %rd540, %rd539;
	ld.global.nc.u32 	%r1349, [%rd541];
	shl.b32 	%r1350, %r486, 8;
	or.b32  	%r1351, %r1350, -2147483648;
	mad.wide.u32 	%rd542, %r1349, %r1351, %rd745;
	shr.u64 	%rd745, %rd542, 32;
	add.s64 	%rd543, %rd8, %rd539;
	st.local.u32 	[%rd543], %rd542;
	add.s32 	%r1793, %r1793, 1;
	setp.ne.s32 	%p328, %r1793, 6;
	@%p328 bra 	$L__BB2_311;
	shr.u32 	%r1352, %r486, 23;
	st.local.u32 	[%rd8+24], %rd745;
	and.b32  	%r489, %r1352, 31;
	and.b32  	%r1353, %r1352, 224;
	add.s32 	%r1354, %r1353, -128;
	shr.u32 	%r1355, %r1354, 5;
	mul.wide.u32 	%rd544, %r1355, 4;
	sub.s64 	%rd127, %rd8, %rd544;
	ld.local.u32 	%r1794, [%rd127+24];
	ld.local.u32 	%r1795, [%rd127+20];
	setp.eq.s32 	%p329, %r489, 0;
	@%p329 bra 	$L__BB2_314;
	shf.l.wrap.b32 	%r1794, %r1795, %r1794, %r489;
	ld.local.u32 	%r1356, [%rd127+16];
	shf.l.wrap.b32 	%r1795, %r1356, %r1795, %r489;
$L__BB2_314:
	shr.u32 	%r1357, %r1794, 30;
	shf.l.wrap.b32 	%r1358, %r1795, %r1794, 2;
	shl.b32 	%r1359, %r1795, 2;
	shr.u32 	%r1360, %r1358, 31;
	add.s32 	%r1361, %r1360, %r1357;
	neg.s32 	%r1362, %r1361;
	setp.lt.s32 	%p330, %r486, 0;
	selp.b32 	%r1796, %r1362, %r1361, %p330;
	xor.b32  	%r1363, %r1358, %r486;
	shr.s32 	%r1364, %r1358, 31;
	xor.b32  	%r1365, %r1364, %r1358;
	xor.b32  	%r1366, %r1364, %r1359;
	cvt.u64.u32 	%rd545, %r1365;
	shl.b64 	%rd546, %rd545, 32;
	cvt.u64.u32 	%rd547, %r1366;
	or.b64  	%rd548, %rd546, %rd547;
	cvt.rn.f64.s64 	%fd65, %rd548;
	mul.f64 	%fd66, %fd65, 0d3BF921FB54442D19;
	cvt.rn.f32.f64 	%f1248, %fd66;
	neg.f32 	%f1249, %f1248;
	setp.lt.s32 	%p331, %r1363, 0;
	selp.f32 	%f1678, %f1249, %f1248, %p331;
	bra.uni 	$L__BB2_316;
$L__BB2_315:
	mov.f32 	%f1250, 0f00000000;
	mul.rn.f32 	%f1678, %f211, %f1250;
	mov.b32 	%r1796, 0;
$L__BB2_316:
	mul.rn.f32 	%f1251, %f1678, %f1678;
	and.b32  	%r1368, %r1796, 1;
	setp.eq.b32 	%p333, %r1368, 1;
	selp.f32 	%f1252, 0f3F800000, %f1678, %p333;
	fma.rn.f32 	%f1253, %f1251, %f1252, 0f00000000;
	fma.rn.f32 	%f1254, %f1251, 0f37CBAC00, 0fBAB607ED;
	selp.f32 	%f1255, %f1254, 0fB94D4153, %p333;
	selp.f32 	%f1256, 0f3D2AAABB, 0f3C0885E4, %p333;
	fma.rn.f32 	%f1257, %f1255, %f1251, %f1256;
	selp.f32 	%f1258, 0fBEFFFFFF, 0fBE2AAAA8, %p333;
	fma.rn.f32 	%f1259, %f1257, %f1251, %f1258;
	fma.rn.f32 	%f1260, %f1259, %f1253, %f1252;
	and.b32  	%r1369, %r1796, 2;
	setp.eq.s32 	%p334, %r1369, 0;
	mov.f32 	%f1261, 0f00000000;
	sub.f32 	%f1262, %f1261, %f1260;
	selp.f32 	%f217, %f1260, %f1262, %p334;
	@%p326 bra 	$L__BB2_324;
	setp.eq.f32 	%p335, %f213, 0f7F800000;
	@%p335 bra 	$L__BB2_323;
	mov.b32 	%r498, %f211;
	shl.b32 	%r1371, %r498, 8;
	or.b32  	%r499, %r1371, -2147483648;
	mov.b64 	%rd746, 0;
	mov.b32 	%r1797, 0;
$L__BB2_319:
	.pragma "nounroll";
	mul.wide.u32 	%rd550, %r1797, 4;
	mov.u64 	%rd551, __cudart_i2opi_f;
	add.s64 	%rd552, %rd551, %rd550;
	ld.global.nc.u32 	%r1372, [%rd552];
	mad.wide.u32 	%rd553, %r1372, %r499, %rd746;
	shr.u64 	%rd746, %rd553, 32;
	add.s64 	%rd554, %rd7, %rd550;
	st.local.u32 	[%rd554], %rd553;
	add.s32 	%r1797, %r1797, 1;
	setp.ne.s32 	%p336, %r1797, 6;
	@%p336 bra 	$L__BB2_319;
	shr.u32 	%r1373, %r498, 23;
	st.local.u32 	[%rd7+24], %rd746;
	and.b32  	%r502, %r1373, 31;
	and.b32  	%r1374, %r1373, 224;
	add.s32 	%r1375, %r1374, -128;
	shr.u32 	%r1376, %r1375, 5;
	mul.wide.u32 	%rd555, %r1376, 4;
	sub.s64 	%rd130, %rd7, %rd555;
	ld.local.u32 	%r1798, [%rd130+24];
	ld.local.u32 	%r1799, [%rd130+20];
	setp.eq.s32 	%p337, %r502, 0;
	@%p337 bra 	$L__BB2_322;
	shf.l.wrap.b32 	%r1798, %r1799, %r1798, %r502;
	ld.local.u32 	%r1377, [%rd130+16];
	shf.l.wrap.b32 	%r1799, %r1377, %r1799, %r502;
$L__BB2_322:
	shr.u32 	%r1378, %r1798, 30;
	shf.l.wrap.b32 	%r1379, %r1799, %r1798, 2;
	shl.b32 	%r1380, %r1799, 2;
	shr.u32 	%r1381, %r1379, 31;
	add.s32 	%r1382, %r1381, %r1378;
	neg.s32 	%r1383, %r1382;
	setp.lt.s32 	%p338, %r498, 0;
	selp.b32 	%r1800, %r1383, %r1382, %p338;
	xor.b32  	%r1384, %r1379, %r498;
	shr.s32 	%r1385, %r1379, 31;
	xor.b32  	%r1386, %r1385, %r1379;
	xor.b32  	%r1387, %r1385, %r1380;
	cvt.u64.u32 	%rd556, %r1386;
	shl.b64 	%rd557, %rd556, 32;
	cvt.u64.u32 	%rd558, %r1387;
	or.b64  	%rd559, %rd557, %rd558;
	cvt.rn.f64.s64 	%fd67, %rd559;
	mul.f64 	%fd68, %fd67, 0d3BF921FB54442D19;
	cvt.rn.f32.f64 	%f1263, %fd68;
	neg.f32 	%f1264, %f1263;
	setp.lt.s32 	%p339, %r1384, 0;
	selp.f32 	%f1679, %f1264, %f1263, %p339;
	bra.uni 	$L__BB2_324;
$L__BB2_323:
	mov.f32 	%f1265, 0f00000000;
	mul.rn.f32 	%f1679, %f211, %f1265;
	mov.b32 	%r1800, 0;
$L__BB2_324:
	add.s32 	%r1389, %r1800, 1;
	mul.rn.f32 	%f1266, %f1679, %f1679;
	and.b32  	%r1390, %r1800, 1;
	setp.eq.b32 	%p340, %r1390, 1;
	selp.f32 	%f1267, %f1679, 0f3F800000, %p340;
	fma.rn.f32 	%f1268, %f1266, %f1267, 0f00000000;
	fma.rn.f32 	%f1269, %f1266, 0f37CBAC00, 0fBAB607ED;
	selp.f32 	%f1270, 0fB94D4153, %f1269, %p340;
	selp.f32 	%f1271, 0f3C0885E4, 0f3D2AAABB, %p340;
	fma.rn.f32 	%f1272, %f1270, %f1266, %f1271;
	selp.f32 	%f1273, 0fBE2AAAA8, 0fBEFFFFFF, %p340;
	fma.rn.f32 	%f1274, %f1272, %f1266, %f1273;
	fma.rn.f32 	%f1275, %f1274, %f1268, %f1267;
	and.b32  	%r1391, %r1389, 2;
	setp.eq.s32 	%p341, %r1391, 0;
	mov.f32 	%f1276, 0f00000000;
	sub.f32 	%f1277, %f1276, %f1275;
	selp.f32 	%f1278, %f1275, %f1277, %p341;
	abs.f32 	%f1279, %f1278;
	abs.f32 	%f1280, %f217;
	setp.gt.f32 	%p342, %f1280, %f1279;
	selp.f32 	%f1281, %f1280, %f1279, %p342;
	selp.f32 	%f1282, %f1279, %f1280, %p342;
	div.rn.f32 	%f1283, %f1282, %f1281;
	mul.f32 	%f1284, %f1283, %f1283;
	fma.rn.f32 	%f1285, %f1284, 0f3B33710B, 0fBC807748;
	fma.rn.f32 	%f1286, %f1285, %f1284, 0f3D2CDAB2;
	fma.rn.f32 	%f1287, %f1286, %f1284, 0fBD992D10;
	fma.rn.f32 	%f1288, %f1287, %f1284, 0f3DD9EA6C;
	fma.rn.f32 	%f1289, %f1288, %f1284, 0fBE117CB1;
	fma.rn.f32 	%f1290, %f1289, %f1284, 0f3E4CBCE0;
	fma.rn.f32 	%f1291, %f1290, %f1284, 0fBEAAAA7D;
	mul.f32 	%f1292, %f1284, %f1291;
	fma.rn.f32 	%f1293, %f1292, %f1283, %f1283;
	neg.f32 	%f1294, %f1293;
	fma.rn.f32 	%f1295, 0f3F6EE581, 0f3FD774EB, %f1294;
	selp.f32 	%f1296, %f1295, %f1293, %p342;
	selp.f32 	%f1297, 0f3F6EE581, 0f3FEEE581, %p342;
	selp.f32 	%f1298, %f1293, %f1294, %p342;
	mov.b32 	%r1392, %f1278;
	fma.rn.f32 	%f1299, %f1297, 0f3FD774EB, %f1298;
	setp.lt.s32 	%p343, %r1392, 0;
	selp.f32 	%f1300, %f1299, %f1296, %p343;
	add.f32 	%f1301, %f1280, %f1279;
	setp.eq.f32 	%p344, %f1281, 0f00000000;
	selp.f32 	%f1302, 0f40490FDB, 0f00000000, %p343;
	setp.eq.f32 	%p345, %f1279, %f1280;
	selp.f32 	%f1303, 0f4016CBE4, 0f3F490FDB, %p343;
	selp.f32 	%f1304, %f1303, %f1300, %p345;
	selp.f32 	%f1305, %f1302, %f1304, %p344;
	abs.f32 	%f1306, %f1301;
	setp.nan.f32 	%p346, %f1306, %f1306;
	copysign.f32 	%f1307, %f217, %f1305;
	selp.f32 	%f1308, %f1301, %f1307, %p346;
	sub.f32 	%f221, %f210, %f1308;
	mul.f32 	%f1309, %f221, 0f3F22F983;
	cvt.rni.s32.f32 	%r1804, %f1309;
	cvt.rn.f32.s32 	%f1310, %r1804;
	fma.rn.f32 	%f1311, %f1310, 0fBFC90FDA, %f221;
	fma.rn.f32 	%f1312, %f1310, 0fB3A22168, %f1311;
	fma.rn.f32 	%f1680, %f1310, 0fA7C234C5, %f1312;
	abs.f32 	%f223, %f221;
	setp.ltu.f32 	%p347, %f223, 0f47CE4780;
	@%p347 bra 	$L__BB2_332;
	setp.eq.f32 	%p348, %f223, 0f7F800000;
	@%p348 bra 	$L__BB2_331;
	mov.b32 	%r512, %f221;
	shl.b32 	%r1394, %r512, 8;
	or.b32  	%r513, %r1394, -2147483648;
	mov.b64 	%rd747, 0;
	mov.b32 	%r1801, 0;
$L__BB2_327:
	.pragma "nounroll";
	mul.wide.u32 	%rd561, %r1801, 4;
	add.s64 	%rd563, %rd562, %rd561;
	ld.global.nc.u32 	%r1395, [%rd563];
	mad.wide.u32 	%rd564, %r1395, %r513, %rd747;
	shr.u64 	%rd747, %rd564, 32;
	add.s64 	%rd565, %rd6, %rd561;
	st.local.u32 	[%rd565], %rd564;
	add.s32 	%r1801, %r1801, 1;
	setp.ne.s32 	%p349, %r1801, 6;
	@%p349 bra 	$L__BB2_327;
	shr.u32 	%r1396, %r512, 23;
	st.local.u32 	[%rd6+24], %rd747;
	and.b32  	%r516, %r1396, 31;
	and.b32  	%r1397, %r1396, 224;
	add.s32 	%r1398, %r1397, -128;
	shr.u32 	%r1399, %r1398, 5;
	mul.wide.u32 	%rd566, %r1399, 4;
	sub.s64 	%rd133, %rd6, %rd566;
	ld.local.u32 	%r1802, [%rd133+24];
	ld.local.u32 	%r1803, [%rd133+20];
	setp.eq.s32 	%p350, %r516, 0;
	@%p350 bra 	$L__BB2_330;
	shf.l.wrap.b32 	%r1802, %r1803, %r1802, %r516;
	ld.local.u32 	%r1400, [%rd133+16];
	shf.l.wrap.b32 	%r1803, %r1400, %r1803, %r516;
$L__BB2_330:
	shr.u32 	%r1401, %r1802, 30;
	shf.l.wrap.b32 	%r1402, %r1803, %r1802, 2;
	shl.b32 	%r1403, %r1803, 2;
	shr.u32 	%r1404, %r1402, 31;
	add.s32 	%r1405, %r1404, %r1401;
	neg.s32 	%r1406, %r1405;
	setp.lt.s32 	%p351, %r512, 0;
	selp.b32 	%r1804, %r1406, %r1405, %p351;
	xor.b32  	%r1407, %r1402, %r512;
	shr.s32 	%r1408, %r1402, 31;
	xor.b32  	%r1409, %r1408, %r1402;
	xor.b32  	%r1410, %r1408, %r1403;
	cvt.u64.u32 	%rd567, %r1409;
	shl.b64 	%rd568, %rd567, 32;
	cvt.u64.u32 	%rd569, %r1410;
	or.b64  	%rd570, %rd568, %rd569;
	cvt.rn.f64.s64 	%fd69, %rd570;
	mul.f64 	%fd70, %fd69, 0d3BF921FB54442D19;
	cvt.rn.f32.f64 	%f1313, %fd70;
	neg.f32 	%f1314, %f1313;
	setp.lt.s32 	%p352, %r1407, 0;
	selp.f32 	%f1680, %f1314, %f1313, %p352;
	bra.uni 	$L__BB2_332;
$L__BB2_331:
	mov.f32 	%f1315, 0f00000000;
	mul.rn.f32 	%f1680, %f221, %f1315;
	mov.b32 	%r1804, 0;
$L__BB2_332:
	add.s32 	%r1412, %r1804, 1;
	mul.rn.f32 	%f1316, %f1680, %f1680;
	and.b32  	%r1413, %r1804, 1;
	setp.eq.b32 	%p353, %r1413, 1;
	selp.f32 	%f1317, %f1680, 0f3F800000, %p353;
	fma.rn.f32 	%f1318, %f1316, %f1317, 0f00000000;
	fma.rn.f32 	%f1319, %f1316, 0f37CBAC00, 0fBAB607ED;
	selp.f32 	%f1320, 0fB94D4153, %f1319, %p353;
	selp.f32 	%f1321, 0f3C0885E4, 0f3D2AAABB, %p353;
	fma.rn.f32 	%f1322, %f1320, %f1316, %f1321;
	selp.f32 	%f1323, 0fBE2AAAA8, 0fBEFFFFFF, %p353;
	fma.rn.f32 	%f1324, %f1322, %f1316, %f1323;
	fma.rn.f32 	%f1325, %f1324, %f1318, %f1317;
	and.b32  	%r1414, %r1412, 2;
	setp.eq.s32 	%p354, %r1414, 0;
	mov.f32 	%f1326, 0f00000000;
	sub.f32 	%f1327, %f1326, %f1325;
	selp.f32 	%f1328, %f1325, %f1327, %p354;
	mul.f32 	%f1329, %f1, %f1328;
	abs.f32 	%f1330, %f1329;
	add.f32 	%f1331, %f1330, 0f3F800000;
	div.rn.f32 	%f1332, %f1329, %f1331;
	st.global.f32 	[%rd43+24], %f1332;
	add.s32 	%r1664, %r1664, 7;
	sub.s32 	%r1642, %r3, %r4;
	setp.eq.s32 	%p355, %r1664, %r1642;
	@%p355 bra 	$L__BB2_7;
	bra.uni 	$L__BB2_4;
$L__BB2_333:
	mov.b32 	%r530, %f228;
	shl.b32 	%r1528, %r530, 8;
	or.b32  	%r531, %r1528, -2147483648;
	mov.b64 	%rd750, 0;
	mov.b32 	%r1806, 0;
	mov.u64 	%rd748, %rd682;
	mov.u64 	%rd749, %rd5;
$L__BB2_334:
	.pragma "nounroll";
	ld.global.nc.u32 	%r1529, [%rd748];
	mad.wide.u32 	%rd641, %r1529, %r531, %rd750;
	shr.u64 	%rd750, %rd641, 32;
	st.local.u32 	[%rd749], %rd641;
	add.s32 	%r1806, %r1806, 1;
	add.s64 	%rd749, %rd749, 4;
	add.s64 	%rd748, %rd748, 4;
	setp.ne.s32 	%p411, %r1806, 6;
	@%p411 bra 	$L__BB2_334;
	shr.u32 	%r1530, %r530, 23;
	st.local.u32 	[%rd5+24], %rd750;
	and.b32  	%r534, %r1530, 31;
	and.b32  	%r1531, %r1530, 224;
	add.s32 	%r1532, %r1531, -128;
	shr.u32 	%r1533, %r1532, 5;
	mul.wide.u32 	%rd642, %r1533, 4;
	sub.s64 	%rd140, %rd5, %rd642;
	ld.local.u32 	%r1807, [%rd140+24];
	ld.local.u32 	%r1808, [%rd140+20];
	setp.eq.s32 	%p412, %r534, 0;
	@%p412 bra 	$L__BB2_337;
	shf.l.wrap.b32 	%r1807, %r1808, %r1807, %r534;
	ld.local.u32 	%r1534, [%rd140+16];
	shf.l.wrap.b32 	%r1808, %r1534, %r1808, %r534;
$L__BB2_337:
	shr.u32 	%r1535, %r1807, 30;
	shf.l.wrap.b32 	%r1536, %r1808, %r1807, 2;
	shl.b32 	%r1537, %r1808, 2;
	shr.u32 	%r1538, %r1536, 31;
	add.s32 	%r1539, %r1538, %r1535;
	neg.s32 	%r1540, %r1539;
	setp.lt.s32 	%p413, %r530, 0;
	selp.b32 	%r1809, %r1540, %r1539, %p413;
	xor.b32  	%r1541, %r1536, %r530;
	shr.s32 	%r1542, %r1536, 31;
	xor.b32  	%r1543, %r1542, %r1536;
	xor.b32  	%r1544, %r1542, %r1537;
	cvt.u64.u32 	%rd643, %r1543;
	shl.b64 	%rd644, %rd643, 32;
	cvt.u64.u32 	%rd645, %r1544;
	or.b64  	%rd646, %rd644, %rd645;
	cvt.rn.f64.s64 	%fd81, %rd646;
	mul.f64 	%fd82, %fd81, 0d3BF921FB54442D19;
	cvt.rn.f32.f64 	%f1492, %fd82;
	neg.f32 	%f1493, %f1492;
	setp.lt.s32 	%p414, %r1541, 0;
	selp.f32 	%f1681, %f1493, %f1492, %p414;
$L__BB2_338:
	setp.ltu.f32 	%p415, %f230, 0f47CE4780;
	mul.rn.f32 	%f1495, %f1681, %f1681;
	and.b32  	%r1546, %r1809, 1;
	setp.eq.b32 	%p416, %r1546, 1;
	selp.f32 	%f1496, 0f3F800000, %f1681, %p416;
	fma.rn.f32 	%f1497, %f1495, %f1496, 0f00000000;
	fma.rn.f32 	%f1498, %f1495, 0f37CBAC00, 0fBAB607ED;
	selp.f32 	%f1499, %f1498, 0fB94D4153, %p416;
	selp.f32 	%f1500, 0f3D2AAABB, 0f3C0885E4, %p416;
	fma.rn.f32 	%f1501, %f1499, %f1495, %f1500;
	selp.f32 	%f1502, 0fBEFFFFFF, 0fBE2AAAA8, %p416;
	fma.rn.f32 	%f1503, %f1501, %f1495, %f1502;
	fma.rn.f32 	%f1504, %f1503, %f1497, %f1496;
	and.b32  	%r1547, %r1809, 2;
	setp.eq.s32 	%p417, %r1547, 0;
	mov.f32 	%f1505, 0f00000000;
	sub.f32 	%f1506, %f1505, %f1504;
	selp.f32 	%f234, %f1504, %f1506, %p417;
	@%p415 bra 	$L__BB2_346;
	setp.neu.f32 	%p418, %f230, 0f7F800000;
	@%p418 bra 	$L__BB2_341;
	mov.f32 	%f1509, 0f00000000;
	mul.rn.f32 	%f1682, %f228, %f1509;
	mov.b32 	%r1813, 0;
	bra.uni 	$L__BB2_346;
$L__BB2_341:
	mov.b32 	%r543, %f228;
	shl.b32 	%r1549, %r543, 8;
	or.b32  	%r544, %r1549, -2147483648;
	mov.b64 	%rd751, 0;
	mov.b32 	%r1810, 0;
$L__BB2_342:
	.pragma "nounroll";
	mul.wide.u32 	%rd648, %r1810, 4;
	mov.u64 	%rd649, __cudart_i2opi_f;
	add.s64 	%rd650, %rd649, %rd648;
	ld.global.nc.u32 	%r1550, [%rd650];
	mad.wide.u32 	%rd651, %r1550, %r544, %rd751;
	shr.u64 	%rd751, %rd651, 32;
	add.s64 	%rd652, %rd4, %rd648;
	st.local.u32 	[%rd652], %rd651;
	add.s32 	%r1810, %r1810, 1;
	setp.ne.s32 	%p419, %r1810, 6;
	@%p419 bra 	$L__BB2_342;
	shr.u32 	%r1551, %r543, 23;
	st.local.u32 	[%rd4+24], %rd751;
	and.b32  	%r547, %r1551, 31;
	and.b32  	%r1552, %r1551, 224;
	add.s32 	%r1553, %r1552, -128;
	shr.u32 	%r1554, %r1553, 5;
	mul.wide.u32 	%rd653, %r1554, 4;
	sub.s64 	%rd143, %rd4, %rd653;
	ld.local.u32 	%r1811, [%rd143+24];
	ld.local.u32 	%r1812, [%rd143+20];
	setp.eq.s32 	%p420, %r547, 0;
	@%p420 bra 	$L__BB2_345;
	shf.l.wrap.b32 	%r1811, %r1812, %r1811, %r547;
	ld.local.u32 	%r1555, [%rd143+16];
	shf.l.wrap.b32 	%r1812, %r1555, %r1812, %r547;
$L__BB2_345:
	shr.u32 	%r1556, %r1811, 30;
	shf.l.wrap.b32 	%r1557, %r1812, %r1811, 2;
	shl.b32 	%r1558, %r1812, 2;
	shr.u32 	%r1559, %r1557, 31;
	add.s32 	%r1560, %r1559, %r1556;
	neg.s32 	%r1561, %r1560;
	setp.lt.s32 	%p421, %r543, 0;
	selp.b32 	%r1813, %r1561, %r1560, %p421;
	xor.b32  	%r1562, %r1557, %r543;
	shr.s32 	%r1563, %r1557, 31;
	xor.b32  	%r1564, %r1563, %r1557;
	xor.b32  	%r1565, %r1563, %r1558;
	cvt.u64.u32 	%rd654, %r1564;
	shl.b64 	%rd655, %rd654, 32;
	cvt.u64.u32 	%rd656, %r1565;
	or.b64  	%rd657, %rd655, %rd656;
	cvt.rn.f64.s64 	%fd83, %rd657;
	mul.f64 	%fd84, %fd83, 0d3BF921FB54442D19;
	cvt.rn.f32.f64 	%f1507, %fd84;
	neg.f32 	%f1508, %f1507;
	setp.lt.s32 	%p422, %r1562, 0;
	selp.f32 	%f1682, %f1508, %f1507, %p422;
$L__BB2_346:
	add.s32 	%r1567, %r1813, 1;
	mul.rn.f32 	%f1510, %f1682, %f1682;
	and.b32  	%r1568, %r1813, 1;
	setp.eq.b32 	%p423, %r1568, 1;
	selp.f32 	%f1511, %f1682, 0f3F800000, %p423;
	fma.rn.f32 	%f1512, %f1510, %f1511, 0f00000000;
	fma.rn.f32 	%f1513, %f1510, 0f37CBAC00, 0fBAB607ED;
	selp.f32 	%f1514, 0fB94D4153, %f1513, %p423;
	selp.f32 	%f1515, 0f3C0885E4, 0f3D2AAABB, %p423;
	fma.rn.f32 	%f1516, %f1514, %f1510, %f1515;
	selp.f32 	%f1517, 0fBE2AAAA8, 0fBEFFFFFF, %p423;
	fma.rn.f32 	%f1518, %f1516, %f1510, %f1517;
	fma.rn.f32 	%f1519, %f1518, %f1512, %f1511;
	and.b32  	%r1569, %r1567, 2;
	setp.eq.s32 	%p424, %r1569, 0;
	mov.f32 	%f1520, 0f00000000;
	sub.f32 	%f1521, %f1520, %f1519;
	selp.f32 	%f1522, %f1519, %f1521, %p424;
	abs.f32 	%f1523, %f1522;
	abs.f32 	%f1524, %f234;
	setp.gt.f32 	%p425, %f1524, %f1523;
	selp.f32 	%f1525, %f1524, %f1523, %p425;
	selp.f32 	%f1526, %f1523, %f1524, %p425;
	div.rn.f32 	%f1527, %f1526, %f1525;
	mul.f32 	%f1528, %f1527, %f1527;
	fma.rn.f32 	%f1529, %f1528, 0f3B33710B, 0fBC807748;
	fma.rn.f32 	%f1530, %f1529, %f1528, 0f3D2CDAB2;
	fma.rn.f32 	%f1531, %f1530, %f1528, 0fBD992D10;
	fma.rn.f32 	%f1532, %f1531, %f1528, 0f3DD9EA6C;
	fma.rn.f32 	%f1533, %f1532, %f1528, 0fBE117CB1;
	fma.rn.f32 	%f1534, %f1533, %f1528, 0f3E4CBCE0;
	fma.rn.f32 	%f1535, %f1534, %f1528, 0fBEAAAA7D;
	mul.f32 	%f1536, %f1528, %f1535;
	fma.rn.f32 	%f1537, %f1536, %f1527, %f1527;
	neg.f32 	%f1538, %f1537;
	fma.rn.f32 	%f1539, 0f3F6EE581, 0f3FD774EB, %f1538;
	selp.f32 	%f1540, %f1539, %f1537, %p425;
	selp.f32 	%f1541, 0f3F6EE581, 0f3FEEE581, %p425;
	selp.f32 	%f1542, %f1537, %f1538, %p425;
	mov.b32 	%r1570, %f1522;
	fma.rn.f32 	%f1543, %f1541, 0f3FD774EB, %f1542;
	setp.lt.s32 	%p426, %r1570, 0;
	selp.f32 	%f1544, %f1543, %f1540, %p426;
	add.f32 	%f1545, %f1524, %f1523;
	setp.eq.f32 	%p427, %f1525, 0f00000000;
	selp.f32 	%f1546, 0f40490FDB, 0f00000000, %p426;
	setp.eq.f32 	%p428, %f1523, %f1524;
	selp.f32 	%f1547, 0f4016CBE4, 0f3F490FDB, %p426;
	selp.f32 	%f1548, %f1547, %f1544, %p428;
	selp.f32 	%f1549, %f1546, %f1548, %p427;
	abs.f32 	%f1550, %f1545;
	setp.nan.f32 	%p429, %f1550, %f1550;
	copysign.f32 	%f1551, %f234, %f1549;
	selp.f32 	%f238, %f1545, %f1551, %p429;
	mul.f32 	%f239, %f227, 0f40490FDB;
	mul.f32 	%f1552, %f239, 0f3F22F983;
	cvt.rni.s32.f32 	%r1821, %f1552;
	cvt.rn.f32.s32 	%f1553, %r1821;
	fma.rn.f32 	%f1554, %f1553, 0fBFC90FDA, %f239;
	fma.rn.f32 	%f1555, %f1553, 0fB3A22168, %f1554;
	fma.rn.f32 	%f1684, %f1553, 0fA7C234C5, %f1555;
	abs.f32 	%f241, %f239;
	setp.ltu.f32 	%p430, %f241, 0f47CE4780;
	mov.u32 	%r1817, %r1821;
	mov.f32 	%f1683, %f1684;
	@%p430 bra 	$L__BB2_354;
	setp.neu.f32 	%p431, %f241, 0f7F800000;
	@%p431 bra 	$L__BB2_349;
	mov.f32 	%f1558, 0f00000000;
	mul.rn.f32 	%f1683, %f239, %f1558;
	mov.b32 	%r1817, 0;
	bra.uni 	$L__BB2_354;
$L__BB2_349:
	mov.b32 	%r557, %f239;
	shl.b32 	%r1572, %r557, 8;
	or.b32  	%r558, %r1572, -2147483648;
	mov.b64 	%rd752, 0;
	mov.b32 	%r1814, 0;
$L__BB2_350:
	.pragma "nounroll";
	mul.wide.u32 	%rd659, %r1814, 4;
	mov.u64 	%rd660, __cudart_i2opi_f;
	add.s64 	%rd661, %rd660, %rd659;
	ld.global.nc.u32 	%r1573, [%rd661];
	mad.wide.u32 	%rd662, %r1573, %r558, %rd752;
	shr.u64 	%rd752, %rd662, 32;
	add.s64 	%rd663, %rd3, %rd659;
	st.local.u32 	[%rd663], %rd662;
	add.s32 	%r1814, %r1814, 1;
	setp.ne.s32 	%p432, %r1814, 6;
	@%p432 bra 	$L__BB2_350;
	shr.u32 	%r1574, %r557, 23;
	st.local.u32 	[%rd3+24], %rd752;
	and.b32  	%r561, %r1574, 31;
	and.b32  	%r1575, %r1574, 224;
	add.s32 	%r1576, %r1575, -128;
	shr.u32 	%r1577, %r1576, 5;
	mul.wide.u32 	%rd664, %r1577, 4;
	sub.s64 	%rd146, %rd3, %rd664;
	ld.local.u32 	%r1815, [%rd146+24];
	ld.local.u32 	%r1816, [%rd146+20];
	setp.eq.s32 	%p433, %r561, 0;
	@%p433 bra 	$L__BB2_353;
	shf.l.wrap.b32 	%r1815, %r1816, %r1815, %r561;
	ld.local.u32 	%r1578, [%rd146+16];
	shf.l.wrap.b32 	%r1816, %r1578, %r1816, %r561;
$L__BB2_353:
	shr.u32 	%r1579, %r1815, 30;
	shf.l.wrap.b32 	%r1580, %r1816, %r1815, 2;
	shl.b32 	%r1581, %r1816, 2;
	shr.u32 	%r1582, %r1580, 31;
	add.s32 	%r1583, %r1582, %r1579;
	neg.s32 	%r1584, %r1583;
	setp.lt.s32 	%p434, %r557, 0;
	selp.b32 	%r1817, %r1584, %r1583, %p434;
	xor.b32  	%r1585, %r1580, %r557;
	shr.s32 	%r1586, %r1580, 31;
	xor.b32  	%r1587, %r1586, %r1580;
	xor.b32  	%r1588, %r1586, %r1581;
	cvt.u64.u32 	%rd665, %r1587;
	shl.b64 	%rd666, %rd665, 32;
	cvt.u64.u32 	%rd667, %r1588;
	or.b64  	%rd668, %rd666, %rd667;
	cvt.rn.f64.s64 	%fd85, %rd668;
	mul.f64 	%fd86, %fd85, 0d3BF921FB54442D19;
	cvt.rn.f32.f64 	%f1556, %fd86;
	neg.f32 	%f1557, %f1556;
	setp.lt.s32 	%p435, %r1585, 0;
	selp.f32 	%f1683, %f1557, %f1556, %p435;
$L__BB2_354:
	setp.ltu.f32 	%p436, %f241, 0f47CE4780;
	mul.rn.f32 	%f1559, %f1683, %f1683;
	and.b32  	%r1590, %r1817, 1;
	setp.eq.b32 	%p437, %r1590, 1;
	selp.f32 	%f1560, 0f3F800000, %f1683, %p437;
	fma.rn.f32 	%f1561, %f1559, %f1560, 0f00000000;
	fma.rn.f32 	%f1562, %f1559, 0f37CBAC00, 0fBAB607ED;
	selp.f32 	%f1563, %f1562, 0fB94D4153, %p437;
	selp.f32 	%f1564, 0f3D2AAABB, 0f3C0885E4, %p437;
	fma.rn.f32 	%f1565, %f1563, %f1559, %f1564;
	selp.f32 	%f1566, 0fBEFFFFFF, 0fBE2AAAA8, %p437;
	fma.rn.f32 	%f1567, %f1565, %f1559, %f1566;
	fma.rn.f32 	%f1568, %f1567, %f1561, %f1560;
	and.b32  	%r1591, %r1817, 2;
	setp.eq.s32 	%p438, %r1591, 0;
	mov.f32 	%f1569, 0f00000000;
	sub.f32 	%f1570, %f1569, %f1568;
	selp.f32 	%f245, %f1568, %f1570, %p438;
	@%p436 bra 	$L__BB2_362;
	setp.neu.f32 	%p439, %f241, 0f7F800000;
	@%p439 bra 	$L__BB2_357;
	mov.f32 	%f1573, 0f00000000;
	mul.rn.f32 	%f1684, %f239, %f1573;
	mov.b32 	%r1821, 0;
	bra.uni 	$L__BB2_362;
$L__BB2_357:
	mov.b32 	%r570, %f239;
	shl.b32 	%r1593, %r570, 8;
	or.b32  	%r571, %r1593, -2147483648;
	mov.b64 	%rd753, 0;
	mov.b32 	%r1818, 0;
$L__BB2_358:
	.pragma "nounroll";
	mul.wide.u32 	%rd670, %r1818, 4;
	mov.u64 	%rd671, __cudart_i2opi_f;
	add.s64 	%rd672, %rd671, %rd670;
	ld.global.nc.u32 	%r1594, [%rd672];
	mad.wide.u32 	%rd673, %r1594, %r571, %rd753;
	shr.u64 	%rd753, %rd673, 32;
	add.s64 	%rd674, %rd2, %rd670;
	st.local.u32 	[%rd674], %rd673;
	add.s32 	%r1818, %r1818, 1;
	setp.ne.s32 	%p440, %r1818, 6;
	@%p440 bra 	$L__BB2_358;
	shr.u32 	%r1595, %r570, 23;
	st.local.u32 	[%rd2+24], %rd753;
	and.b32  	%r574, %r1595, 31;
	and.b32  	%r1596, %r1595, 224;
	add.s32 	%r1597, %r1596, -128;
	shr.u32 	%r1598, %r1597, 5;
	mul.wide.u32 	%rd675, %r1598, 4;
	sub.s64 	%rd149, %rd2, %rd675;
	ld.local.u32 	%r1819, [%rd149+24];
	ld.local.u32 	%r1820, [%rd149+20];
	setp.eq.s32 	%p441, %r574, 0;
	@%p441 bra 	$L__BB2_361;
	shf.l.wrap.b32 	%r1819, %r1820, %r1819, %r574;
	ld.local.u32 	%r1599, [%rd149+16];
	shf.l.wrap.b32 	%r1820, %r1599, %r1820, %r574;
$L__BB2_361:
	shr.u32 	%r1600, %r1819, 30;
	shf.l.wrap.b32 	%r1601, %r1820, %r1819, 2;
	shl.b32 	%r1602, %r1820, 2;
	shr.u32 	%r1603, %r1601, 31;
	add.s32 	%r1604, %r1603, %r1600;
	neg.s32 	%r1605, %r1604;
	setp.lt.s32 	%p442, %r570, 0;
	selp.b32 	%r1821, %r1605, %r1604, %p442;
	xor.b32  	%r1606, %r1601, %r570;
	shr.s32 	%r1607, %r1601, 31;
	xor.b32  	%r1608, %r1607, %r1601;
	xor.b32  	%r1609, %r1607, %r1602;
	cvt.u64.u32 	%rd676, %r1608;
	shl.b64 	%rd677, %rd676, 32;
	cvt.u64.u32 	%rd678, %r1609;
	or.b64  	%rd679, %rd677, %rd678;
	cvt.rn.f64.s64 	%fd87, %rd679;
	mul.f64 	%fd88, %fd87, 0d3BF921FB54442D19;
	cvt.rn.f32.f64 	%f1571, %fd88;
	neg.f32 	%f1572, %f1571;
	setp.lt.s32 	%p443, %r1606, 0;
	selp.f32 	%f1684, %f1572, %f1571, %p443;
$L__BB2_362:
	add.s32 	%r1611, %r1821, 1;
	mul.rn.f32 	%f1574, %f1684, %f1684;
	and.b32  	%r1612, %r1821, 1;
	setp.eq.b32 	%p444, %r1612, 1;
	selp.f32 	%f1575, %f1684, 0f3F800000, %p444;
	fma.rn.f32 	%f1576, %f1574, %f1575, 0f00000000;
	fma.rn.f32 	%f1577, %f1574, 0f37CBAC00, 0fBAB607ED;
	selp.f32 	%f1578, 0fB94D4153, %f1577, %p444;
	selp.f32 	%f1579, 0f3C0885E4, 0f3D2AAABB, %p444;
	fma.rn.f32 	%f1580, %f1578, %f1574, %f1579;
	selp.f32 	%f1581, 0fBE2AAAA8, 0fBEFFFFFF, %p444;
	fma.rn.f32 	%f1582, %f1580, %f1574, %f1581;
	fma.rn.f32 	%f1583, %f1582, %f1576, %f1575;
	and.b32  	%r1613, %r1611, 2;
	setp.eq.s32 	%p445, %r1613, 0;
	mov.f32 	%f1584, 0f00000000;
	sub.f32 	%f1585, %f1584, %f1583;
	selp.f32 	%f1586, %f1583, %f1585, %p445;
	abs.f32 	%f1587, %f1586;
	abs.f32 	%f1588, %f245;
	setp.gt.f32 	%p446, %f1588, %f1587;
	selp.f32 	%f1589, %f1588, %f1587, %p446;
	selp.f32 	%f1590, %f1587, %f1588, %p446;
	div.rn.f32 	%f1591, %f1590, %f1589;
	mul.f32 	%f1592, %f1591, %f1591;
	fma.rn.f32 	%f1593, %f1592, 0f3B33710B, 0fBC807748;
	fma.rn.f32 	%f1594, %f1593, %f1592, 0f3D2CDAB2;
	fma.rn.f32 	%f1595, %f1594, %f1592, 0fBD992D10;
	fma.rn.f32 	%f1596, %f1595, %f1592, 0f3DD9EA6C;
	fma.rn.f32 	%f1597, %f1596, %f1592, 0fBE117CB1;
	fma.rn.f32 	%f1598, %f1597, %f1592, 0f3E4CBCE0;
	fma.rn.f32 	%f1599, %f1598, %f1592, 0fBEAAAA7D;
	mul.f32 	%f1600, %f1592, %f1599;
	fma.rn.f32 	%f1601, %f1600, %f1591, %f1591;
	neg.f32 	%f1602, %f1601;
	fma.rn.f32 	%f1603, 0f3F6EE581, 0f3FD774EB, %f1602;
	selp.f32 	%f1604, %f1603, %f1601, %p446;
	selp.f32 	%f1605, 0f3F6EE581, 0f3FEEE581, %p446;
	selp.f32 	%f1606, %f1601, %f1602, %p446;
	mov.b32 	%r1614, %f1586;
	fma.rn.f32 	%f1607, %f1605, 0f3FD774EB, %f1606;
	setp.lt.s32 	%p447, %r1614, 0;
	selp.f32 	%f1608, %f1607, %f1604, %p447;
	add.f32 	%f1609, %f1588, %f1587;
	setp.eq.f32 	%p448, %f1589, 0f00000000;
	selp.f32 	%f1610, 0f40490FDB, 0f00000000, %p447;
	setp.eq.f32 	%p449, %f1587, %f1588;
	selp.f32 	%f1611, 0f4016CBE4, 0f3F490FDB, %p447;
	selp.f32 	%f1612, %f1611, %f1608, %p449;
	selp.f32 	%f1613, %f1610, %f1612, %p448;
	abs.f32 	%f1614, %f1609;
	setp.nan.f32 	%p450, %f1614, %f1614;
	copysign.f32 	%f1615, %f245, %f1613;
	selp.f32 	%f1616, %f1609, %f1615, %p450;
	sub.f32 	%f249, %f238, %f1616;
	mul.f32 	%f1617, %f249, 0f3F22F983;
	cvt.rni.s32.f32 	%r1825, %f1617;
	cvt.rn.f32.s32 	%f1618, %r1825;
	fma.rn.f32 	%f1619, %f1618, 0fBFC90FDA, %f249;
	fma.rn.f32 	%f1620, %f1618, 0fB3A22168, %f1619;
	fma.rn.f32 	%f1685, %f1618, 0fA7C234C5, %f1620;
	abs.f32 	%f251, %f249;
	setp.ltu.f32 	%p451, %f251, 0f47CE4780;
	@%p451 bra 	$L__BB2_370;
	setp.neu.f32 	%p452, %f251, 0f7F800000;
	@%p452 bra 	$L__BB2_365;
	mov.f32 	%f1623, 0f00000000;
	mul.rn.f32 	%f1685, %f249, %f1623;
	mov.b32 	%r1825, 0;
	bra.uni 	$L__BB2_370;
$L__BB2_365:
	mov.b32 	%r584, %f249;
	shl.b32 	%r1616, %r584, 8;
	or.b32  	%r585, %r1616, -2147483648;
	mov.b64 	%rd754, 0;
	mov.b32 	%r1822, 0;
$L__BB2_366:
	.pragma "nounroll";
	mul.wide.u32 	%rd681, %r1822, 4;
	add.s64 	%rd683, %rd682, %rd681;
	ld.global.nc.u32 	%r1617, [%rd683];
	mad.wide.u32 	%rd684, %r1617, %r585, %rd754;
	shr.u64 	%rd754, %rd684, 32;
	add.s64 	%rd685, %rd1, %rd681;
	st.local.u32 	[%rd685], %rd684;
	add.s32 	%r1822, %r1822, 1;
	setp.ne.s32 	%p453, %r1822, 6;
	@%p453 bra 	$L__BB2_366;
	shr.u32 	%r1618, %r584, 23;
	st.local.u32 	[%rd1+24], %rd754;
	and.b32  	%r588, %r1618, 31;
	and.b32  	%r1619, %r1618, 224;
	add.s32 	%r1620, %r1619, -128;
	shr.u32 	%r1621, %r1620, 5;
	mul.wide.u32 	%rd686, %r1621, 4;
	sub.s64 	%rd152, %rd1, %rd686;
	ld.local.u32 	%r1823, [%rd152+24];
	ld.local.u32 	%r1824, [%rd152+20];
	setp.eq.s32 	%p454, %r588, 0;
	@%p454 bra 	$L__BB2_369;
	shf.l.wrap.b32 	%r1823, %r1824, %r1823, %r588;
	ld.local.u32 	%r1622, [%rd152+16];
	shf.l.wrap.b32 	%r1824, %r1622, %r1824, %r588;
$L__BB2_369:
	shr.u32 	%r1623, %r1823, 30;
	shf.l.wrap.b32 	%r1624, %r1824, %r1823, 2;
	shl.b32 	%r1625, %r1824, 2;
	shr.u32 	%r1626, %r1624, 31;
	add.s32 	%r1627, %r1626, %r1623;
	neg.s32 	%r1628, %r1627;
	setp.lt.s32 	%p455, %r584, 0;
	selp.b32 	%r1825, %r1628, %r1627, %p455;
	xor.b32  	%r1629, %r1624, %r584;
	shr.s32 	%r1630, %r1624, 31;
	xor.b32  	%r1631, %r1630, %r1624;
	xor.b32  	%r1632, %r1630, %r1625;
	cvt.u64.u32 	%rd687, %r1631;
	shl.b64 	%rd688, %rd687, 32;
	cvt.u64.u32 	%rd689, %r1632;
	or.b64  	%rd690, %rd688, %rd689;
	cvt.rn.f64.s64 	%fd89, %rd690;
	mul.f64 	%fd90, %fd89, 0d3BF921FB54442D19;
	cvt.rn.f32.f64 	%f1621, %fd90;
	neg.f32 	%f1622, %f1621;
	setp.lt.s32 	%p456, %r1629, 0;
	selp.f32 	%f1685, %f1622, %f1621, %p456;
$L__BB2_370:
	ld.param.u32 	%r1640, [holographic_fold_7d_param_4];
	ld.param.u64 	%rd707, [holographic_fold_7d_param_2];
	add.s32 	%r1634, %r1825, 1;
	mul.rn.f32 	%f1624, %f1685, %f1685;
	and.b32  	%r1635, %r1825, 1;
	setp.eq.b32 	%p457, %r1635, 1;
	selp.f32 	%f1625, %f1685, 0f3F800000, %p457;
	fma.rn.f32 	%f1626, %f1624, %f1625, 0f00000000;
	fma.rn.f32 	%f1627, %f1624, 0f37CBAC00, 0fBAB607ED;
	selp.f32 	%f1628, 0fB94D4153, %f1627, %p457;
	selp.f32 	%f1629, 0f3C0885E4, 0f3D2AAABB, %p457;
	fma.rn.f32 	%f1630, %f1628, %f1624, %f1629;
	selp.f32 	%f1631, 0fBE2AAAA8, 0fBEFFFFFF, %p457;
	fma.rn.f32 	%f1632, %f1630, %f1624, %f1631;
	fma.rn.f32 	%f1633, %f1632, %f1626, %f1625;
	and.b32  	%r1636, %r1634, 2;
	setp.eq.s32 	%p458, %r1636, 0;
	mov.f32 	%f1634, 0f00000000;
	sub.f32 	%f1635, %f1634, %f1633;
	selp.f32 	%f1636, %f1633, %f1635, %p458;
	mul.f32 	%f1637, %f30, %f1636;
	abs.f32 	%f1638, %f1637;
	add.f32 	%f1639, %f1638, 0f3F800000;
	div.rn.f32 	%f1640, %f1637, %f1639;
	cvta.to.global.u64 	%rd691, %rd707;
	add.s64 	%rd693, %rd691, %rd635;
	st.global.f32 	[%rd693], %f1640;
	add.s32 	%r1805, %r1805, 1;
	setp.ne.s32 	%p459, %r1805, %r1640;
	@%p459 bra 	$L__BB2_52;
$L__BB2_371:
	ret;

}
	// .globl	holographic_superposition
.visible .entry holographic_superposition(
	.param .u64 .ptr .align 1 holographic_superposition_param_0,
	.param .u64 .ptr .align 1 holographic_superposition_param_1,
	.param .u64 .ptr .align 1 holographic_superposition_param_2,
	.param .u32 holographic_superposition_param_3,
	.param .u32 holographic_superposition_param_4,
	.param .u32 holographic_superposition_param_5
)
{
	.local .align 4 .b8 	__local_depot3[28];
	.reg .b64 	%SP;
	.reg .b64 	%SPL;
	.reg .pred 	%p<35>;
	.reg .b32 	%r<142>;
	.reg .b32 	%f<132>;
	.reg .b64 	%rd<73>;
	.reg .b64 	%fd<7>;

	mov.u64 	%SPL, __local_depot3;
	ld.param.u64 	%rd22, [holographic_superposition_param_1];
	ld.param.u32 	%r45, [holographic_superposition_param_3];
	ld.param.u32 	%r46, [holographic_superposition_param_4];
	ld.param.u32 	%r47, [holographic_superposition_param_5];
	add.u64 	%rd1, %SPL, 0;
	add.u64 	%rd2, %SPL, 0;
	mov.u32 	%r48, %ctaid.x;
	mov.u32 	%r49, %ntid.x;
	mov.u32 	%r50, %tid.x;
	mad.lo.s32 	%r1, %r48, %r49, %r50;
	mov.u32 	%r2, %ctaid.y;
	setp.ge.s32 	%p1, %r1, %r46;
	setp.ge.s32 	%p2, %r2, %r47;
	or.pred  	%p3, %p1, %p2;
	@%p3 bra 	$L__BB3_30;
	setp.lt.s32 	%p4, %r45, 1;
	mov.f32 	%f130, 0f322BCC77;
	mov.f32 	%f128, 0f00000000;
	mov.f32 	%f129, %f128;
	@%p4 bra 	$L__BB3_21;
	cvta.to.global.u64 	%rd3, %rd22;
	mov.f32 	%f123, 0f00000000;
	mov.b32 	%r129, 0;
	mov.u64 	%rd32, PHI_BASIS;
	mov.u64 	%rd44, __cudart_i2opi_f;
	mov.f32 	%f129, %f123;
	mov.f32 	%f128, %f123;
$L__BB3_3:
	ld.param.u64 	%rd64, [holographic_superposition_param_0];
	mad.lo.s32 	%r52, %r129, %r46, %r1;
	mad.lo.s32 	%r53, %r52, %r47, %r2;
	cvta.to.global.u64 	%rd26, %rd64;
	mul.wide.s32 	%rd27, %r53, 4;
	add.s64 	%rd28, %rd26, %rd27;
	ld.global.nc.f32 	%f31, [%rd28];
	mul.wide.u32 	%rd29, %r129, 4;
	add.s64 	%rd30, %rd3, %rd29;
	ld.global.nc.f32 	%f32, [%rd30];
	mul.hi.u32 	%r54, %r129, 613566757;
	sub.s32 	%r55, %r129, %r54;
	shr.u32 	%r56, %r55, 1;
	add.s32 	%r57, %r56, %r54;
	shr.u32 	%r58, %r57, 2;
	mul.lo.s32 	%r59, %r58, 7;
	sub.s32 	%r60, %r129, %r59;
	mul.wide.u32 	%rd31, %r60, 4;
	add.s64 	%rd33, %rd32, %rd31;
	ld.const.f32 	%f33, [%rd33];
	mul.f32 	%f4, %f32, %f33;
	mul.f32 	%f5, %f31, 0f40490FDB;
	mul.f32 	%f34, %f5, 0f3F22F983;
	cvt.rni.s32.f32 	%r137, %f34;
	cvt.rn.f32.s32 	%f35, %r137;
	fma.rn.f32 	%f36, %f35, 0fBFC90FDA, %f5;
	fma.rn.f32 	%f37, %f35, 0fB3A22168, %f36;
	fma.rn.f32 	%f127, %f35, 0fA7C234C5, %f37;
	abs.f32 	%f7, %f5;
	setp.ltu.f32 	%p5, %f7, 0f47CE4780;
	mov.u32 	%r133, %r137;
	mov.f32 	%f126, %f127;
	@%p5 bra 	$L__BB3_11;
	setp.neu.f32 	%p6, %f7, 0f7F800000;
	@%p6 bra 	$L__BB3_6;
	mov.f32 	%f40, 0f00000000;
	mul.rn.f32 	%f126, %f5, %f40;
	mov.b32 	%r133, 0;
	bra.uni 	$L__BB3_11;
$L__BB3_6:
	mov.b32 	%r5, %f5;
	mov.b64 	%rd68, 0;
	mov.b32 	%r130, 0;
	mov.u64 	%rd66, %rd44;
	mov.u64 	%rd67, %rd1;
$L__BB3_7:
	.pragma "nounroll";
	ld.global.nc.u32 	%r62, [%rd66];
	shl.b32 	%r63, %r5, 8;
	or.b32  	%r64, %r63, -2147483648;
	mad.wide.u32 	%rd36, %r62, %r64, %rd68;
	shr.u64 	%rd68, %rd36, 32;
	st.local.u32 	[%rd67], %rd36;
	add.s32 	%r130, %r130, 1;
	add.s64 	%rd67, %rd67, 4;
	add.s64 	%rd66, %rd66, 4;
	setp.ne.s32 	%p7, %r130, 6;
	@%p7 bra 	$L__BB3_7;
	shr.u32 	%r65, %r5, 23;
	st.local.u32 	[%rd1+24], %rd68;
	and.b32  	%r8, %r65, 31;
	and.b32  	%r66, %r65, 224;
	add.s32 	%r67, %r66, -128;
	shr.u32 	%r68, %r67, 5;
	mul.wide.u32 	%rd37, %r68, 4;
	sub.s64 	%rd10, %rd1, %rd37;
	ld.local.u32 	%r131, [%rd10+24];
	ld.local.u32 	%r132, [%rd10+20];
	setp.eq.s32 	%p8, %r8, 0;
	@%p8 bra 	$L__BB3_10;
	shf.l.wrap.b32 	%r131, %r132, %r131, %r8;
	ld.local.u32 	%r69, [%rd10+16];
	shf.l.wrap.b32 	%r132, %r69, %r132, %r8;
$L__BB3_10:
	shr.u32 	%r70, %r131, 30;
	shf.l.wrap.b32 	%r71, %r132, %r131, 2;
	shl.b32 	%r72, %r132, 2;
	shr.u32 	%r73, %r71, 31;
	add.s32 	%r74, %r73, %r70;
	neg.s32 	%r75, %r74;
	setp.lt.s32 	%p9, %r5, 0;
	selp.b32 	%r133, %r75, %r74, %p9;
	xor.b32  	%r76, %r71, %r5;
	shr.s32 	%r77, %r71, 31;
	xor.b32  	%r78, %r77, %r71;
	xor.b32  	%r79, %r77, %r72;
	cvt.u64.u32 	%rd38, %r78;
	shl.b64 	%rd39, %rd38, 32;
	cvt.u64.u32 	%rd40, %r79;
	or.b64  	%rd41, %rd39, %rd40;
	cvt.rn.f64.s64 	%fd1, %rd41;
	mul.f64 	%fd2, %fd1, 0d3BF921FB54442D19;
	cvt.rn.f32.f64 	%f38, %fd2;
	neg.f32 	%f39, %f38;
	setp.lt.s32 	%p10, %r76, 0;
	selp.f32 	%f126, %f39, %f38, %p10;
$L__BB3_11:
	setp.ltu.f32 	%p11, %f7, 0f47CE4780;
	add.s32 	%r81, %r133, 1;
	mul.rn.f32 	%f41, %f126, %f126;
	and.b32  	%r82, %r133, 1;
	setp.eq.b32 	%p12, %r82, 1;
	selp.f32 	%f42, %f126, 0f3F800000, %p12;
	fma.rn.f32 	%f43, %f41, %f42, 0f00000000;
	fma.rn.f32 	%f44, %f41, 0f37CBAC00, 0fBAB607ED;
	selp.f32 	%f45, 0fB94D4153, %f44, %p12;
	selp.f32 	%f46, 0f3C0885E4, 0f3D2AAABB, %p12;
	fma.rn.f32 	%f47, %f45, %f41, %f46;
	selp.f32 	%f48, 0fBE2AAAA8, 0fBEFFFFFF, %p12;
	fma.rn.f32 	%f49, %f47, %f41, %f48;
	fma.rn.f32 	%f50, %f49, %f43, %f42;
	and.b32  	%r83, %r81, 2;
	setp.eq.s32 	%p13, %r83, 0;
	mov.f32 	%f51, 0f00000000;
	sub.f32 	%f52, %f51, %f50;
	selp.f32 	%f53, %f50, %f52, %p13;
	fma.rn.f32 	%f128, %f4, %f53, %f128;
	@%p11 bra 	$L__BB3_19;
	setp.neu.f32 	%p14, %f7, 0f7F800000;
	@%p14 bra 	$L__BB3_14;
	mov.f32 	%f56, 0f00000000;
	mul.rn.f32 	%f127, %f5, %f56;
	mov.b32 	%r137, 0;
	bra.uni 	$L__BB3_19;
$L__BB3_14:
	mov.b32 	%r17, %f5;
	shl.b32 	%r85, %r17, 8;
	or.b32  	%r18, %r85, -2147483648;
	mov.b64 	%rd69, 0;
	mov.b32 	%r134, 0;
$L__BB3_15:
	.pragma "nounroll";
	mul.wide.u32 	%rd43, %r134, 4;
	add.s64 	%rd45, %rd44, %rd43;
	ld.global.nc.u32 	%r86, [%rd45];
	mad.wide.u32 	%rd46, %r86, %r18, %rd69;
	shr.u64 	%rd69, %rd46, 32;
	add.s64 	%rd47, %rd2, %rd43;
	st.local.u32 	[%rd47], %rd46;
	add.s32 	%r134, %r134, 1;
	setp.ne.s32 	%p15, %r134, 6;
	@%p15 bra 	$L__BB3_15;
	shr.u32 	%r87, %r17, 23;
	st.local.u32 	[%rd2+24], %rd69;
	and.b32  	%r21, %r87, 31;
	and.b32  	%r88, %r87, 224;
	add.s32 	%r89, %r88, -128;
	shr.u32 	%r90, %r89, 5;
	mul.wide.u32 	%rd48, %r90, 4;
	sub.s64 	%rd13, %rd2, %rd48;
	ld.local.u32 	%r135, [%rd13+24];
	ld.local.u32 	%r136, [%rd13+20];
	setp.eq.s32 	%p16, %r21, 0;
	@%p16 bra 	$L__BB3_18;
	shf.l.wrap.b32 	%r135, %r136, %r135, %r21;
	ld.local.u32 	%r91, [%rd13+16];
	shf.l.wrap.b32 	%r136, %r91, %r136, %r21;
$L__BB3_18:
	shr.u32 	%r92, %r135, 30;
	shf.l.wrap.b32 	%r93, %r136, %r135, 2;
	shl.b32 	%r94, %r136, 2;
	shr.u32 	%r95, %r93, 31;
	add.s32 	%r96, %r95, %r92;
	neg.s32 	%r97, %r96;
	setp.lt.s32 	%p17, %r17, 0;
	selp.b32 	%r137, %r97, %r96, %p17;
	xor.b32  	%r98, %r93, %r17;
	shr.s32 	%r99, %r93, 31;
	xor.b32  	%r100, %r99, %r93;
	xor.b32  	%r101, %r99, %r94;
	cvt.u64.u32 	%rd49, %r100;
	shl.b64 	%rd50, %rd49, 32;
	cvt.u64.u32 	%rd51, %r101;
	or.b64  	%rd52, %rd50, %rd51;
	cvt.rn.f64.s64 	%fd3, %rd52;
	mul.f64 	%fd4, %fd3, 0d3BF921FB54442D19;
	cvt.rn.f32.f64 	%f54, %fd4;
	neg.f32 	%f55, %f54;
	setp.lt.s32 	%p18, %r98, 0;
	selp.f32 	%f127, %f55, %f54, %p18;
$L__BB3_19:
	mul.rn.f32 	%f57, %f127, %f127;
	and.b32  	%r103, %r137, 1;
	setp.eq.b32 	%p19, %r103, 1;
	selp.f32 	%f58, 0f3F800000, %f127, %p19;
	fma.rn.f32 	%f59, %f57, %f58, 0f00000000;
	fma.rn.f32 	%f60, %f57, 0f37CBAC00, 0fBAB607ED;
	selp.f32 	%f61, %f60, 0fB94D4153, %p19;
	selp.f32 	%f62, 0f3D2AAABB, 0f3C0885E4, %p19;
	fma.rn.f32 	%f63, %f61, %f57, %f62;
	selp.f32 	%f64, 0fBEFFFFFF, 0fBE2AAAA8, %p19;
	fma.rn.f32 	%f65, %f63, %f57, %f64;
	fma.rn.f32 	%f66, %f65, %f59, %f58;
	and.b32  	%r104, %r137, 2;
	setp.eq.s32 	%p20, %r104, 0;
	mov.f32 	%f67, 0f00000000;
	sub.f32 	%f68, %f67, %f66;
	selp.f32 	%f69, %f66, %f68, %p20;
	fma.rn.f32 	%f129, %f4, %f69, %f129;
	add.f32 	%f123, %f123, %f4;
	add.s32 	%r129, %r129, 1;
	setp.ne.s32 	%p21, %r129, %r45;
	@%p21 bra 	$L__BB3_3;
	add.f32 	%f130, %f123, 0f322BCC77;
$L__BB3_21:
	mul.f32 	%f70, %f129, %f129;
	fma.rn.f32 	%f71, %f128, %f128, %f70;
	sqrt.rn.f32 	%f72, %f71;
	div.rn.f32 	%f21, %f72, %f130;
	abs.f32 	%f73, %f128;
	abs.f32 	%f74, %f129;
	setp.gt.f32 	%p22, %f74, %f73;
	selp.f32 	%f75, %f74, %f73, %p22;
	selp.f32 	%f76, %f73, %f74, %p22;
	div.rn.f32 	%f77, %f76, %f75;
	mul.f32 	%f78, %f77, %f77;
	fma.rn.f32 	%f79, %f78, 0f3B33710B, 0fBC807748;
	fma.rn.f32 	%f80, %f79, %f78, 0f3D2CDAB2;
	fma.rn.f32 	%f81, %f80, %f78, 0fBD992D10;
	fma.rn.f32 	%f82, %f81, %f78, 0f3DD9EA6C;
	fma.rn.f32 	%f83, %f82, %f78, 0fBE117CB1;
	fma.rn.f32 	%f84, %f83, %f78, 0f3E4CBCE0;
	fma.rn.f32 	%f85, %f84, %f78, 0fBEAAAA7D;
	mul.f32 	%f86, %f78, %f85;
	fma.rn.f32 	%f87, %f86, %f77, %f77;
	neg.f32 	%f88, %f87;
	fma.rn.f32 	%f89, 0f3F6EE581, 0f3FD774EB, %f88;
	selp.f32 	%f90, %f89, %f87, %p22;
	selp.f32 	%f91, 0f3F6EE581, 0f3FEEE581, %p22;
	selp.f32 	%f92, %f87, %f88, %p22;
	mov.b32 	%r105, %f128;
	fma.rn.f32 	%f93, %f91, 0f3FD774EB, %f92;
	setp.lt.s32 	%p23, %r105, 0;
	selp.f32 	%f94, %f93, %f90, %p23;
	add.f32 	%f95, %f73, %f74;
	setp.eq.f32 	%p24, %f75, 0f00000000;
	selp.f32 	%f96, 0f40490FDB, 0f00000000, %p23;
	setp.eq.f32 	%p25, %f73, %f74;
	selp.f32 	%f97, 0f4016CBE4, 0f3F490FDB, %p23;
	selp.f32 	%f98, %f97, %f94, %p25;
	selp.f32 	%f99, %f96, %f98, %p24;
	abs.f32 	%f100, %f95;
	setp.nan.f32 	%p26, %f100, %f100;
	copysign.f32 	%f101, %f129, %f99;
	selp.f32 	%f22, %f95, %f101, %p26;
	mul.f32 	%f102, %f22, 0f3F22F983;
	cvt.rni.s32.f32 	%r141, %f102;
	cvt.rn.f32.s32 	%f103, %r141;
	fma.rn.f32 	%f104, %f103, 0fBFC90FDA, %f22;
	fma.rn.f32 	%f105, %f103, 0fB3A22168, %f104;
	fma.rn.f32 	%f131, %f103, 0fA7C234C5, %f105;
	abs.f32 	%f24, %f22;
	setp.ltu.f32 	%p27, %f24, 0f47CE4780;
	@%p27 bra 	$L__BB3_29;
	setp.neu.f32 	%p28, %f24, 0f7F800000;
	@%p28 bra 	$L__BB3_24;
	mov.f32 	%f108, 0f00000000;
	mul.rn.f32 	%f131, %f22, %f108;
	mov.b32 	%r141, 0;
	bra.uni 	$L__BB3_29;
$L__BB3_24:
	mov.b32 	%r32, %f22;
	shl.b32 	%r107, %r32, 8;
	or.b32  	%r33, %r107, -2147483648;
	mov.b64 	%rd72, 0;
	mov.b32 	%r138, 0;
	mov.u64 	%rd70, __cudart_i2opi_f;
	mov.u64 	%rd71, %rd1;
$L__BB3_25:
	.pragma "nounroll";
	ld.global.nc.u32 	%r108, [%rd70];
	mad.wide.u32 	%rd55, %r108, %r33, %rd72;
	shr.u64 	%rd72, %rd55, 32;
	st.local.u32 	[%rd71], %rd55;
	add.s32 	%r138, %r138, 1;
	add.s64 	%rd71, %rd71, 4;
	add.s64 	%rd70, %rd70, 4;
	setp.ne.s32 	%p29, %r138, 6;
	@%p29 bra 	$L__BB3_25;
	shr.u32 	%r109, %r32, 23;
	st.local.u32 	[%rd1+24], %rd72;
	and.b32  	%r36, %r109, 31;
	and.b32  	%r110, %r109, 224;
	add.s32 	%r111, %r110, -128;
	shr.u32 	%r112, %r111, 5;
	mul.wide.u32 	%rd56, %r112, 4;
	sub.s64 	%rd20, %rd1, %rd56;
	ld.local.u32 	%r139, [%rd20+24];
	ld.local.u32 	%r140, [%rd20+20];
	setp.eq.s32 	%p30, %r36, 0;
	@%p30 bra 	$L__BB3_28;
	shf.l.wrap.b32 	%r139, %r140, %r139, %r36;
	ld.local.u32 	%r113, [%rd20+16];
	shf.l.wrap.b32 	%r140, %r113, %r140, %r36;
$L__BB3_28:
	shr.u32 	%r114, %r139, 30;
	shf.l.wrap.b32 	%r115, %r140, %r139, 2;
	shl.b32 	%r116, %r140, 2;
	shr.u32 	%r117, %r115, 31;
	add.s32 	%r118, %r117, %r114;
	neg.s32 	%r119, %r118;
	setp.lt.s32 	%p31, %r32, 0;
	selp.b32 	%r141, %r119, %r118, %p31;
	xor.b32  	%r120, %r115, %r32;
	shr.s32 	%r121, %r115, 31;
	xor.b32  	%r122, %r121, %r115;
	xor.b32  	%r123, %r121, %r116;
	cvt.u64.u32 	%rd57, %r122;
	shl.b64 	%rd58, %rd57, 32;
	cvt.u64.u32 	%rd59, %r123;
	or.b64  	%rd60, %rd58, %rd59;
	cvt.rn.f64.s64 	%fd5, %rd60;
	mul.f64 	%fd6, %fd5, 0d3BF921FB54442D19;
	cvt.rn.f32.f64 	%f106, %fd6;
	neg.f32 	%f107, %f106;
	setp.lt.s32 	%p32, %r120, 0;
	selp.f32 	%f131, %f107, %f106, %p32;
$L__BB3_29:
	ld.param.u64 	%rd65, [holographic_superposition_param_2];
	add.s32 	%r125, %r141, 1;
	mul.rn.f32 	%f109, %f131, %f131;
	and.b32  	%r126, %r141, 1;
	setp.eq.b32 	%p33, %r126, 1;
	selp.f32 	%f110, %f131, 0f3F800000, %p33;
	fma.rn.f32 	%f111, %f109, %f110, 0f00000000;
	fma.rn.f32 	%f112, %f109, 0f37CBAC00, 0fBAB607ED;
	selp.f32 	%f113, 0fB94D4153, %f112, %p33;
	selp.f32 	%f114, 0f3C0885E4, 0f3D2AAABB, %p33;
	fma.rn.f32 	%f115, %f113, %f109, %f114;
	selp.f32 	%f116, 0fBE2AAAA8, 0fBEFFFFFF, %p33;
	fma.rn.f32 	%f117, %f115, %f109, %f116;
	fma.rn.f32 	%f118, %f117, %f111, %f110;
	and.b32  	%r127, %r125, 2;
	setp.eq.s32 	%p34, %r127, 0;
	mov.f32 	%f119, 0f00000000;
	sub.f32 	%f120, %f119, %f118;
	selp.f32 	%f121, %f118, %f120, %p34;
	mul.f32 	%f122, %f21, %f121;
	mad.lo.s32 	%r128, %r47, %r1, %r2;
	cvta.to.global.u64 	%rd61, %rd65;
	mul.wide.s32 	%rd62, %r128, 4;
	add.s64 	%rd63, %rd61, %rd62;
	st.global.f32 	[%rd63], %f122;
$L__BB3_30:
	ret;

}
	// .globl	manifold_attention_kernel
.visible .entry manifold_attention_kernel(
	.param .u64 .ptr .align 1 manifold_attention_kernel_param_0,
	.param .u64 .ptr .align 1 manifold_attention_kernel_param_1,
	.param .u64 .ptr .align 1 manifold_attention_kernel_param_2,
	.param .u64 .ptr .align 1 manifold_attention_kernel_param_3,
	.param .u64 .ptr .align 1 manifold_attention_kernel_param_4,
	.param .u32 manifold_attention_kernel_param_5,
	.param .u32 manifold_attention_kernel_param_6,
	.param .u32 manifold_attention_kernel_param_7,
	.param .u32 manifold_attention_kernel_param_8,
	.param .u32 manifold_attention_kernel_param_9,
	.param .f32 manifold_attention_kernel_param_10
)
{
	.reg .pred 	%p<82>;
	.reg .b32 	%r<204>;
	.reg .b32 	%f<498>;
	.reg .b64 	%rd<106>;

	ld.param.u64 	%rd23, [manifold_attention_kernel_param_0];
	ld.param.u64 	%rd24, [manifold_attention_kernel_param_1];
	ld.param.u64 	%rd25, [manifold_attention_kernel_param_2];
	ld.param.u64 	%rd22, [manifold_attention_kernel_param_4];
	ld.param.u32 	%r84, [manifold_attention_kernel_param_5];
	ld.param.u32 	%r80, [manifold_attention_kernel_param_6];
	ld.param.u32 	%r81, [manifold_attention_kernel_param_7];
	ld.param.u32 	%r82, [manifold_attention_kernel_param_8];
	ld.param.u32 	%r83, [manifold_attention_kernel_param_9];
	ld.param.f32 	%f208, [manifold_attention_kernel_param_10];
	cvta.to.global.u64 	%rd1, %rd24;
	cvta.to.global.u64 	%rd2, %rd23;
	cvta.to.global.u64 	%rd3, %rd22;
	cvta.to.global.u64 	%rd4, %rd25;
	mov.u32 	%r1, %ctaid.x;
	mov.u32 	%r2, %ctaid.y;
	mov.u32 	%r3, %ctaid.z;
	mov.u32 	%r196, %tid.x;
	setp.ge.s32 	%p1, %r1, %r84;
	setp.ge.s32 	%p2, %r2, %r80;
	or.pred  	%p3, %p1, %p2;
	setp.ge.s32 	%p4, %r3, %r81;
	or.pred  	%p5, %p3, %p4;
	@%p5 bra 	$L__BB4_148;
	mad.lo.s32 	%r5, %r80, %r1, %r2;
	mad.lo.s32 	%r85, %r5, %r81, %r3;
	mul.lo.s32 	%r6, %r85, %r83;
	setp.ge.s32 	%p6, %r196, %r82;
	@%p6 bra 	$L__BB4_113;
	mul.lo.s32 	%r7, %r5, %r82;
	setp.lt.s32 	%p7, %r83, 1;
	mad.lo.s32 	%r86, %r81, %r1, %r3;
	mul.lo.s32 	%r8, %r86, %r82;
	mov.u32 	%r9, %ntid.x;
	@%p7 bra 	$L__BB4_108;
	setp.ne.s64 	%p11, %rd22, 0;
	@%p11 bra 	$L__BB4_56;
	and.b32  	%r10, %r83, 7;
	add.s32 	%r114, %r83, -1;
	mov.u64 	%rd74, PHI_BASIS;
	mov.u32 	%r177, %r196;
$L__BB4_5:
	setp.lt.u32 	%p34, %r114, 7;
	add.s32 	%r115, %r177, %r7;
	mul.lo.s32 	%r12, %r115, %r83;
	mov.f32 	%f457, 0f00000000;
	mov.b32 	%r180, 0;
	@%p34 bra 	$L__BB4_26;
	mov.f32 	%f457, 0f00000000;
	mov.b32 	%r178, 0;
$L__BB4_7:
	.pragma "nounroll";
	add.s32 	%r117, %r178, %r6;
	mul.wide.s32 	%rd53, %r117, 4;
	add.s64 	%rd5, %rd2, %rd53;
	ld.global.nc.f32 	%f256, [%rd5];
	add.s32 	%r118, %r178, %r12;
	mul.wide.s32 	%rd54, %r118, 4;
	add.s64 	%rd6, %rd1, %rd54;
	ld.global.nc.f32 	%f257, [%rd6];
	setp.eq.s32 	%p35, %r178, 0;
	mul.f32 	%f258, %f256, %f257;
	mov.u64 	%rd55, PHI_BASIS;
	ld.const.f32 	%f259, [PHI_BASIS];
	mul.f32 	%f260, %f258, %f259;
	selp.f32 	%f261, %f260, %f258, %p35;
	add.f32 	%f2, %f457, %f261;
	ld.global.nc.f32 	%f3, [%rd5+4];
	ld.global.nc.f32 	%f4, [%rd6+4];
	mul.wide.u32 	%rd56, %r178, 4;
	add.s64 	%rd7, %rd55, %rd56;
	@%p35 bra 	$L__BB4_9;
	mul.f32 	%f438, %f3, %f4;
	bra.uni 	$L__BB4_10;
$L__BB4_9:
	mul.f32 	%f262, %f3, %f4;
	ld.const.f32 	%f263, [%rd7+4];
	mul.f32 	%f438, %f262, %f263;
$L__BB4_10:
	add.f32 	%f8, %f2, %f438;
	ld.global.nc.f32 	%f9, [%rd5+8];
	ld.global.nc.f32 	%f10, [%rd6+8];
	@%p35 bra 	$L__BB4_12;
	mul.f32 	%f439, %f9, %f10;
	bra.uni 	$L__BB4_13;
$L__BB4_12:
	mul.f32 	%f264, %f9, %f10;
	ld.const.f32 	%f265, [%rd7+8];
	mul.f32 	%f439, %f264, %f265;
$L__BB4_13:
	add.f32 	%f14, %f8, %f439;
	ld.global.nc.f32 	%f15, [%rd5+12];
	ld.global.nc.f32 	%f16, [%rd6+12];
	@%p35 bra 	$L__BB4_15;
	mul.f32 	%f440, %f15, %f16;
	bra.uni 	$L__BB4_16;
$L__BB4_15:
	mul.f32 	%f266, %f15, %f16;
	ld.const.f32 	%f267, [%rd7+12];
	mul.f32 	%f440, %f266, %f267;
$L__BB4_16:
	add.f32 	%f20, %f14, %f440;
	ld.global.nc.f32 	%f21, [%rd5+16];
	ld.global.nc.f32 	%f22, [%rd6+16];
	@%p35 bra 	$L__BB4_18;
	mul.f32 	%f441, %f21, %f22;
	bra.uni 	$L__BB4_19;
$L__BB4_18:
	mul.f32 	%f268, %f21, %f22;
	ld.const.f32 	%f269, [%rd7+16];
	mul.f32 	%f441, %f268, %f269;
$L__BB4_19:
	add.f32 	%f26, %f20, %f441;
	ld.global.nc.f32 	%f27, [%rd5+20];
	ld.global.nc.f32 	%f28, [%rd6+20];
	@%p35 bra 	$L__BB4_21;
	mul.f32 	%f442, %f27, %f28;
	bra.uni 	$L__BB4_22;
$L__BB4_21:
	mul.f32 	%f270, %f27, %f28;
	ld.const.f32 	%f271, [%rd7+20];
	mul.f32 	%f442, %f270, %f271;
$L__BB4_22:
	add.f32 	%f32, %f26, %f442;
	ld.global.nc.f32 	%f33, [%rd5+24];
	ld.global.nc.f32 	%f34, [%rd6+24];
	@%p35 bra 	$L__BB4_24;
	mul.f32 	%f443, %f33, %f34;
	bra.uni 	$L__BB4_25;
$L__BB4_24:
	mul.f32 	%f272, %f33, %f34;
	ld.const.f32 	%f273, [%rd7+24];
	mul.f32 	%f443, %f272, %f273;
$L__BB4_25:
	add.f32 	%f274, %f32, %f443;
	ld.global.nc.f32 	%f275, [%rd6+28];
	ld.global.nc.f32 	%f276, [%rd5+28];
	fma.rn.f32 	%f457, %f276, %f275, %f274;
	add.s32 	%r178, %r178, 8;
	and.b32  	%r180, %r83, 2147483640;
	setp.ne.s32 	%p41, %r178, %r180;
	@%p41 bra 	$L__BB4_7;
$L__BB4_26:
	setp.eq.s32 	%p42, %r10, 0;
	@%p42 bra 	$L__BB4_55;
	add.s32 	%r119, %r10, -1;
	setp.lt.u32 	%p43, %r119, 3;
	@%p43 bra 	$L__BB4_41;
	add.s32 	%r120, %r180, %r6;
	mul.wide.s32 	%rd57, %r120, 4;
	add.s64 	%rd8, %rd2, %rd57;
	ld.global.nc.f32 	%f41, [%rd8];
	add.s32 	%r121, %r180, %r12;
	mul.wide.s32 	%rd58, %r121, 4;
	add.s64 	%rd9, %rd1, %rd58;
	ld.global.nc.f32 	%f42, [%rd9];
	setp.lt.u32 	%p44, %r180, 7;
	mul.wide.u32 	%rd59, %r180, 4;
	add.s64 	%rd10, %rd74, %rd59;
	@%p44 bra 	$L__BB4_30;
	mul.f32 	%f446, %f41, %f42;
	bra.uni 	$L__BB4_31;
$L__BB4_30:
	mul.f32 	%f278, %f41, %f42;
	ld.const.f32 	%f279, [%rd10];
	mul.f32 	%f446, %f278, %f279;
$L__BB4_31:
	add.f32 	%f46, %f457, %f446;
	ld.global.nc.f32 	%f47, [%rd8+4];
	ld.global.nc.f32 	%f48, [%rd9+4];
	setp.lt.u32 	%p45, %r180, 6;
	@%p45 bra 	$L__BB4_33;
	mul.f32 	%f447, %f47, %f48;
	bra.uni 	$L__BB4_34;
$L__BB4_33:
	mul.f32 	%f280, %f47, %f48;
	ld.const.f32 	%f281, [%rd10+4];
	mul.f32 	%f447, %f280, %f281;
$L__BB4_34:
	add.f32 	%f52, %f46, %f447;
	ld.global.nc.f32 	%f53, [%rd8+8];
	ld.global.nc.f32 	%f54, [%rd9+8];
	setp.lt.u32 	%p46, %r180, 5;
	@%p46 bra 	$L__BB4_36;
	mul.f32 	%f448, %f53, %f54;
	bra.uni 	$L__BB4_37;
$L__BB4_36:
	mul.f32 	%f282, %f53, %f54;
	ld.const.f32 	%f283, [%rd10+8];
	mul.f32 	%f448, %f282, %f283;
$L__BB4_37:
	add.f32 	%f58, %f52, %f448;
	ld.global.nc.f32 	%f59, [%rd8+12];
	ld.global.nc.f32 	%f60, [%rd9+12];
	setp.lt.u32 	%p47, %r180, 4;
	@%p47 bra 	$L__BB4_39;
	mul.f32 	%f449, %f59, %f60;
	bra.uni 	$L__BB4_40;
$L__BB4_39:
	mul.f32 	%f284, %f59, %f60;
	ld.const.f32 	%f285, [%rd10+12];
	mul.f32 	%f449, %f284, %f285;
$L__BB4_40:
	add.f32 	%f457, %f58, %f449;
	add.s32 	%r180, %r180, 4;
$L__BB4_41:
	and.b32  	%r122, %r83, 3;
	setp.eq.s32 	%p48, %r122, 0;
	@%p48 bra 	$L__BB4_55;
	setp.eq.s32 	%p49, %r122, 1;
	@%p49 bra 	$L__BB4_50;
	add.s32 	%r123, %r180, %r6;
	mul.wide.s32 	%rd61, %r123, 4;
	add.s64 	%rd11, %rd2, %rd61;
	ld.global.nc.f32 	%f67, [%rd11];
	add.s32 	%r124, %r180, %r12;
	mul.wide.s32 	%rd62, %r124, 4;
	add.s64 	%rd12, %rd1, %rd62;
	ld.global.nc.f32 	%f68, [%rd12];
	setp.lt.u32 	%p50, %r180, 7;
	@%p50 bra 	$L__BB4_45;
	mul.f32 	%f452, %f67, %f68;
	bra.uni 	$L__BB4_46;
$L__BB4_45:
	mul.f32 	%f287, %f67, %f68;
	mul.wide.u32 	%rd63, %r180, 4;
	add.s64 	%rd65, %rd74, %rd63;
	ld.const.f32 	%f288, [%rd65];
	mul.f32 	%f452, %f287, %f288;
$L__BB4_46:
	add.f32 	%f72, %f457, %f452;
	ld.global.nc.f32 	%f73, [%rd11+4];
	ld.global.nc.f32 	%f74, [%rd12+4];
	setp.lt.u32 	%p51, %r180, 6;
	@%p51 bra 	$L__BB4_48;
	mul.f32 	%f453, %f73, %f74;
	bra.uni 	$L__BB4_49;
$L__BB4_48:
	mul.f32 	%f289, %f73, %f74;
	mul.wide.u32 	%rd66, %r180, 4;
	add.s64 	%rd68, %rd74, %rd66;
	ld.const.f32 	%f290, [%rd68+4];
	mul.f32 	%f453, %f289, %f290;
$L__BB4_49:
	add.f32 	%f457, %f72, %f453;
	add.s32 	%r180, %r180, 2;
$L__BB4_50:
	and.b32  	%r125, %r83, 1;
	setp.eq.b32 	%p52, %r125, 1;
	not.pred 	%p53, %p52;
	@%p53 bra 	$L__BB4_55;
	add.s32 	%r126, %r180, %r6;
	mul.wide.s32 	%rd69, %r126, 4;
	add.s64 	%rd70, %rd2, %rd69;
	ld.global.nc.f32 	%f81, [%rd70];
	add.s32 	%r127, %r180, %r12;
	mul.wide.s32 	%rd71, %r127, 4;
	add.s64 	%rd72, %rd1, %rd71;
	ld.global.nc.f32 	%f82, [%rd72];
	setp.lt.u32 	%p54, %r180, 7;
	@%p54 bra 	$L__BB4_53;
	mul.f32 	%f456, %f81, %f82;
	bra.uni 	$L__BB4_54;
$L__BB4_53:
	mul.f32 	%f291, %f81, %f82;
	mul.wide.u32 	%rd73, %r180, 4;
	add.s64 	%rd75, %rd74, %rd73;
	ld.const.f32 	%f292, [%rd75];
	mul.f32 	%f456, %f291, %f292;
$L__BB4_54:
	add.f32 	%f457, %f457, %f456;
$L__BB4_55:
	mul.f32 	%f293, %f208, %f457;
	shl.b32 	%r128, %r177, 2;
	mov.u32 	%r129, smem;
	add.s32 	%r130, %r129, %r128;
	st.shared.f32 	[%r130], %f293;
	add.s32 	%r177, %r177, %r9;
	setp.lt.s32 	%p55, %r177, %r82;
	@%p55 bra 	$L__BB4_5;
	bra.uni 	$L__BB4_113;
$L__BB4_56:
	and.b32  	%r22, %r83, 7;
	add.s32 	%r95, %r83, -1;
	mov.u64 	%rd49, PHI_BASIS;
	mov.u32 	%r182, %r196;
$L__BB4_57:
	setp.lt.u32 	%p12, %r95, 7;
	add.s32 	%r96, %r182, %r7;
	mul.lo.s32 	%r24, %r96, %r83;
	mov.f32 	%f478, 0f00000000;
	mov.b32 	%r185, 0;
	@%p12 bra 	$L__BB4_78;
	mov.f32 	%f478, 0f00000000;
	mov.b32 	%r183, 0;
$L__BB4_59:
	.pragma "nounroll";
	add.s32 	%r98, %r183, %r6;
	mul.wide.s32 	%rd28, %r98, 4;
	add.s64 	%rd13, %rd2, %rd28;
	ld.global.nc.f32 	%f214, [%rd13];
	add.s32 	%r99, %r183, %r24;
	mul.wide.s32 	%rd29, %r99, 4;
	add.s64 	%rd14, %rd1, %rd29;
	ld.global.nc.f32 	%f215, [%rd14];
	setp.eq.s32 	%p13, %r183, 0;
	mul.f32 	%f216, %f214, %f215;
	mov.u64 	%rd30, PHI_BASIS;
	ld.const.f32 	%f217, [PHI_BASIS];
	mul.f32 	%f218, %f216, %f217;
	selp.f32 	%f219, %f218, %f216, %p13;
	add.f32 	%f89, %f478, %f219;
	ld.global.nc.f32 	%f90, [%rd13+4];
	ld.global.nc.f32 	%f91, [%rd14+4];
	mul.wide.u32 	%rd31, %r183, 4;
	add.s64 	%rd15, %rd30, %rd31;
	@%p13 bra 	$L__BB4_61;
	mul.f32 	%f459, %f90, %f91;
	bra.uni 	$L__BB4_62;
$L__BB4_61:
	mul.f32 	%f220, %f90, %f91;
	ld.const.f32 	%f221, [%rd15+4];
	mul.f32 	%f459, %f220, %f221;
$L__BB4_62:
	add.f32 	%f95, %f89, %f459;
	ld.global.nc.f32 	%f96, [%rd13+8];
	ld.global.nc.f32 	%f97, [%rd14+8];
	@%p13 bra 	$L__BB4_64;
	mul.f32 	%f460, %f96, %f97;
	bra.uni 	$L__BB4_65;
$L__BB4_64:
	mul.f32 	%f222, %f96, %f97;
	ld.const.f32 	%f223, [%rd15+8];
	mul.f32 	%f460, %f222, %f223;
$L__BB4_65:
	add.f32 	%f101, %f95, %f460;
	ld.global.nc.f32 	%f102, [%rd13+12];
	ld.global.nc.f32 	%f103, [%rd14+12];
	@%p13 bra 	$L__BB4_67;
	mul.f32 	%f461, %f102, %f103;
	bra.uni 	$L__BB4_68;
$L__BB4_67:
	mul.f32 	%f224, %f102, %f103;
	ld.const.f32 	%f225, [%rd15+12];
	mul.f32 	%f461, %f224, %f225;
$L__BB4_68:
	add.f32 	%f107, %f101, %f461;
	ld.global.nc.f32 	%f108, [%rd13+16];
	ld.global.nc.f32 	%f109, [%rd14+16];
	@%p13 bra 	$L__BB4_70;
	mul.f32 	%f462, %f108, %f109;
	bra.uni 	$L__BB4_71;
$L__BB4_70:
	mul.f32 	%f226, %f108, %f109;
	ld.const.f32 	%f227, [%rd15+16];
	mul.f32 	%f462, %f226, %f227;
$L__BB4_71:
	add.f32 	%f113, %f107, %f462;
	ld.global.nc.f32 	%f114, [%rd13+20];
	ld.global.nc.f32 	%f115, [%rd14+20];
	@%p13 bra 	$L__BB4_73;
	mul.f32 	%f463, %f114, %f115;
	bra.uni 	$L__BB4_74;
$L__BB4_73:
	mul.f32 	%f228, %f114, %f115;
	ld.const.f32 	%f229, [%rd15+20];
	mul.f32 	%f463, %f228, %f229;
$L__BB4_74:
	add.f32 	%f119, %f113, %f463;
	ld.global.nc.f32 	%f120, [%rd13+24];
	ld.global.nc.f32 	%f121, [%rd14+24];
	@%p13 bra 	$L__BB4_76;
	mul.f32 	%f464, %f120, %f121;
	bra.uni 	$L__BB4_77;
$L__BB4_76:
	mul.f32 	%f230, %f120, %f121;
	ld.const.f32 	%f231, [%rd15+24];
	mul.f32 	%f464, %f230, %f231;
$L__BB4_77:
	add.f32 	%f232, %f119, %f464;
	ld.global.nc.f32 	%f233, [%rd14+28];
	ld.global.nc.f32 	%f234, [%rd13+28];
	fma.rn.f32 	%f478, %f234, %f233, %f232;
	add.s32 	%r183, %r183, 8;
	and.b32  	%r185, %r83, 2147483640;
	setp.ne.s32 	%p19, %r183, %r185;
	@%p19 bra 	$L__BB4_59;
$L__BB4_78:
	setp.eq.s32 	%p20, %r22, 0;
	@%p20 bra 	$L__BB4_107;
	add.s32 	%r100, %r22, -1;
	setp.lt.u32 	%p21, %r100, 3;
	@%p21 bra 	$L__BB4_93;
	add.s32 	%r101, %r185, %r6;
	mul.wide.s32 	%rd32, %r101, 4;
	add.s64 	%rd16, %rd2, %rd32;
	ld.global.nc.f32 	%f128, [%rd16];
	add.s32 	%r102, %r185, %r24;
	mul.wide.s32 	%rd33, %r102, 4;
	add.s64 	%rd17, %rd1, %rd33;
	ld.global.nc.f32 	%f129, [%rd17];
	setp.lt.u32 	%p22, %r185, 7;
	mul.wide.u32 	%rd34, %r185, 4;
	add.s64 	%rd18, %rd49, %rd34;
	@%p22 bra 	$L__BB4_82;
	mul.f32 	%f467, %f128, %f129;
	bra.uni 	$L__BB4_83;
$L__BB4_82:
	mul.f32 	%f236, %f128, %f129;
	ld.const.f32 	%f237, [%rd18];
	mul.f32 	%f467, %f236, %f237;
$L__BB4_83:
	add.f32 	%f133, %f478, %f467;
	ld.global.nc.f32 	%f134, [%rd16+4];
	ld.global.nc.f32 	%f135, [%rd17+4];
	setp.lt.u32 	%p23, %r185, 6;
	@%p23 bra 	$L__BB4_85;
	mul.f32 	%f468, %f134, %f135;
	bra.uni 	$L__BB4_86;
$L__BB4_85:
	mul.f32 	%f238, %f134, %f135;
	ld.const.f32 	%f239, [%rd18+4];
	mul.f32 	%f468, %f238, %f239;
$L__BB4_86:
	add.f32 	%f139, %f133, %f468;
	ld.global.nc.f32 	%f140, [%rd16+8];
	ld.global.nc.f32 	%f141, [%rd17+8];
	setp.lt.u32 	%p24, %r185, 5;
	@%p24 bra 	$L__BB4_88;
	mul.f32 	%f469, %f140, %f141;
	bra.uni 	$L__BB4_89;
$L__BB4_88:
	mul.f32 	%f240, %f140, %f141;
	ld.const.f32 	%f241, [%rd18+8];
	mul.f32 	%f469, %f240, %f241;
$L__BB4_89:
	add.f32 	%f145, %f139, %f469;
	ld.global.nc.f32 	%f146, [%rd16+12];
	ld.global.nc.f32 	%f147, [%rd17+12];
	setp.lt.u32 	%p25, %r185, 4;
	@%p25 bra 	$L__BB4_91;
	mul.f32 	%f470, %f146, %f147;
	bra.uni 	$L__BB4_92;
$L__BB4_91:
	mul.f32 	%f242, %f146, %f147;
	ld.const.f32 	%f243, [%rd18+12];
	mul.f32 	%f470, %f242, %f243;
$L__BB4_92:
	add.f32 	%f478, %f145, %f470;
	add.s32 	%r185, %r185, 4;
$L__BB4_93:
	and.b32  	%r103, %r83, 3;
	setp.eq.s32 	%p26, %r103, 0;
	@%p26 bra 	$L__BB4_107;
	setp.eq.s32 	%p27, %r103, 1;
	@%p27 bra 	$L__BB4_102;
	add.s32 	%r104, %r185, %r6;
	mul.wide.s32 	%rd36, %r104, 4;
	add.s64 	%rd19, %rd2, %rd36;
	ld.global.nc.f32 	%f154, [%rd19];
	add.s32 	%r105, %r185, %r24;
	mul.wide.s32 	%rd37, %r105, 4;
	add.s64 	%rd20, %rd1, %rd37;
	ld.global.nc.f32 	%f155, [%rd20];
	setp.lt.u32 	%p28, %r185, 7;
	@%p28 bra 	$L__BB4_97;
	mul.f32 	%f473, %f154, %f155;
	bra.uni 	$L__BB4_98;
$L__BB4_97:
	mul.f32 	%f245, %f154, %f155;
	mul.wide.u32 	%rd38, %r185, 4;
	add.s64 	%rd40, %rd49, %rd38;
	ld.const.f32 	%f246, [%rd40];
	mul.f32 	%f473, %f245, %f246;
$L__BB4_98:
	add.f32 	%f159, %f478, %f473;
	ld.global.nc.f32 	%f160, [%rd19+4];
	ld.global.nc.f32 	%f161, [%rd20+4];
	setp.lt.u32 	%p29, %r185, 6;
	@%p29 bra 	$L__BB4_100;
	mul.f32 	%f474, %f160, %f161;
	bra.uni 	$L__BB4_101;
$L__BB4_100:
	mul.f32 	%f247, %f160, %f161;
	mul.wide.u32 	%rd41, %r185, 4;
	add.s64 	%rd43, %rd49, %rd41;
	ld.const.f32 	%f248, [%rd43+4];
	mul.f32 	%f474, %f247, %f248;
$L__BB4_101:
	add.f32 	%f478, %f159, %f474;
	add.s32 	%r185, %r185, 2;
$L__BB4_102:
	and.b32  	%r106, %r83, 1;
	setp.eq.b32 	%p30, %r106, 1;
	not.pred 	%p31, %p30;
	@%p31 bra 	$L__BB4_107;
	add.s32 	%r107, %r185, %r6;
	mul.wide.s32 	%rd44, %r107, 4;
	add.s64 	%rd45, %rd2, %rd44;
	ld.global.nc.f32 	%f168, [%rd45];
	add.s32 	%r108, %r185, %r24;
	mul.wide.s32 	%rd46, %r108, 4;
	add.s64 	%rd47, %rd1, %rd46;
	ld.global.nc.f32 	%f169, [%rd47];
	setp.lt.u32 	%p32, %r185, 7;
	@%p32 bra 	$L__BB4_105;
	mul.f32 	%f477, %f168, %f169;
	bra.uni 	$L__BB4_106;
$L__BB4_105:
	mul.f32 	%f249, %f168, %f169;
	mul.wide.u32 	%rd48, %r185, 4;
	add.s64 	%rd50, %rd49, %rd48;
	ld.const.f32 	%f250, [%rd50];
	mul.f32 	%f477, %f249, %f250;
$L__BB4_106:
	add.f32 	%f478, %f478, %f477;
$L__BB4_107:
	add.s32 	%r109, %r182, %r8;
	mul.wide.s32 	%rd51, %r109, 4;
	add.s64 	%rd52, %rd3, %rd51;
	ld.global.nc.f32 	%f251, [%rd52];
	fma.rn.f32 	%f252, %f208, %f478, %f251;
	shl.b32 	%r110, %r182, 2;
	mov.u32 	%r111, smem;
	add.s32 	%r112, %r111, %r110;
	st.shared.f32 	[%r112], %f252;
	add.s32 	%r182, %r182, %r9;
	setp.lt.s32 	%p33, %r182, %r82;
	@%p33 bra 	$L__BB4_57;
	bra.uni 	$L__BB4_113;
$L__BB4_108:
	setp.eq.s64 	%p8, %rd22, 0;
	@%p8 bra 	$L__BB4_111;
	mul.f32 	%f175, %f208, 0f00000000;
	mov.u32 	%r89, smem;
	mov.u32 	%r188, %r196;
$L__BB4_110:
	add.s32 	%r87, %r188, %r8;
	mul.wide.s32 	%rd26, %r87, 4;
	add.s64 	%rd27, %rd3, %rd26;
	ld.global.nc.f32 	%f209, [%rd27];
	add.f32 	%f210, %f175, %f209;
	shl.b32 	%r88, %r188, 2;
	add.s32 	%r90, %r89, %r88;
	st.shared.f32 	[%r90], %f210;
	add.s32 	%r188, %r188, %r9;
	setp.lt.s32 	%p9, %r188, %r82;
	@%p9 bra 	$L__BB4_110;
	bra.uni 	$L__BB4_113;
$L__BB4_111:
	mul.f32 	%f176, %f208, 0f00000000;
	mov.u32 	%r92, smem;
	mov.u32 	%r187, %r196;
$L__BB4_112:
	shl.b32 	%r91, %r187, 2;
	add.s32 	%r93, %r92, %r91;
	st.shared.f32 	[%r93], %f176;
	add.s32 	%r187, %r187, %r9;
	setp.lt.s32 	%p10, %r187, %r82;
	@%p10 bra 	$L__BB4_112;
$L__BB4_113:
	shl.b32 	%r131, %r82, 2;
	mov.u32 	%r132, smem;
	add.s32 	%r38, %r132, %r131;
	bar.sync 	0;
	setp.ne.s32 	%p56, %r196, 0;
	@%p56 bra 	$L__BB4_128;
	setp.lt.s32 	%p57, %r82, 1;
	mov.f32 	%f487, 0fFF800000;
	@%p57 bra 	$L__BB4_127;
	and.b32  	%r39, %r82, 15;
	setp.lt.u32 	%p58, %r82, 16;
	mov.f32 	%f487, 0fFF800000;
	mov.b32 	%r191, 0;
	@%p58 bra 	$L__BB4_118;
	and.b32  	%r191, %r82, 2147483632;
	mov.f32 	%f487, 0fFF800000;
	mov.b32 	%r189, 0;
$L__BB4_117:
	.pragma "nounroll";
	shl.b32 	%r135, %r189, 2;
	add.s32 	%r137, %r132, %r135;
	ld.shared.v4.f32 	{%f298, %f299, %f300, %f301}, [%r137];
	max.f32 	%f302, %f487, %f298;
	max.f32 	%f303, %f302, %f299;
	max.f32 	%f304, %f303, %f300;
	max.f32 	%f305, %f304, %f301;
	ld.shared.v4.f32 	{%f306, %f307, %f308, %f309}, [%r137+16];
	max.f32 	%f310, %f305, %f306;
	max.f32 	%f311, %f310, %f307;
	max.f32 	%f312, %f311, %f308;
	max.f32 	%f313, %f312, %f309;
	ld.shared.v4.f32 	{%f314, %f315, %f316, %f317}, [%r137+32];
	max.f32 	%f318, %f313, %f314;
	max.f32 	%f319, %f318, %f315;
	max.f32 	%f320, %f319, %f316;
	max.f32 	%f321, %f320, %f317;
	ld.shared.v4.f32 	{%f322, %f323, %f324, %f325}, [%r137+48];
	max.f32 	%f326, %f321, %f322;
	max.f32 	%f327, %f326, %f323;
	max.f32 	%f328, %f327, %f324;
	max.f32 	%f487, %f328, %f325;
	add.s32 	%r189, %r189, 16;
	setp.ne.s32 	%p59, %r189, %r191;
	@%p59 bra 	$L__BB4_117;
$L__BB4_118:
	setp.eq.s32 	%p60, %r39, 0;
	@%p60 bra 	$L__BB4_127;
	and.b32  	%r44, %r82, 7;
	setp.lt.u32 	%p61, %r39, 8;
	@%p61 bra 	$L__BB4_121;
	shl.b32 	%r138, %r191, 2;
	add.s32 	%r140, %r132, %r138;
	ld.shared.f32 	%f330, [%r140];
	max.f32 	%f331, %f487, %f330;
	ld.shared.f32 	%f332, [%r140+4];
	max.f32 	%f333, %f331, %f332;
	ld.shared.f32 	%f334, [%r140+8];
	max.f32 	%f335, %f333, %f334;
	ld.shared.f32 	%f336, [%r140+12];
	max.f32 	%f337, %f335, %f336;
	ld.shared.f32 	%f338, [%r140+16];
	max.f32 	%f339, %f337, %f338;
	ld.shared.f32 	%f340, [%r140+20];
	max.f32 	%f341, %f339, %f340;
	ld.shared.f32 	%f342, [%r140+24];
	max.f32 	%f343, %f341, %f342;
	ld.shared.f32 	%f344, [%r140+28];
	max.f32 	%f487, %f343, %f344;
	add.s32 	%r191, %r191, 8;
$L__BB4_121:
	setp.eq.s32 	%p62, %r44, 0;
	@%p62 bra 	$L__BB4_127;
	and.b32  	%r47, %r82, 3;
	setp.lt.u32 	%p63, %r44, 4;
	@%p63 bra 	$L__BB4_124;
	shl.b32 	%r141, %r191, 2;
	add.s32 	%r143, %r132, %r141;
	ld.shared.f32 	%f346, [%r143];
	max.f32 	%f347, %f487, %f346;
	ld.shared.f32 	%f348, [%r143+4];
	max.f32 	%f349, %f347, %f348;
	ld.shared.f32 	%f350, [%r143+8];
	max.f32 	%f351, %f349, %f350;
	ld.shared.f32 	%f352, [%r143+12];
	max.f32 	%f487, %f351, %f352;
	add.s32 	%r191, %r191, 4;
$L__BB4_124:
	setp.eq.s32 	%p64, %r47, 0;
	@%p64 bra 	$L__BB4_127;
	mov.b32 	%r194, 0;
$L__BB4_126:
	.pragma "nounroll";
	shl.b32 	%r145, %r191, 2;
	add.s32 	%r147, %r132, %r145;
	ld.shared.f32 	%f353, [%r147];
	max.f32 	%f487, %f487, %f353;
	add.s32 	%r191, %r191, 1;
	add.s32 	%r194, %r194, 1;
	setp.ne.s32 	%p65, %r194, %r47;
	@%p65 bra 	$L__BB4_126;
$L__BB4_127:
	st.shared.f32 	[%r38], %f487;
$L__BB4_128:
	setp.ge.s32 	%p66, %r196, %r82;
	bar.sync 	0;
	mov.f32 	%f489, 0f00000000;
	@%p66 bra 	$L__BB4_131;
	mov.f32 	%f489, 0f00000000;
	mov.u32 	%r54, %ntid.x;
	mov.u32 	%r195, %r196;
$L__BB4_130:
	shl.b32 	%r148, %r195, 2;
	add.s32 	%r150, %r132, %r148;
	ld.shared.f32 	%f356, [%r150];
	ld.shared.f32 	%f357, [%r38];
	sub.f32 	%f358, %f356, %f357;
	fma.rn.f32 	%f359, %f358, 0f3BBB989D, 0f3F000000;
	cvt.sat.f32.f32 	%f360, %f359;
	mov.f32 	%f361, 0f4B400001;
	mov.f32 	%f362, 0f437C0000;
	fma.rm.f32 	%f363, %f360, %f362, %f361;
	add.f32 	%f364, %f363, 0fCB40007F;
	neg.f32 	%f365, %f364;
	fma.rn.f32 	%f366, %f358, 0f3FB8AA3B, %f365;
	fma.rn.f32 	%f367, %f358, 0f32A57060, %f366;
	mov.b32 	%r151, %f363;
	shl.b32 	%r152, %r151, 23;
	mov.b32 	%f368, %r152;
	ex2.approx.ftz.f32 	%f369, %f367;
	mul.f32 	%f370, %f369, %f368;
	st.shared.f32 	[%r150], %f370;
	add.f32 	%f489, %f489, %f370;
	add.s32 	%r195, %r195, %r54;
	setp.lt.s32 	%p67, %r195, %r82;
	@%p67 bra 	$L__BB4_130;
$L__BB4_131:
	atom.shared.add.f32 	%f371, [%r38+4], %f489;
	bar.sync 	0;
	setp.ge.s32 	%p68, %r196, %r83;
	@%p68 bra 	$L__BB4_148;
	setp.gt.s32 	%p69, %r82, 0;
	mul.lo.s32 	%r57, %r5, %r82;
	ld.const.f32 	%f193, [PHI_INV];
	mov.u32 	%r58, %ntid.x;
	@%p69 bra 	$L__BB4_135;
	mul.f32 	%f194, %f193, 0f00000000;
$L__BB4_134:
	ld.param.u64 	%rd104, [manifold_attention_kernel_param_3];
	setp.lt.s32 	%p70, %r196, 7;
	selp.f32 	%f372, %f194, 0f00000000, %p70;
	add.s32 	%r153, %r196, %r6;
	cvta.to.global.u64 	%rd76, %rd104;
	mul.wide.s32 	%rd77, %r153, 4;
	add.s64 	%rd78, %rd76, %rd77;
	st.global.f32 	[%rd78], %f372;
	add.s32 	%r196, %r196, %r58;
	setp.lt.s32 	%p71, %r196, %r83;
	@%p71 bra 	$L__BB4_134;
	bra.uni 	$L__BB4_148;
$L__BB4_135:
	and.b32  	%r59, %r82, 7;
	ld.shared.f32 	%f373, [%r38+4];
	add.f32 	%f195, %f373, 0f322BCC77;
	and.b32  	%r60, %r82, 2147483640;
	neg.s32 	%r61, %r60;
	mul.lo.s32 	%r154, %r83, %r82;
	mul.lo.s32 	%r62, %r154, %r5;
	shl.b32 	%r63, %r83, 3;
	mul.wide.s32 	%rd97, %r83, 4;
$L__BB4_136:
	setp.lt.u32 	%p72, %r82, 8;
	mov.f32 	%f497, 0f00000000;
	mov.b32 	%r201, 0;
	@%p72 bra 	$L__BB4_139;
	add.s32 	%r197, %r62, %r196;
	add.s32 	%r198, %r132, 16;
	mov.f32 	%f497, 0f00000000;
	mov.u32 	%r199, %r61;
$L__BB4_138:
	.pragma "nounroll";
	ld.shared.v4.f32 	{%f377, %f378, %f379, %f380}, [%r198+-16];
	div.rn.f32 	%f381, %f377, %f195;
	mul.wide.s32 	%rd79, %r197, 4;
	add.s64 	%rd80, %rd4, %rd79;
	ld.global.nc.f32 	%f382, [%rd80];
	fma.rn.f32 	%f383, %f382, %f381, %f497;
	div.rn.f32 	%f384, %f378, %f195;
	add.s64 	%rd82, %rd80, %rd97;
	ld.global.nc.f32 	%f385, [%rd82];
	fma.rn.f32 	%f386, %f385, %f384, %f383;
	div.rn.f32 	%f387, %f379, %f195;
	add.s64 	%rd83, %rd82, %rd97;
	ld.global.nc.f32 	%f388, [%rd83];
	fma.rn.f32 	%f389, %f388, %f387, %f386;
	div.rn.f32 	%f390, %f380, %f195;
	add.s64 	%rd84, %rd83, %rd97;
	ld.global.nc.f32 	%f391, [%rd84];
	fma.rn.f32 	%f392, %f391, %f390, %f389;
	ld.shared.v4.f32 	{%f393, %f394, %f395, %f396}, [%r198];
	div.rn.f32 	%f397, %f393, %f195;
	add.s64 	%rd85, %rd84, %rd97;
	ld.global.nc.f32 	%f398, [%rd85];
	fma.rn.f32 	%f399, %f398, %f397, %f392;
	div.rn.f32 	%f400, %f394, %f195;
	add.s64 	%rd86, %rd85, %rd97;
	ld.global.nc.f32 	%f401, [%rd86];
	fma.rn.f32 	%f402, %f401, %f400, %f399;
	div.rn.f32 	%f403, %f395, %f195;
	add.s64 	%rd87, %rd86, %rd97;
	ld.global.nc.f32 	%f404, [%rd87];
	fma.rn.f32 	%f405, %f404, %f403, %f402;
	div.rn.f32 	%f406, %f396, %f195;
	add.s64 	%rd88, %rd87, %rd97;
	ld.global.nc.f32 	%f407, [%rd88];
	fma.rn.f32 	%f497, %f407, %f406, %f405;
	add.s32 	%r199, %r199, 8;
	add.s32 	%r198, %r198, 32;
	add.s32 	%r197, %r197, %r63;
	setp.ne.s32 	%p73, %r199, 0;
	mov.u32 	%r201, %r60;
	@%p73 bra 	$L__BB4_138;
$L__BB4_139:
	setp.eq.s32 	%p74, %r59, 0;
	@%p74 bra 	$L__BB4_147;
	add.s32 	%r158, %r59, -1;
	setp.lt.u32 	%p75, %r158, 3;
	@%p75 bra 	$L__BB4_142;
	add.s32 	%r159, %r201, %r57;
	mad.lo.s32 	%r160, %r159, %r83, %r196;
	shl.b32 	%r161, %r201, 2;
	add.s32 	%r163, %r132, %r161;
	ld.shared.f32 	%f409, [%r163];
	div.rn.f32 	%f410, %f409, %f195;
	mul.wide.s32 	%rd89, %r160, 4;
	add.s64 	%rd90, %rd4, %rd89;
	ld.global.nc.f32 	%f411, [%rd90];
	fma.rn.f32 	%f412, %f411, %f410, %f497;
	ld.shared.f32 	%f413, [%r163+4];
	div.rn.f32 	%f414, %f413, %f195;
	add.s64 	%rd92, %rd90, %rd97;
	ld.global.nc.f32 	%f415, [%rd92];
	fma.rn.f32 	%f416, %f415, %f414, %f412;
	ld.shared.f32 	%f417, [%r163+8];
	div.rn.f32 	%f418, %f417, %f195;
	add.s64 	%rd93, %rd92, %rd97;
	ld.global.nc.f32 	%f419, [%rd93];
	fma.rn.f32 	%f420, %f419, %f418, %f416;
	ld.shared.f32 	%f421, [%r163+12];
	div.rn.f32 	%f422, %f421, %f195;
	add.s64 	%rd94, %rd93, %rd97;
	ld.global.nc.f32 	%f423, [%rd94];
	fma.rn.f32 	%f497, %f423, %f422, %f420;
	add.s32 	%r201, %r201, 4;
$L__BB4_142:
	and.b32  	%r164, %r82, 3;
	setp.eq.s32 	%p76, %r164, 0;
	@%p76 bra 	$L__BB4_147;
	setp.eq.s32 	%p77, %r164, 1;
	@%p77 bra 	$L__BB4_145;
	add.s32 	%r165, %r201, %r57;
	mad.lo.s32 	%r166, %r165, %r83, %r196;
	shl.b32 	%r167, %r201, 2;
	add.s32 	%r169, %r132, %r167;
	ld.shared.f32 	%f425, [%r169];
	div.rn.f32 	%f426, %f425, %f195;
	mul.wide.s32 	%rd95, %r166, 4;
	add.s64 	%rd96, %rd4, %rd95;
	ld.global.nc.f32 	%f427, [%rd96];
	fma.rn.f32 	%f428, %f427, %f426, %f497;
	ld.shared.f32 	%f429, [%r169+4];
	div.rn.f32 	%f430, %f429, %f195;
	add.s64 	%rd98, %rd96, %rd97;
	ld.global.nc.f32 	%f431, [%rd98];
	fma.rn.f32 	%f497, %f431, %f430, %f428;
	add.s32 	%r201, %r201, 2;
$L__BB4_145:
	and.b32  	%r170, %r82, 1;
	setp.eq.b32 	%p78, %r170, 1;
	not.pred 	%p79, %p78;
	@%p79 bra 	$L__BB4_147;
	add.s32 	%r171, %r201, %r57;
	mad.lo.s32 	%r172, %r171, %r83, %r196;
	shl.b32 	%r173, %r201, 2;
	add.s32 	%r175, %r132, %r173;
	ld.shared.f32 	%f432, [%r175];
	div.rn.f32 	%f433, %f432, %f195;
	mul.wide.s32 	%rd99, %r172, 4;
	add.s64 	%rd100, %rd4, %rd99;
	ld.global.nc.f32 	%f434, [%rd100];
	fma.rn.f32 	%f497, %f434, %f433, %f497;
$L__BB4_147:
	ld.param.u64 	%rd105, [manifold_attention_kernel_param_3];
	setp.lt.s32 	%p80, %r196, 7;
	selp.f32 	%f435, %f193, 0f3F800000, %p80;
	mul.f32 	%f436, %f497, %f435;
	add.s32 	%r176, %r196, %r6;
	cvta.to.global.u64 	%rd101, %rd105;
	mul.wide.s32 	%rd102, %r176, 4;
	add.s64 	%rd103, %rd101, %rd102;
	st.global.f32 	[%rd103], %f436;
	add.s32 	%r196, %r196, %r58;
	setp.lt.s32 	%p81, %r196, %r83;
	@%p81 bra 	$L__BB4_136;
$L__BB4_148:
	ret;

}
	// .globl	rope_7d_kernel
.visible .entry rope_7d_kernel(
	.param .u64 .ptr .align 1 rope_7d_kernel_param_0,
	.param .u64 .ptr .align 1 rope_7d_kernel_param_1,
	.param .u64 .ptr .align 1 rope_7d_kernel_param_2,
	.param .u64 .ptr .align 1 rope_7d_kernel_param_3,
	.param .u32 rope_7d_kernel_param_4,
	.param .u32 rope_7d_kernel_param_5,
	.param .u32 rope_7d_kernel_param_6,
	.param .u32 rope_7d_kernel_param_7,
	.param .u32 rope_7d_kernel_param_8
)
{
	.reg .pred 	%p<9>;
	.reg .b32 	%r<31>;
	.reg .b32 	%f<25>;
	.reg .b64 	%rd<18>;

	ld.param.u64 	%rd5, [rope_7d_kernel_param_0];
	ld.param.u64 	%rd6, [rope_7d_kernel_param_1];
	ld.param.u64 	%rd7, [rope_7d_kernel_param_2];
	ld.param.u64 	%rd8, [rope_7d_kernel_param_3];
	ld.param.u32 	%r15, [rope_7d_kernel_param_4];
	ld.param.u32 	%r11, [rope_7d_kernel_param_5];
	ld.param.u32 	%r12, [rope_7d_kernel_param_6];
	ld.param.u32 	%r13, [rope_7d_kernel_param_7];
	ld.param.u32 	%r14, [rope_7d_kernel_param_8];
	mov.u32 	%r1, %ctaid.x;
	mov.u32 	%r2, %ctaid.y;
	mov.u32 	%r3, %ctaid.z;
	setp.ge.s32 	%p1, %r1, %r15;
	setp.ge.s32 	%p2, %r2, %r11;
	or.pred  	%p3, %p1, %p2;
	setp.ge.s32 	%p4, %r3, %r12;
	or.pred  	%p5, %p3, %p4;
	@%p5 bra 	$L__BB5_6;
	mov.u32 	%r16, %tid.x;
	mad.lo.s32 	%r17, %r11, %r1, %r2;
	mad.lo.s32 	%r18, %r17, %r12, %r3;
	mul.lo.s32 	%r4, %r18, %r13;
	shl.b32 	%r30, %r16, 1;
	setp.ge.s32 	%p6, %r30, %r14;
	@%p6 bra 	$L__BB5_6;
	mul.lo.s32 	%r19, %r14, %r3;
	shr.u32 	%r6, %r19, 1;
	ld.const.f32 	%f1, [PHI_BASIS+24];
	mov.u32 	%r20, %ntid.x;
	shl.b32 	%r7, %r20, 1;
	cvta.to.global.u64 	%rd1, %rd7;
	cvta.to.global.u64 	%rd2, %rd8;
	cvta.to.global.u64 	%rd3, %rd5;
	cvta.to.global.u64 	%rd4, %rd6;
	mov.u64 	%rd13, PHI_BASIS;
$L__BB5_3:
	shr.s32 	%r9, %r30, 1;
	add.s32 	%r21, %r9, %r6;
	mul.wide.s32 	%rd9, %r21, 4;
	add.s64 	%rd10, %rd1, %rd9;
	ld.global.nc.f32 	%f2, [%rd10];
	add.s64 	%rd11, %rd2, %rd9;
	ld.global.nc.f32 	%f3, [%rd11];
	setp.gt.s32 	%p7, %r30, 13;
	mov.f32 	%f24, 0f3F800000;
	@%p7 bra 	$L__BB5_5;
	mul.hi.s32 	%r22, %r9, -1840700269;
	add.s32 	%r23, %r22, %r9;
	shr.u32 	%r24, %r23, 31;
	shr.s32 	%r25, %r23, 2;
	add.s32 	%r26, %r25, %r24;
	mul.lo.s32 	%r27, %r26, 7;
	sub.s32 	%r28, %r9, %r27;
	mul.wide.s32 	%rd12, %r28, 4;
	add.s64 	%rd14, %rd13, %rd12;
	ld.const.f32 	%f7, [%rd14];
	div.rn.f32 	%f24, %f7, %f1;
$L__BB5_5:
	mul.f32 	%f8, %f2, %f24;
	mul.f32 	%f9, %f3, %f24;
	add.s32 	%r29, %r30, %r4;
	mul.wide.s32 	%rd15, %r29, 4;
	add.s64 	%rd16, %rd3, %rd15;
	ld.global.f32 	%f10, [%rd16];
	ld.global.f32 	%f11, [%rd16+4];
	mul.f32 	%f12, %f10, %f8;
	mul.f32 	%f13, %f9, %f11;
	sub.f32 	%f14, %f12, %f13;
	st.global.f32 	[%rd16], %f14;
	mul.f32 	%f15, %f8, %f11;
	fma.rn.f32 	%f16, %f10, %f9, %f15;
	st.global.f32 	[%rd16+4], %f16;
	add.s64 	%rd17, %rd4, %rd15;
	ld.global.f32 	%f17, [%rd17];
	ld.global.f32 	%f18, [%rd17+4];
	mul.f32 	%f19, %f8, %f17;
	mul.f32 	%f20, %f9, %f18;
	sub.f32 	%f21, %f19, %f20;
	st.global.f32 	[%rd17], %f21;
	mul.f32 	%f22, %f8, %f18;
	fma.rn.f32 	%f23, %f9, %f17, %f22;
	st.global.f32 	[%rd17+4], %f23;
	add.s32 	%r30, %r30, %r7;
	setp.lt.s32 	%p8, %r30, %r14;
	@%p8 bra 	$L__BB5_3;
$L__BB5_6:
	ret;

}
	// .globl	swiglu_ffn_7d_kernel
.visible .entry swiglu_ffn_7d_kernel(
	.param .u64 .ptr .align 1 swiglu_ffn_7d_kernel_param_0,
	.param .u64 .ptr .align 1 swiglu_ffn_7d_kernel_param_1,
	.param .u64 .ptr .align 1 swiglu_ffn_7d_kernel_param_2,
	.param .u64 .ptr .align 1 swiglu_ffn_7d_kernel_param_3,
	.param .u64 .ptr .align 1 swiglu_ffn_7d_kernel_param_4,
	.param .u32 swiglu_ffn_7d_kernel_param_5,
	.param .u32 swiglu_ffn_7d_kernel_param_6,
	.param .u32 swiglu_ffn_7d_kernel_param_7,
	.param .u32 swiglu_ffn_7d_kernel_param_8
)
{
	.reg .pred 	%p<29>;
	.reg .b32 	%r<104>;
	.reg .b32 	%f<259>;
	.reg .b64 	%rd<99>;

	ld.param.u64 	%rd9, [swiglu_ffn_7d_kernel_param_0];
	ld.param.u64 	%rd10, [swiglu_ffn_7d_kernel_param_1];
	ld.param.u64 	%rd11, [swiglu_ffn_7d_kernel_param_2];
	ld.param.u64 	%rd12, [swiglu_ffn_7d_kernel_param_3];
	ld.param.u64 	%rd13, [swiglu_ffn_7d_kernel_param_4];
	ld.param.u32 	%r45, [swiglu_ffn_7d_kernel_param_5];
	ld.param.u32 	%r46, [swiglu_ffn_7d_kernel_param_6];
	ld.param.u32 	%r43, [swiglu_ffn_7d_kernel_param_7];
	ld.param.u32 	%r44, [swiglu_ffn_7d_kernel_param_8];
	cvta.to.global.u64 	%rd1, %rd11;
	cvta.to.global.u64 	%rd2, %rd10;
	cvta.to.global.u64 	%rd3, %rd9;
	cvta.to.global.u64 	%rd4, %rd12;
	cvta.to.global.u64 	%rd5, %rd13;
	mov.u32 	%r47, %ctaid.x;
	mov.u32 	%r1, %ntid.x;
	mov.u32 	%r96, %tid.x;
	mad.lo.s32 	%r3, %r47, %r1, %r96;
	mul.lo.s32 	%r48, %r46, %r45;
	setp.ge.s32 	%p1, %r3, %r48;
	@%p1 bra 	$L__BB6_36;
	mul.lo.s32 	%r4, %r43, %r3;
	setp.ge.s32 	%p2, %r96, %r44;
	@%p2 bra 	$L__BB6_18;
	setp.lt.s32 	%p3, %r43, 1;
	ld.const.f32 	%f1, [PHI_INV];
	@%p3 bra 	$L__BB6_16;
	and.b32  	%r5, %r43, 7;
	add.s32 	%r55, %r43, -1;
	mov.u32 	%r71, shared_intermediate;
	mul.wide.s32 	%rd51, %r44, 4;
	mov.u32 	%r90, %r96;
$L__BB6_4:
	setp.lt.u32 	%p6, %r55, 7;
	mov.f32 	%f250, 0f00000000;
	mov.b32 	%r93, 0;
	mov.f32 	%f249, %f250;
	@%p6 bra 	$L__BB6_7;
	mov.f32 	%f250, 0f00000000;
	mov.b32 	%r91, 0;
$L__BB6_6:
	.pragma "nounroll";
	add.s32 	%r57, %r91, %r4;
	mul.wide.s32 	%rd14, %r57, 4;
	add.s64 	%rd15, %rd3, %rd14;
	ld.global.nc.f32 	%f58, [%rd15];
	mad.lo.s32 	%r58, %r91, %r44, %r90;
	mul.wide.s32 	%rd16, %r58, 4;
	add.s64 	%rd17, %rd2, %rd16;
	ld.global.nc.f32 	%f59, [%rd17];
	fma.rn.f32 	%f60, %f58, %f59, %f249;
	add.s64 	%rd18, %rd1, %rd16;
	ld.global.nc.f32 	%f61, [%rd18];
	fma.rn.f32 	%f62, %f58, %f61, %f250;
	ld.global.nc.f32 	%f63, [%rd15+4];
	mul.wide.s32 	%rd19, %r44, 4;
	add.s64 	%rd20, %rd17, %rd19;
	ld.global.nc.f32 	%f64, [%rd20];
	fma.rn.f32 	%f65, %f63, %f64, %f60;
	add.s64 	%rd21, %rd18, %rd19;
	ld.global.nc.f32 	%f66, [%rd21];
	fma.rn.f32 	%f67, %f63, %f66, %f62;
	ld.global.nc.f32 	%f68, [%rd15+8];
	add.s64 	%rd22, %rd20, %rd19;
	ld.global.nc.f32 	%f69, [%rd22];
	fma.rn.f32 	%f70, %f68, %f69, %f65;
	add.s64 	%rd23, %rd21, %rd19;
	ld.global.nc.f32 	%f71, [%rd23];
	fma.rn.f32 	%f72, %f68, %f71, %f67;
	ld.global.nc.f32 	%f73, [%rd15+12];
	add.s64 	%rd24, %rd22, %rd19;
	ld.global.nc.f32 	%f74, [%rd24];
	fma.rn.f32 	%f75, %f73, %f74, %f70;
	add.s64 	%rd25, %rd23, %rd19;
	ld.global.nc.f32 	%f76, [%rd25];
	fma.rn.f32 	%f77, %f73, %f76, %f72;
	ld.global.nc.f32 	%f78, [%rd15+16];
	add.s64 	%rd26, %rd24, %rd19;
	ld.global.nc.f32 	%f79, [%rd26];
	fma.rn.f32 	%f80, %f78, %f79, %f75;
	add.s64 	%rd27, %rd25, %rd19;
	ld.global.nc.f32 	%f81, [%rd27];
	fma.rn.f32 	%f82, %f78, %f81, %f77;
	ld.global.nc.f32 	%f83, [%rd15+20];
	add.s64 	%rd28, %rd26, %rd19;
	ld.global.nc.f32 	%f84, [%rd28];
	fma.rn.f32 	%f85, %f83, %f84, %f80;
	add.s64 	%rd29, %rd27, %rd19;
	ld.global.nc.f32 	%f86, [%rd29];
	fma.rn.f32 	%f87, %f83, %f86, %f82;
	ld.global.nc.f32 	%f88, [%rd15+24];
	add.s64 	%rd30, %rd28, %rd19;
	ld.global.nc.f32 	%f89, [%rd30];
	fma.rn.f32 	%f90, %f88, %f89, %f85;
	add.s64 	%rd31, %rd29, %rd19;
	ld.global.nc.f32 	%f91, [%rd31];
	fma.rn.f32 	%f92, %f88, %f91, %f87;
	ld.global.nc.f32 	%f93, [%rd15+28];
	add.s64 	%rd32, %rd30, %rd19;
	ld.global.nc.f32 	%f94, [%rd32];
	fma.rn.f32 	%f249, %f93, %f94, %f90;
	add.s64 	%rd33, %rd31, %rd19;
	ld.global.nc.f32 	%f95, [%rd33];
	fma.rn.f32 	%f250, %f93, %f95, %f92;
	add.s32 	%r91, %r91, 8;
	and.b32  	%r93, %r43, 2147483640;
	setp.ne.s32 	%p7, %r91, %r93;
	@%p7 bra 	$L__BB6_6;
$L__BB6_7:
	setp.eq.s32 	%p8, %r5, 0;
	@%p8 bra 	$L__BB6_15;
	add.s32 	%r59, %r5, -1;
	setp.lt.u32 	%p9, %r59, 3;
	@%p9 bra 	$L__BB6_10;
	add.s32 	%r60, %r93, %r4;
	mul.wide.s32 	%rd34, %r60, 4;
	add.s64 	%rd35, %rd3, %rd34;
	ld.global.nc.f32 	%f97, [%rd35];
	mad.lo.s32 	%r61, %r93, %r44, %r90;
	mul.wide.s32 	%rd36, %r61, 4;
	add.s64 	%rd37, %rd2, %rd36;
	ld.global.nc.f32 	%f98, [%rd37];
	fma.rn.f32 	%f99, %f97, %f98, %f249;
	add.s64 	%rd38, %rd1, %rd36;
	ld.global.nc.f32 	%f100, [%rd38];
	fma.rn.f32 	%f101, %f97, %f100, %f250;
	ld.global.nc.f32 	%f102, [%rd35+4];
	mul.wide.s32 	%rd39, %r44, 4;
	add.s64 	%rd40, %rd37, %rd39;
	ld.global.nc.f32 	%f103, [%rd40];
	fma.rn.f32 	%f104, %f102, %f103, %f99;
	add.s64 	%rd41, %rd38, %rd39;
	ld.global.nc.f32 	%f105, [%rd41];
	fma.rn.f32 	%f106, %f102, %f105, %f101;
	ld.global.nc.f32 	%f107, [%rd35+8];
	add.s64 	%rd42, %rd40, %rd39;
	ld.global.nc.f32 	%f108, [%rd42];
	fma.rn.f32 	%f109, %f107, %f108, %f104;
	add.s64 	%rd43, %rd41, %rd39;
	ld.global.nc.f32 	%f110, [%rd43];
	fma.rn.f32 	%f111, %f107, %f110, %f106;
	ld.global.nc.f32 	%f112, [%rd35+12];
	add.s64 	%rd44, %rd42, %rd39;
	ld.global.nc.f32 	%f113, [%rd44];
	fma.rn.f32 	%f249, %f112, %f113, %f109;
	add.s64 	%rd45, %rd43, %rd39;
	ld.global.nc.f32 	%f114, [%rd45];
	fma.rn.f32 	%f250, %f112, %f114, %f111;
	add.s32 	%r93, %r93, 4;
$L__BB6_10:
	and.b32  	%r62, %r43, 3;
	setp.eq.s32 	%p10, %r62, 0;
	@%p10 bra 	$L__BB6_15;
	setp.eq.s32 	%p11, %r62, 1;
	@%p11 bra 	$L__BB6_13;
	add.s32 	%r63, %r93, %r4;
	mul.wide.s32 	%rd46, %r63, 4;
	add.s64 	%rd47, %rd3, %rd46;
	ld.global.nc.f32 	%f116, [%rd47];
	mad.lo.s32 	%r64, %r93, %r44, %r90;
	mul.wide.s32 	%rd48, %r64, 4;
	add.s64 	%rd49, %rd2, %rd48;
	ld.global.nc.f32 	%f117, [%rd49];
	fma.rn.f32 	%f118, %f116, %f117, %f249;
	add.s64 	%rd50, %rd1, %rd48;
	ld.global.nc.f32 	%f119, [%rd50];
	fma.rn.f32 	%f120, %f116, %f119, %f250;
	ld.global.nc.f32 	%f121, [%rd47+4];
	add.s64 	%rd52, %rd49, %rd51;
	ld.global.nc.f32 	%f122, [%rd52];
	fma.rn.f32 	%f249, %f121, %f122, %f118;
	add.s64 	%rd53, %rd50, %rd51;
	ld.global.nc.f32 	%f123, [%rd53];
	fma.rn.f32 	%f250, %f121, %f123, %f120;
	add.s32 	%r93, %r93, 2;
$L__BB6_13:
	and.b32  	%r65, %r43, 1;
	setp.eq.b32 	%p12, %r65, 1;
	not.pred 	%p13, %p12;
	@%p13 bra 	$L__BB6_15;
	add.s32 	%r66, %r93, %r4;
	mul.wide.s32 	%rd54, %r66, 4;
	add.s64 	%rd55, %rd3, %rd54;
	ld.global.nc.f32 	%f124, [%rd55];
	mad.lo.s32 	%r67, %r93, %r44, %r90;
	mul.wide.s32 	%rd56, %r67, 4;
	add.s64 	%rd57, %rd2, %rd56;
	ld.global.nc.f32 	%f125, [%rd57];
	fma.rn.f32 	%f249, %f124, %f125, %f249;
	add.s64 	%rd58, %rd1, %rd56;
	ld.global.nc.f32 	%f126, [%rd58];
	fma.rn.f32 	%f250, %f124, %f126, %f250;
$L__BB6_15:
	fma.rn.f32 	%f127, %f249, 0fBBBB989D, 0f3F000000;
	cvt.sat.f32.f32 	%f128, %f127;
	mov.f32 	%f129, 0f4B400001;
	mov.f32 	%f130, 0f437C0000;
	fma.rm.f32 	%f131, %f128, %f130, %f129;
	add.f32 	%f132, %f131, 0fCB40007F;
	neg.f32 	%f133, %f132;
	fma.rn.f32 	%f134, %f249, 0fBFB8AA3B, %f133;
	fma.rn.f32 	%f135, %f249, 0fB2A57060, %f134;
	mov.b32 	%r68, %f131;
	shl.b32 	%r69, %r68, 23;
	mov.b32 	%f136, %r69;
	ex2.approx.ftz.f32 	%f137, %f135;
	fma.rn.f32 	%f138, %f137, %f136, 0f3F800000;
	div.rn.f32 	%f139, %f249, %f138;
	mul.f32 	%f140, %f250, %f139;
	setp.lt.s32 	%p14, %r90, 7;
	mul.f32 	%f141, %f1, %f140;
	selp.f32 	%f142, %f141, %f140, %p14;
	shl.b32 	%r70, %r90, 2;
	add.s32 	%r72, %r71, %r70;
	st.shared.f32 	[%r72], %f142;
	add.s32 	%r90, %r90, %r1;
	setp.lt.s32 	%p15, %r90, %r44;
	@%p15 bra 	$L__BB6_4;
	bra.uni 	$L__BB6_18;
$L__BB6_16:
	mov.f32 	%f42, 0f3F000000;
	cvt.sat.f32.f32 	%f43, %f42;
	mov.f32 	%f44, 0f4B400001;
	mov.f32 	%f45, 0f437C0000;
	fma.rm.f32 	%f46, %f43, %f45, %f44;
	add.f32 	%f47, %f46, 0fCB40007F;
	neg.f32 	%f48, %f47;
	mov.b32 	%r49, %f46;
	shl.b32 	%r50, %r49, 23;
	mov.b32 	%f49, %r50;
	ex2.approx.ftz.f32 	%f50, %f48;
	fma.rn.f32 	%f51, %f50, %f49, 0f3F800000;
	mov.f32 	%f52, 0f00000000;
	div.rn.f32 	%f53, %f52, %f51;
	mul.f32 	%f26, %f53, 0f00000000;
	mul.f32 	%f27, %f1, %f26;
	mov.u32 	%r52, shared_intermediate;
	mov.u32 	%r95, %r96;
$L__BB6_17:
	setp.lt.s32 	%p4, %r95, 7;
	selp.f32 	%f54, %f27, %f26, %p4;
	shl.b32 	%r51, %r95, 2;
	add.s32 	%r53, %r52, %r51;
	st.shared.f32 	[%r53], %f54;
	add.s32 	%r95, %r95, %r1;
	setp.lt.s32 	%p5, %r95, %r44;
	@%p5 bra 	$L__BB6_17;
$L__BB6_18:
	bar.sync 	0;
	setp.ge.s32 	%p16, %r96, %r43;
	@%p16 bra 	$L__BB6_36;
	setp.gt.s32 	%p17, %r44, 0;
	@%p17 bra 	$L__BB6_20;
	bra.uni 	$L__BB6_35;
$L__BB6_20:
	add.s32 	%r18, %r44, -1;
	and.b32  	%r19, %r44, 15;
	add.s32 	%r20, %r19, -1;
	and.b32  	%r21, %r44, 7;
	add.s32 	%r22, %r21, -1;
	and.b32  	%r23, %r44, 2147483632;
	and.b32  	%r24, %r44, 3;
	neg.s32 	%r25, %r23;
	shl.b32 	%r26, %r43, 4;
	mul.wide.s32 	%rd7, %r43, 4;
$L__BB6_21:
	setp.lt.u32 	%p19, %r18, 15;
	mov.f32 	%f258, 0f00000000;
	mov.b32 	%r101, 0;
	@%p19 bra 	$L__BB6_24;
	mov.u32 	%r77, shared_intermediate;
	add.s32 	%r97, %r77, 32;
	mov.f32 	%f258, 0f00000000;
	mov.u32 	%r98, %r96;
	mov.u32 	%r99, %r25;
$L__BB6_23:
	.pragma "nounroll";
	ld.shared.v4.f32 	{%f146, %f147, %f148, %f149}, [%r97+-32];
	mul.wide.s32 	%rd61, %r98, 4;
	add.s64 	%rd62, %rd4, %rd61;
	ld.global.nc.f32 	%f150, [%rd62];
	fma.rn.f32 	%f151, %f146, %f150, %f258;
	mul.wide.s32 	%rd63, %r43, 4;
	add.s64 	%rd64, %rd62, %rd63;
	ld.global.nc.f32 	%f152, [%rd64];
	fma.rn.f32 	%f153, %f147, %f152, %f151;
	add.s64 	%rd65, %rd64, %rd63;
	ld.global.nc.f32 	%f154, [%rd65];
	fma.rn.f32 	%f155, %f148, %f154, %f153;
	add.s64 	%rd66, %rd65, %rd63;
	ld.global.nc.f32 	%f156, [%rd66];
	fma.rn.f32 	%f157, %f149, %f156, %f155;
	ld.shared.v4.f32 	{%f158, %f159, %f160, %f161}, [%r97+-16];
	add.s64 	%rd67, %rd66, %rd63;
	ld.global.nc.f32 	%f162, [%rd67];
	fma.rn.f32 	%f163, %f158, %f162, %f157;
	add.s64 	%rd68, %rd67, %rd63;
	ld.global.nc.f32 	%f164, [%rd68];
	fma.rn.f32 	%f165, %f159, %f164, %f163;
	add.s64 	%rd69, %rd68, %rd63;
	ld.global.nc.f32 	%f166, [%rd69];
	fma.rn.f32 	%f167, %f160, %f166, %f165;
	add.s64 	%rd70, %rd69, %rd63;
	ld.global.nc.f32 	%f168, [%rd70];
	fma.rn.f32 	%f169, %f161, %f168, %f167;
	ld.shared.v4.f32 	{%f170, %f171, %f172, %f173}, [%r97];
	add.s64 	%rd71, %rd70, %rd63;
	ld.global.nc.f32 	%f174, [%rd71];
	fma.rn.f32 	%f175, %f170, %f174, %f169;
	add.s64 	%rd72, %rd71, %rd63;
	ld.global.nc.f32 	%f176, [%rd72];
	fma.rn.f32 	%f177, %f171, %f176, %f175;
	add.s64 	%rd73, %rd72, %rd63;
	ld.global.nc.f32 	%f178, [%rd73];
	fma.rn.f32 	%f179, %f172, %f178, %f177;
	add.s64 	%rd74, %rd73, %rd63;
	ld.global.nc.f32 	%f180, [%rd74];
	fma.rn.f32 	%f181, %f173, %f180, %f179;
	ld.shared.v4.f32 	{%f182, %f183, %f184, %f185}, [%r97+16];
	add.s64 	%rd75, %rd74, %rd63;
	ld.global.nc.f32 	%f186, [%rd75];
	fma.rn.f32 	%f187, %f182, %f186, %f181;
	add.s64 	%rd76, %rd75, %rd63;
	ld.global.nc.f32 	%f188, [%rd76];
	fma.rn.f32 	%f189, %f183, %f188, %f187;
	add.s64 	%rd77, %rd76, %rd63;
	ld.global.nc.f32 	%f190, [%rd77];
	fma.rn.f32 	%f191, %f184, %f190, %f189;
	add.s64 	%rd78, %rd77, %rd63;
	ld.global.nc.f32 	%f192, [%rd78];
	fma.rn.f32 	%f258, %f185, %f192, %f191;
	add.s32 	%r99, %r99, 16;
	add.s32 	%r98, %r98, %r26;
	add.s32 	%r97, %r97, 64;
	setp.ne.s32 	%p20, %r99, 0;
	mov.u32 	%r101, %r23;
	@%p20 bra 	$L__BB6_23;
$L__BB6_24:
	setp.eq.s32 	%p21, %r19, 0;
	@%p21 bra 	$L__BB6_34;
	setp.lt.u32 	%p22, %r20, 7;
	@%p22 bra 	$L__BB6_27;
	shl.b32 	%r78, %r101, 2;
	mov.u32 	%r79, shared_intermediate;
	add.s32 	%r80, %r79, %r78;
	ld.shared.f32 	%f194, [%r80];
	mad.lo.s32 	%r81, %r101, %r43, %r96;
	mul.wide.s32 	%rd79, %r81, 4;
	add.s64 	%rd80, %rd4, %rd79;
	ld.global.nc.f32 	%f195, [%rd80];
	fma.rn.f32 	%f196, %f194, %f195, %f258;
	ld.shared.f32 	%f197, [%r80+4];
	mul.wide.s32 	%rd81, %r43, 4;
	add.s64 	%rd82, %rd80, %rd81;
	ld.global.nc.f32 	%f198, [%rd82];
	fma.rn.f32 	%f199, %f197, %f198, %f196;
	ld.shared.f32 	%f200, [%r80+8];
	add.s64 	%rd83, %rd82, %rd81;
	ld.global.nc.f32 	%f201, [%rd83];
	fma.rn.f32 	%f202, %f200, %f201, %f199;
	ld.shared.f32 	%f203, [%r80+12];
	add.s64 	%rd84, %rd83, %rd81;
	ld.global.nc.f32 	%f204, [%rd84];
	fma.rn.f32 	%f205, %f203, %f204, %f202;
	ld.shared.f32 	%f206, [%r80+16];
	add.s64 	%rd85, %rd84, %rd81;
	ld.global.nc.f32 	%f207, [%rd85];
	fma.rn.f32 	%f208, %f206, %f207, %f205;
	ld.shared.f32 	%f209, [%r80+20];
	add.s64 	%rd86, %rd85, %rd81;
	ld.global.nc.f32 	%f210, [%rd86];
	fma.rn.f32 	%f211, %f209, %f210, %f208;
	ld.shared.f32 	%f212, [%r80+24];
	add.s64 	%rd87, %rd86, %rd81;
	ld.global.nc.f32 	%f213, [%rd87];
	fma.rn.f32 	%f214, %f212, %f213, %f211;
	ld.shared.f32 	%f215, [%r80+28];
	add.s64 	%rd88, %rd87, %rd81;
	ld.global.nc.f32 	%f216, [%rd88];
	fma.rn.f32 	%f258, %f215, %f216, %f214;
	add.s32 	%r101, %r101, 8;
$L__BB6_27:
	setp.eq.s32 	%p23, %r21, 0;
	@%p23 bra 	$L__BB6_34;
	setp.lt.u32 	%p24, %r22, 3;
	@%p24 bra 	$L__BB6_30;
	shl.b32 	%r82, %r101, 2;
	mov.u32 	%r83, shared_intermediate;
	add.s32 	%r84, %r83, %r82;
	ld.shared.f32 	%f218, [%r84];
	mad.lo.s32 	%r85, %r101, %r43, %r96;
	mul.wide.s32 	%rd89, %r85, 4;
	add.s64 	%rd90, %rd4, %rd89;
	ld.global.nc.f32 	%f219, [%rd90];
	fma.rn.f32 	%f220, %f218, %f219, %f258;
	ld.shared.f32 	%f221, [%r84+4];
	add.s64 	%rd92, %rd90, %rd7;
	ld.global.nc.f32 	%f222, [%rd92];
	fma.rn.f32 	%f223, %f221, %f222, %f220;
	ld.shared.f32 	%f224, [%r84+8];
	add.s64 	%rd93, %rd92, %rd7;
	ld.global.nc.f32 	%f225, [%rd93];
	fma.rn.f32 	%f226, %f224, %f225, %f223;
	ld.shared.f32 	%f227, [%r84+12];
	add.s64 	%rd94, %rd93, %rd7;
	ld.global.nc.f32 	%f228, [%rd94];
	fma.rn.f32 	%f258, %f227, %f228, %f226;
	add.s32 	%r101, %r101, 4;
$L__BB6_30:
	setp.eq.s32 	%p25, %r24, 0;
	@%p25 bra 	$L__BB6_34;
	setp.eq.s32 	%p26, %r24, 1;
	shl.b32 	%r86, %r101, 2;
	mov.u32 	%r87, shared_intermediate;
	add.s32 	%r39, %r87, %r86;
	ld.shared.f32 	%f229, [%r39];
	mad.lo.s32 	%r88, %r101, %r43, %r96;
	mul.wide.s32 	%rd95, %r88, 4;
	add.s64 	%rd6, %rd4, %rd95;
	ld.global.nc.f32 	%f230, [%rd6];
	fma.rn.f32 	%f258, %f229, %f230, %f258;
	@%p26 bra 	$L__BB6_34;
	setp.eq.s32 	%p27, %r24, 2;
	ld.shared.f32 	%f231, [%r39+4];
	add.s64 	%rd8, %rd6, %rd7;
	ld.global.nc.f32 	%f232, [%rd8];
	fma.rn.f32 	%f258, %f231, %f232, %f258;
	@%p27 bra 	$L__BB6_34;
	ld.shared.f32 	%f233, [%r39+8];
	add.s64 	%rd96, %rd8, %rd7;
	ld.global.nc.f32 	%f234, [%rd96];
	fma.rn.f32 	%f258, %f233, %f234, %f258;
$L__BB6_34:
	add.s32 	%r89, %r96, %r4;
	mul.wide.s32 	%rd97, %r89, 4;
	add.s64 	%rd98, %rd5, %rd97;
	st.global.f32 	[%rd98], %f258;
	add.s32 	%r96, %r96, %r1;
	setp.lt.s32 	%p28, %r96, %r43;
	@%p28 bra 	$L__BB6_21;
	bra.uni 	$L__BB6_36;
$L__BB6_35:
	add.s32 	%r73, %r96, %r4;
	mul.wide.s32 	%rd59, %r73, 4;
	add.s64 	%rd60, %rd5, %rd59;
	mov.b32 	%r74, 0;
	st.global.u32 	[%rd60], %r74;
	add.s32 	%r96, %r96, %r1;
	setp.lt.s32 	%p18, %r96, %r43;
	@%p18 bra 	$L__BB6_35;
$L__BB6_36:
	ret;

}
	// .globl	rmsnorm_7d_kernel
.visible .entry rmsnorm_7d_kernel(
	.param .u64 .ptr .align 1 rmsnorm_7d_kernel_param_0,
	.param .u64 .ptr .align 1 rmsnorm_7d_kernel_param_1,
	.param .u64 .ptr .align 1 rmsnorm_7d_kernel_param_2,
	.param .u32 rmsnorm_7d_kernel_param_3,
	.param .u32 rmsnorm_7d_kernel_param_4,
	.param .f32 rmsnorm_7d_kernel_param_5
)
{
	.reg .pred 	%p<15>;
	.reg .b32 	%r<35>;
	.reg .b32 	%f<103>;
	.reg .b64 	%rd<41>;

	ld.param.u64 	%rd12, [rmsnorm_7d_kernel_param_0];
	ld.param.u64 	%rd10, [rmsnorm_7d_kernel_param_1];
	ld.param.u64 	%rd11, [rmsnorm_7d_kernel_param_2];
	ld.param.u32 	%r24, [rmsnorm_7d_kernel_param_3];
	ld.param.u32 	%r23, [rmsnorm_7d_kernel_param_4];
	ld.param.f32 	%f22, [rmsnorm_7d_kernel_param_5];
	cvta.to.global.u64 	%rd1, %rd12;
	mov.u32 	%r1, %ctaid.x;
	setp.ge.s32 	%p1, %r1, %r24;
	@%p1 bra 	$L__BB7_20;
	mul.lo.s32 	%r2, %r23, %r1;
	setp.lt.s32 	%p2, %r23, 1;
	mov.f32 	%f101, 0f00000000;
	@%p2 bra 	$L__BB7_14;
	and.b32  	%r3, %r23, 15;
	setp.lt.u32 	%p3, %r23, 16;
	mov.f32 	%f101, 0f00000000;
	mov.b32 	%r31, 0;
	@%p3 bra 	$L__BB7_5;
	and.b32  	%r31, %r23, 2147483632;
	neg.s32 	%r29, %r31;
	mul.wide.u32 	%rd13, %r2, 4;
	add.s64 	%rd14, %rd13, %rd1;
	add.s64 	%rd39, %rd14, 32;
	mov.f32 	%f101, 0f00000000;
$L__BB7_4:
	.pragma "nounroll";
	ld.global.nc.f32 	%f27, [%rd39+-32];
	fma.rn.f32 	%f28, %f27, %f27, %f101;
	ld.global.nc.f32 	%f29, [%rd39+-28];
	fma.rn.f32 	%f30, %f29, %f29, %f28;
	ld.global.nc.f32 	%f31, [%rd39+-24];
	fma.rn.f32 	%f32, %f31, %f31, %f30;
	ld.global.nc.f32 	%f33, [%rd39+-20];
	fma.rn.f32 	%f34, %f33, %f33, %f32;
	ld.global.nc.f32 	%f35, [%rd39+-16];
	fma.rn.f32 	%f36, %f35, %f35, %f34;
	ld.global.nc.f32 	%f37, [%rd39+-12];
	fma.rn.f32 	%f38, %f37, %f37, %f36;
	ld.global.nc.f32 	%f39, [%rd39+-8];
	fma.rn.f32 	%f40, %f39, %f39, %f38;
	ld.global.nc.f32 	%f41, [%rd39+-4];
	fma.rn.f32 	%f42, %f41, %f41, %f40;
	ld.global.nc.f32 	%f43, [%rd39];
	fma.rn.f32 	%f44, %f43, %f43, %f42;
	ld.global.nc.f32 	%f45, [%rd39+4];
	fma.rn.f32 	%f46, %f45, %f45, %f44;
	ld.global.nc.f32 	%f47, [%rd39+8];
	fma.rn.f32 	%f48, %f47, %f47, %f46;
	ld.global.nc.f32 	%f49, [%rd39+12];
	fma.rn.f32 	%f50, %f49, %f49, %f48;
	ld.global.nc.f32 	%f51, [%rd39+16];
	fma.rn.f32 	%f52, %f51, %f51, %f50;
	ld.global.nc.f32 	%f53, [%rd39+20];
	fma.rn.f32 	%f54, %f53, %f53, %f52;
	ld.global.nc.f32 	%f55, [%rd39+24];
	fma.rn.f32 	%f56, %f55, %f55, %f54;
	ld.global.nc.f32 	%f57, [%rd39+28];
	fma.rn.f32 	%f101, %f57, %f57, %f56;
	add.s32 	%r29, %r29, 16;
	add.s64 	%rd39, %rd39, 64;
	setp.ne.s32 	%p4, %r29, 0;
	@%p4 bra 	$L__BB7_4;
$L__BB7_5:
	setp.eq.s32 	%p5, %r3, 0;
	@%p5 bra 	$L__BB7_14;
	and.b32  	%r9, %r23, 7;
	setp.lt.u32 	%p6, %r3, 8;
	@%p6 bra 	$L__BB7_8;
	add.s32 	%r26, %r31, %r2;
	mul.wide.u32 	%rd15, %r26, 4;
	add.s64 	%rd16, %rd1, %rd15;
	ld.global.nc.f32 	%f59, [%rd16];
	fma.rn.f32 	%f60, %f59, %f59, %f101;
	cvt.u64.u32 	%rd17, %r2;
	cvt.u64.u32 	%rd18, %r31;
	add.s64 	%rd19, %rd18, %rd17;
	shl.b64 	%rd20, %rd19, 2;
	add.s64 	%rd21, %rd1, %rd20;
	ld.global.nc.f32 	%f61, [%rd21+4];
	fma.rn.f32 	%f62, %f61, %f61, %f60;
	ld.global.nc.f32 	%f63, [%rd21+8];
	fma.rn.f32 	%f64, %f63, %f63, %f62;
	ld.global.nc.f32 	%f65, [%rd21+12];
	fma.rn.f32 	%f66, %f65, %f65, %f64;
	ld.global.nc.f32 	%f67, [%rd21+16];
	fma.rn.f32 	%f68, %f67, %f67, %f66;
	ld.global.nc.f32 	%f69, [%rd21+20];
	fma.rn.f32 	%f70, %f69, %f69, %f68;
	ld.global.nc.f32 	%f71, [%rd21+24];
	fma.rn.f32 	%f72, %f71, %f71, %f70;
	ld.global.nc.f32 	%f73, [%rd21+28];
	fma.rn.f32 	%f101, %f73, %f73, %f72;
	add.s32 	%r31, %r31, 8;
$L__BB7_8:
	setp.eq.s32 	%p7, %r9, 0;
	@%p7 bra 	$L__BB7_14;
	and.b32  	%r12, %r23, 3;
	setp.lt.u32 	%p8, %r9, 4;
	@%p8 bra 	$L__BB7_11;
	add.s32 	%r27, %r31, %r2;
	mul.wide.u32 	%rd22, %r27, 4;
	add.s64 	%rd23, %rd1, %rd22;
	ld.global.nc.f32 	%f75, [%rd23];
	fma.rn.f32 	%f76, %f75, %f75, %f101;
	cvt.u64.u32 	%rd24, %r2;
	cvt.u64.u32 	%rd25, %r31;
	add.s64 	%rd26, %rd25, %rd24;
	shl.b64 	%rd27, %rd26, 2;
	add.s64 	%rd28, %rd1, %rd27;
	ld.global.nc.f32 	%f77, [%rd28+4];
	fma.rn.f32 	%f78, %f77, %f77, %f76;
	ld.global.nc.f32 	%f79, [%rd28+8];
	fma.rn.f32 	%f80, %f79, %f79, %f78;
	ld.global.nc.f32 	%f81, [%rd28+12];
	fma.rn.f32 	%f101, %f81, %f81, %f80;
	add.s32 	%r31, %r31, 4;
$L__BB7_11:
	setp.eq.s32 	%p9, %r12, 0;
	@%p9 bra 	$L__BB7_14;
	add.s32 	%r28, %r31, %r2;
	mul.wide.u32 	%rd29, %r28, 4;
	add.s64 	%rd40, %rd1, %rd29;
	neg.s32 	%r33, %r12;
$L__BB7_13:
	.pragma "nounroll";
	ld.global.nc.f32 	%f82, [%rd40];
	fma.rn.f32 	%f101, %f82, %f82, %f101;
	add.s64 	%rd40, %rd40, 4;
	add.s32 	%r33, %r33, 1;
	setp.ne.s32 	%p10, %r33, 0;
	@%p10 bra 	$L__BB7_13;
$L__BB7_14:
	cvt.rn.f32.s32 	%f83, %r23;
	div.rn.f32 	%f84, %f101, %f83;
	add.f32 	%f85, %f22, %f84;
	sqrt.rn.f32 	%f14, %f85;
	mov.u32 	%r34, %tid.x;
	setp.ge.s32 	%p11, %r34, %r23;
	@%p11 bra 	$L__BB7_20;
	ld.const.f32 	%f15, [PHI_BASIS+24];
	ld.const.f32 	%f86, [S2_STABILITY_BOUND];
	mul.f32 	%f16, %f86, 0f42C80000;
	mov.u32 	%r19, %ntid.x;
	cvta.to.global.u64 	%rd8, %rd10;
	cvta.to.global.u64 	%rd9, %rd11;
	rcp.rn.f32 	%f17, %f14;
	mov.u64 	%rd33, PHI_BASIS;
$L__BB7_16:
	add.s32 	%r21, %r34, %r2;
	mul.wide.s32 	%rd30, %r21, 4;
	add.s64 	%rd31, %rd1, %rd30;
	ld.global.nc.f32 	%f87, [%rd31];
	mul.f32 	%f102, %f17, %f87;
	setp.gt.s32 	%p12, %r34, 6;
	@%p12 bra 	$L__BB7_19;
	mul.wide.s32 	%rd32, %r34, 4;
	add.s64 	%rd34, %rd33, %rd32;
	ld.const.f32 	%f88, [%rd34];
	div.rn.f32 	%f89, %f88, %f15;
	mul.f32 	%f102, %f102, %f89;
	abs.f32 	%f90, %f102;
	setp.leu.f32 	%p13, %f90, %f16;
	@%p13 bra 	$L__BB7_19;
	copysign.f32 	%f102, %f102, %f16;
$L__BB7_19:
	mul.wide.s32 	%rd35, %r34, 4;
	add.s64 	%rd36, %rd8, %rd35;
	ld.global.nc.f32 	%f91, [%rd36];
	mul.f32 	%f92, %f102, %f91;
	add.s64 	%rd38, %rd9, %rd30;
	st.global.f32 	[%rd38], %f92;
	add.s32 	%r34, %r34, %r19;
	setp.lt.s32 	%p14, %r34, %r23;
	@%p14 bra 	$L__BB7_16;
$L__BB7_20:
	ret;

}
	// .globl	quantize_int4_phi_kernel
.visible .entry quantize_int4_phi_kernel(
	.param .u64 .ptr .align 1 quantize_int4_phi_kernel_param_0,
	.param .u64 .ptr .align 1 quantize_int4_phi_kernel_param_1,
	.param .u64 .ptr .align 1 quantize_int4_phi_kernel_param_2,
	.param .u32 quantize_int4_phi_kernel_param_3,
	.param .u32 quantize_int4_phi_kernel_param_4
)
{
	.reg .pred 	%p<9>;
	.reg .b32 	%r<26>;
	.reg .b32 	%f<26>;
	.reg .b64 	%rd<15>;

	ld.param.u64 	%rd5, [quantize_int4_phi_kernel_param_0];
	ld.param.u64 	%rd3, [quantize_int4_phi_kernel_param_1];
	ld.param.u64 	%rd4, [quantize_int4_phi_kernel_param_2];
	ld.param.u32 	%r14, [quantize_int4_phi_kernel_param_3];
	ld.param.u32 	%r15, [quantize_int4_phi_kernel_param_4];
	cvta.to.global.u64 	%rd1, %rd5;
	mov.u32 	%r1, %ctaid.x;
	mov.u32 	%r2, %tid.x;
	mul.lo.s32 	%r16, %r15, %r1;
	add.s32 	%r17, %r16, %r15;
	min.s32 	%r3, %r17, %r14;
	add.s32 	%r25, %r16, %r2;
	setp.ge.s32 	%p1, %r25, %r3;
	mov.f32 	%f25, 0f00000000;
	@%p1 bra 	$L__BB8_3;
	mov.f32 	%f25, 0f00000000;
	mov.u32 	%r5, %ntid.x;
	mov.u32 	%r23, %r25;
$L__BB8_2:
	mul.wide.s32 	%rd6, %r23, 4;
	add.s64 	%rd7, %rd1, %rd6;
	ld.global.nc.f32 	%f8, [%rd7];
	abs.f32 	%f9, %f8;
	max.f32 	%f25, %f25, %f9;
	add.s32 	%r23, %r23, %r5;
	setp.lt.s32 	%p2, %r23, %r3;
	@%p2 bra 	$L__BB8_2;
$L__BB8_3:
	shl.b32 	%r18, %r2, 2;
	mov.u32 	%r19, shared_absmax;
	add.s32 	%r8, %r19, %r18;
	st.shared.f32 	[%r8], %f25;
	bar.sync 	0;
	mov.u32 	%r9, %ntid.x;
	setp.lt.u32 	%p3, %r9, 2;
	@%p3 bra 	$L__BB8_8;
	mov.u32 	%r24, %r9;
$L__BB8_5:
	shr.u32 	%r11, %r24, 1;
	setp.ge.u32 	%p4, %r2, %r11;
	@%p4 bra 	$L__BB8_7;
	ld.shared.f32 	%f10, [%r8];
	shl.b32 	%r20, %r11, 2;
	add.s32 	%r21, %r8, %r20;
	ld.shared.f32 	%f11, [%r21];
	max.f32 	%f12, %f10, %f11;
	st.shared.f32 	[%r8], %f12;
$L__BB8_7:
	bar.sync 	0;
	setp.gt.u32 	%p5, %r24, 3;
	mov.u32 	%r24, %r11;
	@%p5 bra 	$L__BB8_5;
$L__BB8_8:
	ld.shared.f32 	%f13, [shared_absmax];
	ld.const.f32 	%f14, [PHI_INV];
	mul.f32 	%f15, %f13, %f14;
	div.rn.f32 	%f4, %f15, 0f40E00000;
	setp.ne.s32 	%p6, %r2, 0;
	@%p6 bra 	$L__BB8_10;
	cvta.to.global.u64 	%rd8, %rd4;
	mul.wide.u32 	%rd9, %r1, 4;
	add.s64 	%rd10, %rd8, %rd9;
	st.global.f32 	[%rd10], %f4;
$L__BB8_10:
	setp.ge.s32 	%p7, %r25, %r3;
	bar.sync 	0;
	@%p7 bra 	$L__BB8_13;
	add.f32 	%f5, %f4, 0f322BCC77;
	cvta.to.global.u64 	%rd2, %rd3;
$L__BB8_12:
	cvt.s64.s32 	%rd11, %r25;
	mul.wide.s32 	%rd12, %r25, 4;
	add.s64 	%rd13, %rd1, %rd12;
	ld.global.nc.f32 	%f16, [%rd13];
	div.rn.f32 	%f17, %f16, %f5;
	max.f32 	%f18, %f17, 0fC1000000;
	min.f32 	%f19, %f18, 0f40E00000;
	mov.f32 	%f20, 0f3F000000;
	copysign.f32 	%f21, %f19, %f20;
	add.rz.f32 	%f22, %f19, %f21;
	cvt.rzi.f32.f32 	%f23, %f22;
	cvt.rzi.s32.f32 	%r22, %f23;
	add.s64 	%rd14, %rd2, %rd11;
	st.global.u8 	[%rd14], %r22;
	add.s32 	%r25, %r25, %r9;
	setp.lt.s32 	%p8, %r25, %r3;
	@%p8 bra 	$L__BB8_12;
$L__BB8_13:
	ret;

}
	// .globl	dequantize_int4_phi_kernel
.visible .entry dequantize_int4_phi_kernel(
	.param .u64 .ptr .align 1 dequantize_int4_phi_kernel_param_0,
	.param .u64 .ptr .align 1 dequantize_int4_phi_kernel_param_1,
	.param .u64 .ptr .align 1 dequantize_int4_phi_kernel_param_2,
	.param .u32 dequantize_int4_phi_kernel_param_3,
	.param .u32 dequantize_int4_phi_kernel_param_4
)
{
	.reg .pred 	%p<2>;
	.reg .b16 	%rs<3>;
	.reg .b32 	%r<8>;
	.reg .b32 	%f<4>;
	.reg .b64 	%rd<13>;

	ld.param.u64 	%rd1, [dequantize_int4_phi_kernel_param_0];
	ld.param.u64 	%rd2, [dequantize_int4_phi_kernel_param_1];
	ld.param.u64 	%rd3, [dequantize_int4_phi_kernel_param_2];
	ld.param.u32 	%r3, [dequantize_int4_phi_kernel_param_3];
	ld.param.u32 	%r2, [dequantize_int4_phi_kernel_param_4];
	mov.u32 	%r4, %ctaid.x;
	mov.u32 	%r5, %ntid.x;
	mov.u32 	%r6, %tid.x;
	mad.lo.s32 	%r1, %r4, %r5, %r6;
	setp.ge.s32 	%p1, %r1, %r3;
	@%p1 bra 	$L__BB9_2;
	cvta.to.global.u64 	%rd4, %rd2;
	cvta.to.global.u64 	%rd5, %rd1;
	cvta.to.global.u64 	%rd6, %rd3;
	div.s32 	%r7, %r1, %r2;
	mul.wide.s32 	%rd7, %r7, 4;
	add.s64 	%rd8, %rd4, %rd7;
	ld.global.nc.f32 	%f1, [%rd8];
	cvt.s64.s32 	%rd9, %r1;
	add.s64 	%rd10, %rd5, %rd9;
	ld.global.nc.u8 	%rs1, [%rd10];
	cvt.s16.s8 	%rs2, %rs1;
	cvt.rn.f32.s16 	%f2, %rs2;
	mul.f32 	%f3, %f1, %f2;
	mul.wide.s32 	%rd11, %r1, 4;
	add.s64 	%rd12, %rd6, %rd11;
	st.global.f32 	[%rd12], %f3;
$L__BB9_2:
	ret;

}
	// .globl	tensor_product_7d_kernel
.visible .entry tensor_product_7d_kernel(
	.param .u64 .ptr .align 1 tensor_product_7d_kernel_param_0,
	.param .u64 .ptr .align 1 tensor_product_7d_kernel_param_1,
	.param .u64 .ptr .align 1 tensor_product_7d_kernel_param_2,
	.param .u32 tensor_product_7d_kernel_param_3
)
{
	.reg .pred 	%p<4>;
	.reg .b32 	%r<12>;
	.reg .b32 	%f<11>;
	.reg .b64 	%rd<18>;

	ld.param.u64 	%rd1, [tensor_product_7d_kernel_param_0];
	ld.param.u64 	%rd2, [tensor_product_7d_kernel_param_1];
	ld.param.u64 	%rd3, [tensor_product_7d_kernel_param_2];
	ld.param.u32 	%r4, [tensor_product_7d_kernel_param_3];
	mov.u32 	%r1, %ctaid.x;
	mov.u32 	%r5, %tid.x;
	mov.u32 	%r3, %tid.y;
	setp.ge.s32 	%p1, %r1, %r4;
	max.u32 	%r6, %r5, %r3;
	setp.gt.u32 	%p2, %r6, 6;
	or.pred  	%p3, %p2, %p1;
	@%p3 bra 	$L__BB10_2;
	cvta.to.global.u64 	%rd4, %rd1;
	cvta.to.global.u64 	%rd5, %rd2;
	cvta.to.global.u64 	%rd6, %rd3;
	mul.lo.s32 	%r7, %r1, 7;
	add.s32 	%r8, %r7, %r5;
	add.s32 	%r9, %r7, %r3;
	mad.lo.s32 	%r10, %r5, 7, %r3;
	mad.lo.s32 	%r11, %r1, 49, %r10;
	mul.wide.u32 	%rd7, %r8, 4;
	add.s64 	%rd8, %rd4, %rd7;
	ld.global.nc.f32 	%f1, [%rd8];
	mul.wide.u32 	%rd9, %r9, 4;
	add.s64 	%rd10, %rd5, %rd9;
	ld.global.nc.f32 	%f2, [%rd10];
	mul.f32 	%f3, %f1, %f2;
	mul.wide.u32 	%rd11, %r5, 4;
	mov.u64 	%rd12, PHI_BASIS;
	add.s64 	%rd13, %rd12, %rd11;
	ld.const.f32 	%f4, [%rd13];
	mul.wide.u32 	%rd14, %r3, 4;
	add.s64 	%rd15, %rd12, %rd14;
	ld.const.f32 	%f5, [%rd15];
	mul.f32 	%f6, %f4, %f5;
	ld.const.f32 	%f7, [PHI_BASIS+24];
	mul.f32 	%f8, %f7, %f7;
	div.rn.f32 	%f9, %f6, %f8;
	mul.f32 	%f10, %f3, %f9;
	mul.wide.u32 	%rd16, %r11, 4;
	add.s64 	%rd17, %rd6, %rd16;
	st.global.f32 	[%rd17], %f10;
$L__BB10_2:
	ret;

}
	// .globl	quantum_evolve_kernel
.visible .entry quantum_evolve_kernel(
	.param .u64 .ptr .align 1 quantum_evolve_kernel_param_0,
	.param .u64 .ptr .align 1 quantum_evolve_kernel_param_1,
	.param .u64 .ptr .align 1 quantum_evolve_kernel_param_2,
	.param .u64 .ptr .align 1 quantum_evolve_kernel_param_3,
	.param .u32 quantum_evolve_kernel_param_4,
	.param .f32 quantum_evolve_kernel_param_5
)
{
	.reg .pred 	%p<18>;
	.reg .b32 	%r<33>;
	.reg .b32 	%f<155>;
	.reg .b64 	%rd<43>;

	ld.param.u64 	%rd11, [quantum_evolve_kernel_param_0];
	ld.param.u64 	%rd12, [quantum_evolve_kernel_param_1];
	ld.param.u64 	%rd13, [quantum_evolve_kernel_param_3];
	ld.param.u32 	%r15, [quantum_evolve_kernel_param_4];
	ld.param.f32 	%f22, [quantum_evolve_kernel_param_5];
	cvta.to.global.u64 	%rd1, %rd13;
	cvta.to.global.u64 	%rd2, %rd12;
	cvta.to.global.u64 	%rd3, %rd11;
	mov.u32 	%r16, %ctaid.x;
	mov.u32 	%r17, %ntid.x;
	mov.u32 	%r18, %tid.x;
	mad.lo.s32 	%r1, %r16, %r17, %r18;
	setp.ge.s32 	%p1, %r1, %r15;
	@%p1 bra 	$L__BB11_14;
	setp.lt.s32 	%p2, %r15, 1;
	mov.f32 	%f152, 0f00000000;
	mov.f32 	%f153, %f152;
	@%p2 bra 	$L__BB11_10;
	mul.lo.s32 	%r2, %r15, %r1;
	setp.lt.u32 	%p3, %r15, 4;
	mov.f32 	%f153, 0f00000000;
	mov.b32 	%r32, 0;
	mov.f32 	%f152, %f153;
	@%p3 bra 	$L__BB11_5;
	neg.s32 	%r29, %r1;
	add.s64 	%rd42, %rd3, 8;
	add.s64 	%rd41, %rd2, 8;
	mov.f32 	%f153, 0f00000000;
	mov.b32 	%r30, 0;
	mov.u32 	%r28, %r2;
$L__BB11_4:
	.pragma "nounroll";
	ld.param.u64 	%rd38, [quantum_evolve_kernel_param_2];
	mul.wide.s32 	%rd14, %r28, 4;
	cvta.to.global.u64 	%rd15, %rd38;
	add.s64 	%rd16, %rd15, %rd14;
	add.s64 	%rd17, %rd1, %rd14;
	ld.global.nc.f32 	%f27, [%rd16];
	ld.global.nc.f32 	%f28, [%rd17];
	ld.global.f32 	%f29, [%rd42+-8];
	ld.global.f32 	%f30, [%rd41+-8];
	setp.eq.s32 	%p4, %r29, 0;
	selp.f32 	%f31, %f29, 0f00000000, %p4;
	mul.f32 	%f32, %f27, %f30;
	fma.rn.f32 	%f33, %f28, %f29, %f32;
	fma.rn.f32 	%f34, %f22, %f33, %f31;
	add.f32 	%f35, %f152, %f34;
	selp.f32 	%f36, %f30, 0f00000000, %p4;
	mul.f32 	%f37, %f27, %f29;
	mul.f32 	%f38, %f28, %f30;
	sub.f32 	%f39, %f37, %f38;
	mul.f32 	%f40, %f22, %f39;
	sub.f32 	%f41, %f36, %f40;
	add.f32 	%f42, %f153, %f41;
	add.s32 	%r21, %r30, 1;
	ld.global.nc.f32 	%f43, [%rd16+4];
	ld.global.nc.f32 	%f44, [%rd17+4];
	ld.global.f32 	%f45, [%rd42+-4];
	ld.global.f32 	%f46, [%rd41+-4];
	setp.eq.s32 	%p5, %r1, %r21;
	selp.f32 	%f47, %f45, 0f00000000, %p5;
	mul.f32 	%f48, %f43, %f46;
	fma.rn.f32 	%f49, %f44, %f45, %f48;
	fma.rn.f32 	%f50, %f22, %f49, %f47;
	add.f32 	%f51, %f35, %f50;
	selp.f32 	%f52, %f46, 0f00000000, %p5;
	mul.f32 	%f53, %f43, %f45;
	mul.f32 	%f54, %f44, %f46;
	sub.f32 	%f55, %f53, %f54;
	mul.f32 	%f56, %f22, %f55;
	sub.f32 	%f57, %f52, %f56;
	add.f32 	%f58, %f42, %f57;
	add.s32 	%r22, %r30, 2;
	ld.global.nc.f32 	%f59, [%rd16+8];
	ld.global.nc.f32 	%f60, [%rd17+8];
	ld.global.f32 	%f61, [%rd42];
	ld.global.f32 	%f62, [%rd41];
	setp.eq.s32 	%p6, %r1, %r22;
	selp.f32 	%f63, %f61, 0f00000000, %p6;
	mul.f32 	%f64, %f59, %f62;
	fma.rn.f32 	%f65, %f60, %f61, %f64;
	fma.rn.f32 	%f66, %f22, %f65, %f63;
	add.f32 	%f67, %f51, %f66;
	selp.f32 	%f68, %f62, 0f00000000, %p6;
	mul.f32 	%f69, %f59, %f61;
	mul.f32 	%f70, %f60, %f62;
	sub.f32 	%f71, %f69, %f70;
	mul.f32 	%f72, %f22, %f71;
	sub.f32 	%f73, %f68, %f72;
	add.f32 	%f74, %f58, %f73;
	add.s32 	%r23, %r30, 3;
	ld.global.nc.f32 	%f75, [%rd16+12];
	ld.global.nc.f32 	%f76, [%rd17+12];
	ld.global.f32 	%f77, [%rd42+4];
	ld.global.f32 	%f78, [%rd41+4];
	setp.eq.s32 	%p7, %r1, %r23;
	selp.f32 	%f79, %f77, 0f00000000, %p7;
	mul.f32 	%f80, %f75, %f78;
	fma.rn.f32 	%f81, %f76, %f77, %f80;
	fma.rn.f32 	%f82, %f22, %f81, %f79;
	add.f32 	%f152, %f67, %f82;
	selp.f32 	%f83, %f78, 0f00000000, %p7;
	mul.f32 	%f84, %f75, %f77;
	mul.f32 	%f85, %f76, %f78;
	sub.f32 	%f86, %f84, %f85;
	mul.f32 	%f87, %f22, %f86;
	sub.f32 	%f88, %f83, %f87;
	add.f32 	%f153, %f74, %f88;
	add.s32 	%r30, %r30, 4;
	add.s32 	%r29, %r29, 4;
	add.s32 	%r28, %r28, 4;
	add.s64 	%rd42, %rd42, 16;
	add.s64 	%rd41, %rd41, 16;
	and.b32  	%r32, %r15, 2147483644;
	setp.ne.s32 	%p8, %r30, %r32;
	@%p8 bra 	$L__BB11_4;
$L__BB11_5:
	and.b32  	%r12, %r15, 3;
	setp.eq.s32 	%p9, %r12, 0;
	@%p9 bra 	$L__BB11_10;
	setp.eq.s32 	%p10, %r12, 1;
	@%p10 bra 	$L__BB11_8;
	ld.param.u64 	%rd39, [quantum_evolve_kernel_param_2];
	add.s32 	%r24, %r32, %r2;
	cvta.to.global.u64 	%rd18, %rd39;
	mul.wide.s32 	%rd19, %r24, 4;
	add.s64 	%rd20, %rd18, %rd19;
	ld.global.nc.f32 	%f90, [%rd20];
	add.s64 	%rd21, %rd1, %rd19;
	ld.global.nc.f32 	%f91, [%rd21];
	mul.wide.u32 	%rd22, %r32, 4;
	add.s64 	%rd23, %rd3, %rd22;
	ld.global.f32 	%f92, [%rd23];
	add.s64 	%rd24, %rd2, %rd22;
	ld.global.f32 	%f93, [%rd24];
	setp.eq.s32 	%p11, %r1, %r32;
	selp.f32 	%f94, %f92, 0f00000000, %p11;
	mul.f32 	%f95, %f90, %f93;
	fma.rn.f32 	%f96, %f91, %f92, %f95;
	fma.rn.f32 	%f97, %f22, %f96, %f94;
	add.f32 	%f98, %f152, %f97;
	selp.f32 	%f99, %f93, 0f00000000, %p11;
	mul.f32 	%f100, %f90, %f92;
	mul.f32 	%f101, %f91, %f93;
	sub.f32 	%f102, %f100, %f101;
	mul.f32 	%f103, %f22, %f102;
	sub.f32 	%f104, %f99, %f103;
	add.f32 	%f105, %f153, %f104;
	add.s32 	%r25, %r32, 1;
	ld.global.nc.f32 	%f106, [%rd20+4];
	ld.global.nc.f32 	%f107, [%rd21+4];
	ld.global.f32 	%f108, [%rd23+4];
	ld.global.f32 	%f109, [%rd24+4];
	setp.eq.s32 	%p12, %r1, %r25;
	selp.f32 	%f110, %f108, 0f00000000, %p12;
	mul.f32 	%f111, %f106, %f109;
	fma.rn.f32 	%f112, %f107, %f108, %f111;
	fma.rn.f32 	%f113, %f22, %f112, %f110;
	add.f32 	%f152, %f98, %f113;
	selp.f32 	%f114, %f109, 0f00000000, %p12;
	mul.f32 	%f115, %f106, %f108;
	mul.f32 	%f116, %f107, %f109;
	sub.f32 	%f117, %f115, %f116;
	mul.f32 	%f118, %f22, %f117;
	sub.f32 	%f119, %f114, %f118;
	add.f32 	%f153, %f105, %f119;
	add.s32 	%r32, %r32, 2;
$L__BB11_8:
	and.b32  	%r26, %r15, 1;
	setp.eq.b32 	%p13, %r26, 1;
	not.pred 	%p14, %p13;
	@%p14 bra 	$L__BB11_10;
	ld.param.u64 	%rd40, [quantum_evolve_kernel_param_2];
	add.s32 	%r27, %r32, %r2;
	cvta.to.global.u64 	%rd25, %rd40;
	mul.wide.s32 	%rd26, %r27, 4;
	add.s64 	%rd27, %rd25, %rd26;
	ld.global.nc.f32 	%f120, [%rd27];
	add.s64 	%rd28, %rd1, %rd26;
	ld.global.nc.f32 	%f121, [%rd28];
	mul.wide.u32 	%rd29, %r32, 4;
	add.s64 	%rd30, %rd3, %rd29;
	ld.global.f32 	%f122, [%rd30];
	add.s64 	%rd31, %rd2, %rd29;
	ld.global.f32 	%f123, [%rd31];
	setp.eq.s32 	%p15, %r1, %r32;
	selp.f32 	%f124, %f122, 0f00000000, %p15;
	mul.f32 	%f125, %f120, %f123;
	fma.rn.f32 	%f126, %f121, %f122, %f125;
	fma.rn.f32 	%f127, %f22, %f126, %f124;
	add.f32 	%f152, %f152, %f127;
	selp.f32 	%f128, %f123, 0f00000000, %p15;
	mul.f32 	%f129, %f120, %f122;
	mul.f32 	%f130, %f121, %f123;
	sub.f32 	%f131, %f129, %f130;
	mul.f32 	%f132, %f22, %f131;
	sub.f32 	%f133, %f128, %f132;
	add.f32 	%f153, %f153, %f133;
$L__BB11_10:
	mul.f32 	%f134, %f153, %f153;
	fma.rn.f32 	%f135, %f152, %f152, %f134;
	sqrt.rn.f32 	%f19, %f135;
	setp.leu.f32 	%p16, %f19, 0f00000000;
	@%p16 bra 	$L__BB11_14;
	setp.gt.s32 	%p17, %r1, 6;
	mov.f32 	%f154, 0f3F800000;
	@%p17 bra 	$L__BB11_13;
	mul.wide.s32 	%rd32, %r1, 4;
	mov.u64 	%rd33, PHI_BASIS;
	add.s64 	%rd34, %rd33, %rd32;
	ld.const.f32 	%f137, [%rd34];
	ld.const.f32 	%f138, [PHI_BASIS+24];
	div.rn.f32 	%f154, %f137, %f138;
$L__BB11_13:
	div.rn.f32 	%f139, %f154, %f19;
	mul.f32 	%f140, %f152, %f139;
	mul.wide.s32 	%rd35, %r1, 4;
	add.s64 	%rd36, %rd3, %rd35;
	st.global.f32 	[%rd36], %f140;
	mul.f32 	%f141, %f153, %f139;
	add.s64 	%rd37, %rd2, %rd35;
	st.global.f32 	[%rd37], %f141;
$L__BB11_14:
	ret;

}
	// .globl	kv_cache_update_7d_kernel
.visible .entry kv_cache_update_7d_kernel(
	.param .u64 .ptr .align 1 kv_cache_update_7d_kernel_param_0,
	.param .u64 .ptr .align 1 kv_cache_update_7d_kernel_param_1,
	.param .u64 .ptr .align 1 kv_cache_update_7d_kernel_param_2,
	.param .u64 .ptr .align 1 kv_cache_update_7d_kernel_param_3,
	.param .u64 .ptr .align 1 kv_cache_update_7d_kernel_param_4,
	.param .u32 kv_cache_update_7d_kernel_param_5,
	.param .u32 kv_cache_update_7d_kernel_param_6,
	.param .u32 kv_cache_update_7d_kernel_param_7,
	.param .u32 kv_cache_update_7d_kernel_param_8
)
{
	.reg .pred 	%p<8>;
	.reg .b32 	%r<15>;
	.reg .b32 	%f<14>;
	.reg .b64 	%rd<22>;

	ld.param.u64 	%rd1, [kv_cache_update_7d_kernel_param_0];
	ld.param.u64 	%rd2, [kv_cache_update_7d_kernel_param_1];
	ld.param.u64 	%rd3, [kv_cache_update_7d_kernel_param_2];
	ld.param.u64 	%rd4, [kv_cache_update_7d_kernel_param_3];
	ld.param.u64 	%rd5, [kv_cache_update_7d_kernel_param_4];
	ld.param.u32 	%r9, [kv_cache_update_7d_kernel_param_5];
	ld.param.u32 	%r6, [kv_cache_update_7d_kernel_param_6];
	ld.param.u32 	%r7, [kv_cache_update_7d_kernel_param_7];
	ld.param.u32 	%r8, [kv_cache_update_7d_kernel_param_8];
	mov.u32 	%r1, %ctaid.x;
	mov.u32 	%r2, %ctaid.y;
	mov.u32 	%r3, %tid.x;
	setp.ge.s32 	%p1, %r1, %r9;
	setp.ge.s32 	%p2, %r2, %r7;
	or.pred  	%p3, %p1, %p2;
	setp.ge.s32 	%p4, %r3, %r8;
	or.pred  	%p5, %p3, %p4;
	@%p5 bra 	$L__BB12_5;
	cvta.to.global.u64 	%rd6, %rd5;
	mul.wide.u32 	%rd7, %r1, 4;
	add.s64 	%rd8, %rd6, %rd7;
	ld.global.nc.u32 	%r4, [%rd8];
	setp.ge.s32 	%p6, %r4, %r6;
	@%p6 bra 	$L__BB12_5;
	mad.lo.s32 	%r10, %r6, %r1, %r4;
	mad.lo.s32 	%r11, %r10, %r7, %r2;
	mul.lo.s32 	%r5, %r11, %r8;
	mad.lo.s32 	%r12, %r7, %r1, %r2;
	mad.lo.s32 	%r13, %r12, %r8, %r3;
	cvta.to.global.u64 	%rd9, %rd3;
	mul.wide.u32 	%rd10, %r13, 4;
	add.s64 	%rd11, %rd9, %rd10;
	ld.global.nc.f32 	%f12, [%rd11];
	cvta.to.global.u64 	%rd12, %rd4;
	add.s64 	%rd13, %rd12, %rd10;
	ld.global.nc.f32 	%f13, [%rd13];
	setp.gt.u32 	%p7, %r3, 6;
	@%p7 bra 	$L__BB12_4;
	ld.const.f32 	%f7, [PHI_INV];
	mul.wide.u32 	%rd14, %r3, 4;
	mov.u64 	%rd15, PHI_BASIS;
	add.s64 	%rd16, %rd15, %rd14;
	ld.const.f32 	%f8, [%rd16];
	mul.f32 	%f9, %f7, %f8;
	ld.const.f32 	%f10, [PHI_BASIS+24];
	div.rn.f32 	%f11, %f9, %f10;
	mul.f32 	%f12, %f12, %f11;
	mul.f32 	%f13, %f13, %f11;
$L__BB12_4:
	add.s32 	%r14, %r5, %r3;
	cvta.to.global.u64 	%rd17, %rd1;
	mul.wide.s32 	%rd18, %r14, 4;
	add.s64 	%rd19, %rd17, %rd18;
	st.global.f32 	[%rd19], %f12;
	cvta.to.global.u64 	%rd20, %rd2;
	add.s64 	%rd21, %rd20, %rd18;
	st.global.f32 	[%rd21], %f13;
$L__BB12_5:
	ret;

}
	// .globl	batched_matmul_7d_kernel
.visible .entry batched_matmul_7d_kernel(
	.param .u64 .ptr .align 1 batched_matmul_7d_kernel_param_0,
	.param .u64 .ptr .align 1 batched_matmul_7d_kernel_param_1,
	.param .u64 .ptr .align 1 batched_matmul_7d_kernel_param_2,
	.param .u32 batched_matmul_7d_kernel_param_3,
	.param .u32 batched_matmul_7d_kernel_param_4,
	.param .u32 batched_matmul_7d_kernel_param_5,
	.param .u32 batched_matmul_7d_kernel_param_6,
	.param .u8 batched_matmul_7d_kernel_param_7
)
{
	.reg .pred 	%p<19>;
	.reg .b16 	%rs<2>;
	.reg .b32 	%r<59>;
	.reg .b32 	%f<74>;
	.reg .b64 	%rd<42>;

	ld.param.u64 	%rd4, [batched_matmul_7d_kernel_param_0];
	ld.param.u64 	%rd5, [batched_matmul_7d_kernel_param_1];
	ld.param.u64 	%rd3, [batched_matmul_7d_kernel_param_2];
	ld.param.u32 	%r28, [batched_matmul_7d_kernel_param_3];
	ld.param.u32 	%r29, [batched_matmul_7d_kernel_param_4];
	ld.param.u32 	%r26, [batched_matmul_7d_kernel_param_5];
	ld.param.u32 	%r27, [batched_matmul_7d_kernel_param_6];
	ld.param.s8 	%rs1, [batched_matmul_7d_kernel_param_7];
	cvta.to.global.u64 	%rd1, %rd5;
	cvta.to.global.u64 	%rd2, %rd4;
	mov.u32 	%r1, %ctaid.z;
	mov.u32 	%r30, %ctaid.y;
	mov.u32 	%r31, %ntid.y;
	mov.u32 	%r32, %tid.y;
	mad.lo.s32 	%r33, %r30, %r31, %r32;
	mov.u32 	%r34, %ctaid.x;
	mov.u32 	%r35, %ntid.x;
	mul.lo.s32 	%r3, %r34, %r35;
	mov.u32 	%r4, %tid.x;
	add.s32 	%r5, %r3, %r4;
	setp.ge.s32 	%p1, %r1, %r28;
	setp.ge.s32 	%p2, %r33, %r29;
	or.pred  	%p3, %p1, %p2;
	setp.ge.s32 	%p4, %r5, %r27;
	or.pred  	%p5, %p3, %p4;
	@%p5 bra 	$L__BB13_17;
	setp.lt.s32 	%p6, %r26, 1;
	mov.f32 	%f72, 0f00000000;
	@%p6 bra 	$L__BB13_13;
	mad.lo.s32 	%r37, %r29, %r1, %r33;
	mul.lo.s32 	%r6, %r37, %r26;
	mul.lo.s32 	%r7, %r26, %r1;
	and.b32  	%r8, %r26, 7;
	setp.lt.u32 	%p7, %r26, 8;
	mov.f32 	%f72, 0f00000000;
	mov.b32 	%r57, 0;
	@%p7 bra 	$L__BB13_5;
	and.b32  	%r57, %r26, 2147483640;
	neg.s32 	%r55, %r57;
	mul.lo.s32 	%r38, %r1, %r27;
	mad.lo.s32 	%r39, %r38, %r26, %r4;
	add.s32 	%r54, %r39, %r3;
	shl.b32 	%r12, %r27, 3;
	mov.f32 	%f72, 0f00000000;
	mul.wide.s32 	%rd10, %r27, 4;
	mov.u32 	%r53, %r6;
$L__BB13_4:
	.pragma "nounroll";
	mul.wide.s32 	%rd6, %r53, 4;
	add.s64 	%rd7, %rd2, %rd6;
	ld.global.nc.f32 	%f19, [%rd7];
	mul.wide.s32 	%rd8, %r54, 4;
	add.s64 	%rd9, %rd1, %rd8;
	ld.global.nc.f32 	%f20, [%rd9];
	fma.rn.f32 	%f21, %f19, %f20, %f72;
	ld.global.nc.f32 	%f22, [%rd7+4];
	add.s64 	%rd11, %rd9, %rd10;
	ld.global.nc.f32 	%f23, [%rd11];
	fma.rn.f32 	%f24, %f22, %f23, %f21;
	ld.global.nc.f32 	%f25, [%rd7+8];
	add.s64 	%rd12, %rd11, %rd10;
	ld.global.nc.f32 	%f26, [%rd12];
	fma.rn.f32 	%f27, %f25, %f26, %f24;
	ld.global.nc.f32 	%f28, [%rd7+12];
	add.s64 	%rd13, %rd12, %rd10;
	ld.global.nc.f32 	%f29, [%rd13];
	fma.rn.f32 	%f30, %f28, %f29, %f27;
	ld.global.nc.f32 	%f31, [%rd7+16];
	add.s64 	%rd14, %rd13, %rd10;
	ld.global.nc.f32 	%f32, [%rd14];
	fma.rn.f32 	%f33, %f31, %f32, %f30;
	ld.global.nc.f32 	%f34, [%rd7+20];
	add.s64 	%rd15, %rd14, %rd10;
	ld.global.nc.f32 	%f35, [%rd15];
	fma.rn.f32 	%f36, %f34, %f35, %f33;
	ld.global.nc.f32 	%f37, [%rd7+24];
	add.s64 	%rd16, %rd15, %rd10;
	ld.global.nc.f32 	%f38, [%rd16];
	fma.rn.f32 	%f39, %f37, %f38, %f36;
	ld.global.nc.f32 	%f40, [%rd7+28];
	add.s64 	%rd17, %rd16, %rd10;
	ld.global.nc.f32 	%f41, [%rd17];
	fma.rn.f32 	%f72, %f40, %f41, %f39;
	add.s32 	%r55, %r55, 8;
	add.s32 	%r54, %r54, %r12;
	add.s32 	%r53, %r53, 8;
	setp.ne.s32 	%p8, %r55, 0;
	@%p8 bra 	$L__BB13_4;
$L__BB13_5:
	setp.eq.s32 	%p9, %r8, 0;
	@%p9 bra 	$L__BB13_13;
	and.b32  	%r20, %r26, 3;
	setp.lt.u32 	%p10, %r8, 4;
	@%p10 bra 	$L__BB13_8;
	add.s32 	%r40, %r57, %r6;
	add.s32 	%r41, %r57, %r7;
	mad.lo.s32 	%r42, %r41, %r27, %r5;
	mul.wide.s32 	%rd18, %r40, 4;
	add.s64 	%rd19, %rd2, %rd18;
	ld.global.nc.f32 	%f43, [%rd19];
	mul.wide.s32 	%rd20, %r42, 4;
	add.s64 	%rd21, %rd1, %rd20;
	ld.global.nc.f32 	%f44, [%rd21];
	fma.rn.f32 	%f45, %f43, %f44, %f72;
	ld.global.nc.f32 	%f46, [%rd19+4];
	mul.wide.s32 	%rd22, %r27, 4;
	add.s64 	%rd23, %rd21, %rd22;
	ld.global.nc.f32 	%f47, [%rd23];
	fma.rn.f32 	%f48, %f46, %f47, %f45;
	ld.global.nc.f32 	%f49, [%rd19+8];
	add.s64 	%rd24, %rd23, %rd22;
	ld.global.nc.f32 	%f50, [%rd24];
	fma.rn.f32 	%f51, %f49, %f50, %f48;
	ld.global.nc.f32 	%f52, [%rd19+12];
	add.s64 	%rd25, %rd24, %rd22;
	ld.global.nc.f32 	%f53, [%rd25];
	fma.rn.f32 	%f72, %f52, %f53, %f51;
	add.s32 	%r57, %r57, 4;
$L__BB13_8:
	setp.eq.s32 	%p11, %r20, 0;
	@%p11 bra 	$L__BB13_13;
	setp.eq.s32 	%p12, %r20, 1;
	@%p12 bra 	$L__BB13_11;
	add.s32 	%r43, %r57, %r6;
	add.s32 	%r44, %r57, %r7;
	mad.lo.s32 	%r45, %r44, %r27, %r5;
	mul.wide.s32 	%rd26, %r43, 4;
	add.s64 	%rd27, %rd2, %rd26;
	ld.global.nc.f32 	%f55, [%rd27];
	mul.wide.s32 	%rd28, %r45, 4;
	add.s64 	%rd29, %rd1, %rd28;
	ld.global.nc.f32 	%f56, [%rd29];
	fma.rn.f32 	%f57, %f55, %f56, %f72;
	ld.global.nc.f32 	%f58, [%rd27+4];
	mul.wide.s32 	%rd30, %r27, 4;
	add.s64 	%rd31, %rd29, %rd30;
	ld.global.nc.f32 	%f59, [%rd31];
	fma.rn.f32 	%f72, %f58, %f59, %f57;
	add.s32 	%r57, %r57, 2;
$L__BB13_11:
	and.b32  	%r46, %r26, 1;
	setp.eq.b32 	%p13, %r46, 1;
	not.pred 	%p14, %p13;
	@%p14 bra 	$L__BB13_13;
	add.s32 	%r47, %r57, %r6;
	add.s32 	%r48, %r57, %r7;
	mad.lo.s32 	%r49, %r48, %r27, %r5;
	mul.wide.s32 	%rd32, %r47, 4;
	add.s64 	%rd33, %rd2, %rd32;
	ld.global.nc.f32 	%f60, [%rd33];
	mul.wide.s32 	%rd34, %r49, 4;
	add.s64 	%rd35, %rd1, %rd34;
	ld.global.nc.f32 	%f61, [%rd35];
	fma.rn.f32 	%f72, %f60, %f61, %f72;
$L__BB13_13:
	setp.eq.s16 	%p15, %rs1, 0;
	@%p15 bra 	$L__BB13_16;
	setp.gt.u32 	%p16, %r33, 6;
	setp.gt.s32 	%p17, %r5, 6;
	and.pred  	%p18, %p16, %p17;
	@%p18 bra 	$L__BB13_16;
	min.s32 	%r50, %r33, %r5;
	mul.wide.s32 	%rd36, %r50, 4;
	mov.u64 	%rd37, PHI_BASIS;
	add.s64 	%rd38, %rd37, %rd36;
	ld.const.f32 	%f62, [%rd38];
	ld.const.f32 	%f63, [PHI_BASIS+24];
	div.rn.f32 	%f64, %f62, %f63;
	mul.f32 	%f72, %f72, %f64;
$L__BB13_16:
	mad.lo.s32 	%r51, %r29, %r1, %r33;
	mad.lo.s32 	%r52, %r51, %r27, %r5;
	cvta.to.global.u64 	%rd39, %rd3;
	mul.wide.s32 	%rd40, %r52, 4;
	add.s64 	%rd41, %rd39, %rd40;
	st.global.f32 	[%rd41], %f72;
$L__BB13_17:
	ret;

}
	// .globl	softmax_7d_kernel
.visible .entry softmax_7d_kernel(
	.param .u64 .ptr .align 1 softmax_7d_kernel_param_0,
	.param .u64 .ptr .align 1 softmax_7d_kernel_param_1,
	.param .u32 softmax_7d_kernel_param_2,
	.param .u32 softmax_7d_kernel_param_3
)
{
	.reg .pred 	%p<26>;
	.reg .b32 	%r<108>;
	.reg .b32 	%f<197>;
	.reg .b64 	%rd<12>;

	ld.param.u64 	%rd3, [softmax_7d_kernel_param_0];
	ld.param.u64 	%rd4, [softmax_7d_kernel_param_1];
	ld.param.u32 	%r57, [softmax_7d_kernel_param_2];
	ld.param.u32 	%r56, [softmax_7d_kernel_param_3];
	cvta.to.global.u64 	%rd1, %rd3;
	cvta.to.global.u64 	%rd2, %rd4;
	mov.u32 	%r1, %ctaid.x;
	setp.ge.s32 	%p1, %r1, %r57;
	@%p1 bra 	$L__BB14_38;
	mul.lo.s32 	%r2, %r56, %r1;
	mov.u32 	%r107, %tid.x;
	setp.ge.s32 	%p2, %r107, %r56;
	mov.f32 	%f176, 0fFF800000;
	@%p2 bra 	$L__BB14_4;
	mov.f32 	%f176, 0fFF800000;
	mov.u32 	%r4, %ntid.x;
	mov.u32 	%r91, %r107;
$L__BB14_3:
	add.s32 	%r58, %r91, %r2;
	mul.wide.s32 	%rd5, %r58, 4;
	add.s64 	%rd6, %rd1, %rd5;
	ld.global.nc.f32 	%f37, [%rd6];
	max.f32 	%f176, %f176, %f37;
	add.s32 	%r91, %r91, %r4;
	setp.lt.s32 	%p3, %r91, %r56;
	@%p3 bra 	$L__BB14_3;
$L__BB14_4:
	shl.b32 	%r59, %r107, 2;
	mov.u32 	%r60, shared;
	add.s32 	%r7, %r60, %r59;
	st.shared.f32 	[%r7+8], %f176;
	bar.sync 	0;
	setp.ne.s32 	%p4, %r107, 0;
	@%p4 bra 	$L__BB14_18;
	mov.u32 	%r8, %ntid.x;
	and.b32  	%r9, %r8, 15;
	setp.lt.u32 	%p5, %r8, 16;
	mov.f32 	%f185, 0fFF800000;
	mov.b32 	%r95, 0;
	@%p5 bra 	$L__BB14_8;
	and.b32  	%r95, %r8, 2032;
	add.s32 	%r93, %r60, 32;
	and.b32  	%r64, %r8, -16;
	neg.s32 	%r92, %r64;
	mov.f32 	%f185, 0fFF800000;
$L__BB14_7:
	.pragma "nounroll";
	ld.shared.v2.f32 	{%f41, %f42}, [%r93+-24];
	max.f32 	%f43, %f185, %f41;
	max.f32 	%f44, %f43, %f42;
	ld.shared.v4.f32 	{%f45, %f46, %f47, %f48}, [%r93+-16];
	max.f32 	%f49, %f44, %f45;
	max.f32 	%f50, %f49, %f46;
	max.f32 	%f51, %f50, %f47;
	max.f32 	%f52, %f51, %f48;
	ld.shared.v4.f32 	{%f53, %f54, %f55, %f56}, [%r93];
	max.f32 	%f57, %f52, %f53;
	max.f32 	%f58, %f57, %f54;
	max.f32 	%f59, %f58, %f55;
	max.f32 	%f60, %f59, %f56;
	ld.shared.v4.f32 	{%f61, %f62, %f63, %f64}, [%r93+16];
	max.f32 	%f65, %f60, %f61;
	max.f32 	%f66, %f65, %f62;
	max.f32 	%f67, %f66, %f63;
	max.f32 	%f68, %f67, %f64;
	ld.shared.v2.f32 	{%f69, %f70}, [%r93+32];
	max.f32 	%f71, %f68, %f69;
	max.f32 	%f185, %f71, %f70;
	add.s32 	%r93, %r93, 64;
	add.s32 	%r92, %r92, 16;
	setp.ne.s32 	%p6, %r92, 0;
	@%p6 bra 	$L__BB14_7;
$L__BB14_8:
	setp.eq.s32 	%p7, %r9, 0;
	@%p7 bra 	$L__BB14_17;
	and.b32  	%r17, %r8, 7;
	setp.lt.u32 	%p8, %r9, 8;
	@%p8 bra 	$L__BB14_11;
	shl.b32 	%r65, %r95, 2;
	add.s32 	%r67, %r60, %r65;
	ld.shared.f32 	%f73, [%r67+8];
	max.f32 	%f74, %f185, %f73;
	ld.shared.f32 	%f75, [%r67+12];
	max.f32 	%f76, %f74, %f75;
	ld.shared.f32 	%f77, [%r67+16];
	max.f32 	%f78, %f76, %f77;
	ld.shared.f32 	%f79, [%r67+20];
	max.f32 	%f80, %f78, %f79;
	ld.shared.f32 	%f81, [%r67+24];
	max.f32 	%f82, %f80, %f81;
	ld.shared.f32 	%f83, [%r67+28];
	max.f32 	%f84, %f82, %f83;
	add.s32 	%r95, %r95, 8;
	ld.shared.f32 	%f85, [%r67+32];
	max.f32 	%f86, %f84, %f85;
	ld.shared.f32 	%f87, [%r67+36];
	max.f32 	%f185, %f86, %f87;
$L__BB14_11:
	setp.eq.s32 	%p9, %r17, 0;
	@%p9 bra 	$L__BB14_17;
	and.b32  	%r20, %r8, 3;
	setp.lt.u32 	%p10, %r17, 4;
	@%p10 bra 	$L__BB14_14;
	shl.b32 	%r68, %r95, 2;
	add.s32 	%r70, %r60, %r68;
	ld.shared.f32 	%f89, [%r70+8];
	max.f32 	%f90, %f185, %f89;
	ld.shared.f32 	%f91, [%r70+12];
	max.f32 	%f92, %f90, %f91;
	add.s32 	%r95, %r95, 4;
	ld.shared.f32 	%f93, [%r70+16];
	max.f32 	%f94, %f92, %f93;
	ld.shared.f32 	%f95, [%r70+20];
	max.f32 	%f185, %f94, %f95;
$L__BB14_14:
	setp.eq.s32 	%p11, %r20, 0;
	@%p11 bra 	$L__BB14_17;
	shl.b32 	%r71, %r95, 2;
	add.s32 	%r73, %r71, %r60;
	add.s32 	%r98, %r73, 8;
	neg.s32 	%r97, %r20;
$L__BB14_16:
	.pragma "nounroll";
	ld.shared.f32 	%f96, [%r98];
	max.f32 	%f185, %f185, %f96;
	add.s32 	%r98, %r98, 4;
	add.s32 	%r97, %r97, 1;
	setp.ne.s32 	%p12, %r97, 0;
	@%p12 bra 	$L__BB14_16;
$L__BB14_17:
	st.shared.f32 	[shared], %f185;
$L__BB14_18:
	setp.ge.s32 	%p13, %r107, %r56;
	bar.sync 	0;
	mov.f32 	%f187, 0f00000000;
	@%p13 bra 	$L__BB14_21;
	ld.shared.f32 	%f17, [shared];
	mov.f32 	%f187, 0f00000000;
	mov.u32 	%r29, %ntid.x;
	mov.u32 	%r99, %r107;
$L__BB14_20:
	add.s32 	%r74, %r99, %r2;
	mul.wide.s32 	%rd7, %r74, 4;
	add.s64 	%rd8, %rd1, %rd7;
	ld.global.nc.f32 	%f99, [%rd8];
	sub.f32 	%f100, %f99, %f17;
	fma.rn.f32 	%f101, %f100, 0f3BBB989D, 0f3F000000;
	cvt.sat.f32.f32 	%f102, %f101;
	mov.f32 	%f103, 0f4B400001;
	mov.f32 	%f104, 0f437C0000;
	fma.rm.f32 	%f105, %f102, %f104, %f103;
	add.f32 	%f106, %f105, 0fCB40007F;
	neg.f32 	%f107, %f106;
	fma.rn.f32 	%f108, %f100, 0f3FB8AA3B, %f107;
	fma.rn.f32 	%f109, %f100, 0f32A57060, %f108;
	mov.b32 	%r75, %f105;
	shl.b32 	%r76, %r75, 23;
	mov.b32 	%f110, %r76;
	ex2.approx.ftz.f32 	%f111, %f109;
	mul.f32 	%f112, %f111, %f110;
	add.s64 	%rd9, %rd2, %rd7;
	st.global.f32 	[%rd9], %f112;
	add.f32 	%f187, %f187, %f112;
	add.s32 	%r99, %r99, %r29;
	setp.lt.s32 	%p14, %r99, %r56;
	@%p14 bra 	$L__BB14_20;
$L__BB14_21:
	setp.ne.s32 	%p15, %r107, 0;
	st.shared.f32 	[%r7+8], %f187;
	bar.sync 	0;
	@%p15 bra 	$L__BB14_35;
	mov.u32 	%r32, %ntid.x;
	and.b32  	%r33, %r32, 15;
	setp.lt.u32 	%p16, %r32, 16;
	mov.f32 	%f196, 0f00000000;
	mov.b32 	%r103, 0;
	@%p16 bra 	$L__BB14_25;
	and.b32  	%r103, %r32, 2032;
	add.s32 	%r101, %r60, 32;
	and.b32  	%r80, %r32, -16;
	neg.s32 	%r100, %r80;
	mov.f32 	%f196, 0f00000000;
$L__BB14_24:
	.pragma "nounroll";
	ld.shared.v2.f32 	{%f116, %f117}, [%r101+-24];
	add.f32 	%f118, %f196, %f116;
	add.f32 	%f119, %f118, %f117;
	ld.shared.v4.f32 	{%f120, %f121, %f122, %f123}, [%r101+-16];
	add.f32 	%f124, %f119, %f120;
	add.f32 	%f125, %f124, %f121;
	add.f32 	%f126, %f125, %f122;
	add.f32 	%f127, %f126, %f123;
	ld.shared.v4.f32 	{%f128, %f129, %f130, %f131}, [%r101];
	add.f32 	%f132, %f127, %f128;
	add.f32 	%f133, %f132, %f129;
	add.f32 	%f134, %f133, %f130;
	add.f32 	%f135, %f134, %f131;
	ld.shared.v4.f32 	{%f136, %f137, %f138, %f139}, [%r101+16];
	add.f32 	%f140, %f135, %f136;
	add.f32 	%f141, %f140, %f137;
	add.f32 	%f142, %f141, %f138;
	add.f32 	%f143, %f142, %f139;
	ld.shared.v2.f32 	{%f144, %f145}, [%r101+32];
	add.f32 	%f146, %f143, %f144;
	add.f32 	%f196, %f146, %f145;
	add.s32 	%r101, %r101, 64;
	add.s32 	%r100, %r100, 16;
	setp.ne.s32 	%p17, %r100, 0;
	@%p17 bra 	$L__BB14_24;
$L__BB14_25:
	setp.eq.s32 	%p18, %r33, 0;
	@%p18 bra 	$L__BB14_34;
	and.b32  	%r41, %r32, 7;
	setp.lt.u32 	%p19, %r33, 8;
	@%p19 bra 	$L__BB14_28;
	shl.b32 	%r81, %r103, 2;
	add.s32 	%r83, %r60, %r81;
	ld.shared.f32 	%f148, [%r83+8];
	add.f32 	%f149, %f196, %f148;
	ld.shared.f32 	%f150, [%r83+12];
	add.f32 	%f151, %f149, %f150;
	ld.shared.f32 	%f152, [%r83+16];
	add.f32 	%f153, %f151, %f152;
	ld.shared.f32 	%f154, [%r83+20];
	add.f32 	%f155, %f153, %f154;
	ld.shared.f32 	%f156, [%r83+24];
	add.f32 	%f157, %f155, %f156;
	ld.shared.f32 	%f158, [%r83+28];
	add.f32 	%f159, %f157, %f158;
	add.s32 	%r103, %r103, 8;
	ld.shared.f32 	%f160, [%r83+32];
	add.f32 	%f161, %f159, %f160;
	ld.shared.f32 	%f162, [%r83+36];
	add.f32 	%f196, %f161, %f162;
$L__BB14_28:
	setp.eq.s32 	%p20, %r41, 0;
	@%p20 bra 	$L__BB14_34;
	and.b32  	%r44, %r32, 3;
	setp.lt.u32 	%p21, %r41, 4;
	@%p21 bra 	$L__BB14_31;
	shl.b32 	%r84, %r103, 2;
	add.s32 	%r86, %r60, %r84;
	ld.shared.f32 	%f164, [%r86+8];
	add.f32 	%f165, %f196, %f164;
	ld.shared.f32 	%f166, [%r86+12];
	add.f32 	%f167, %f165, %f166;
	add.s32 	%r103, %r103, 4;
	ld.shared.f32 	%f168, [%r86+16];
	add.f32 	%f169, %f167, %f168;
	ld.shared.f32 	%f170, [%r86+20];
	add.f32 	%f196, %f169, %f170;
$L__BB14_31:
	setp.eq.s32 	%p22, %r44, 0;
	@%p22 bra 	$L__BB14_34;
	shl.b32 	%r87, %r103, 2;
	add.s32 	%r89, %r87, %r60;
	add.s32 	%r106, %r89, 8;
	neg.s32 	%r105, %r44;
$L__BB14_33:
	.pragma "nounroll";
	ld.shared.f32 	%f171, [%r106];
	add.f32 	%f196, %f196, %f171;
	add.s32 	%r106, %r106, 4;
	add.s32 	%r105, %r105, 1;
	setp.ne.s32 	%p23, %r105, 0;
	@%p23 bra 	$L__BB14_33;
$L__BB14_34:
	st.shared.f32 	[shared+4], %f196;
$L__BB14_35:
	setp.ge.s32 	%p24, %r107, %r56;
	bar.sync 	0;
	@%p24 bra 	$L__BB14_38;
	ld.shared.f32 	%f172, [shared+4];
	add.f32 	%f34, %f172, 0f322BCC77;
	mov.u32 	%r53, %ntid.x;
$L__BB14_37:
	add.s32 	%r90, %r107, %r2;
	mul.wide.s32 	%rd10, %r90, 4;
	add.s64 	%rd11, %rd2, %rd10;
	ld.global.f32 	%f173, [%rd11];
	div.rn.f32 	%f174, %f173, %f34;
	st.global.f32 	[%rd11], %f174;
	add.s32 	%r107, %r107, %r53;
	setp.lt.s32 	%p25, %r107, %r56;
	@%p25 bra 	$L__BB14_37;
$L__BB14_38:
	ret;

}
	// .globl	embedding_7d_kernel
.visible .entry embedding_7d_kernel(
	.param .u64 .ptr .align 1 embedding_7d_kernel_param_0,
	.param .u64 .ptr .align 1 embedding_7d_kernel_param_1,
	.param .u64 .ptr .align 1 embedding_7d_kernel_param_2,
	.param .u32 embedding_7d_kernel_param_3,
	.param .u32 embedding_7d_kernel_param_4,
	.param .u32 embedding_7d_kernel_param_5,
	.param .u32 embedding_7d_kernel_param_6
)
{
	.local .align 4 .b8 	__local_depot15[28];
	.reg .b64 	%SP;
	.reg .b64 	%SPL;
	.reg .pred 	%p<40>;
	.reg .b32 	%r<138>;
	.reg .b32 	%f<139>;
	.reg .b64 	%rd<72>;
	.reg .b64 	%fd<7>;

	mov.u64 	%SPL, __local_depot15;
	ld.param.u64 	%rd23, [embedding_7d_kernel_param_0];
	ld.param.u64 	%rd24, [embedding_7d_kernel_param_1];
	ld.param.u64 	%rd25, [embedding_7d_kernel_param_2];
	ld.param.u32 	%r52, [embedding_7d_kernel_param_3];
	ld.param.u32 	%r49, [embedding_7d_kernel_param_4];
	ld.param.u32 	%r50, [embedding_7d_kernel_param_5];
	ld.param.u32 	%r51, [embedding_7d_kernel_param_6];
	add.u64 	%rd1, %SPL, 0;
	mov.u32 	%r1, %ctaid.x;
	mov.u32 	%r2, %ctaid.y;
	mov.u32 	%r3, %tid.x;
	setp.ge.s32 	%p1, %r1, %r52;
	setp.ge.s32 	%p2, %r2, %r49;
	or.pred  	%p3, %p1, %p2;
	setp.ge.s32 	%p4, %r3, %r50;
	or.pred  	%p5, %p3, %p4;
	@%p5 bra 	$L__BB15_35;
	cvta.to.global.u64 	%rd27, %rd23;
	mad.lo.s32 	%r4, %r49, %r1, %r2;
	mul.wide.u32 	%rd28, %r4, 4;
	add.s64 	%rd29, %rd27, %rd28;
	ld.global.nc.u32 	%r5, [%rd29];
	setp.lt.s32 	%p6, %r5, 0;
	setp.ge.s32 	%p7, %r5, %r51;
	or.pred  	%p8, %p6, %p7;
	@%p8 bra 	$L__BB15_35;
	mul.lo.s32 	%r6, %r4, %r50;
	mad.lo.s32 	%r53, %r5, %r50, %r3;
	cvta.to.global.u64 	%rd30, %rd24;
	mul.wide.u32 	%rd31, %r53, 4;
	add.s64 	%rd32, %rd30, %rd31;
	ld.global.nc.f32 	%f1, [%rd32];
	setp.gt.u32 	%p9, %r3, 6;
	@%p9 bra 	$L__BB15_12;
	mul.wide.u32 	%rd49, %r3, 4;
	mov.u64 	%rd50, PHI_BASIS;
	add.s64 	%rd51, %rd50, %rd49;
	ld.const.f32 	%f109, [%rd51];
	cvt.rn.f32.u32 	%f110, %r49;
	div.rn.f32 	%f111, %f109, %f110;
	cvt.rn.f32.u32 	%f112, %r2;
	mul.f32 	%f113, %f111, %f112;
	mul.f32 	%f2, %f113, 0f40490FDB;
	mul.f32 	%f114, %f2, 0f3F22F983;
	cvt.rni.s32.f32 	%r129, %f114;
	cvt.rn.f32.s32 	%f115, %r129;
	fma.rn.f32 	%f116, %f115, 0fBFC90FDA, %f2;
	fma.rn.f32 	%f117, %f115, 0fB3A22168, %f116;
	fma.rn.f32 	%f134, %f115, 0fA7C234C5, %f117;
	abs.f32 	%f4, %f2;
	setp.ltu.f32 	%p32, %f4, 0f47CE4780;
	@%p32 bra 	$L__BB15_11;
	setp.neu.f32 	%p33, %f4, 0f7F800000;
	@%p33 bra 	$L__BB15_6;
	mov.f32 	%f120, 0f00000000;
	mul.rn.f32 	%f134, %f2, %f120;
	mov.b32 	%r129, 0;
	bra.uni 	$L__BB15_11;
$L__BB15_6:
	mov.b32 	%r8, %f2;
	shl.b32 	%r105, %r8, 8;
	or.b32  	%r9, %r105, -2147483648;
	mov.b64 	%rd65, 0;
	mov.b32 	%r126, 0;
	mov.u64 	%rd63, __cudart_i2opi_f;
	mov.u64 	%rd64, %rd1;
$L__BB15_7:
	.pragma "nounroll";
	ld.global.nc.u32 	%r106, [%rd63];
	mad.wide.u32 	%rd54, %r106, %r9, %rd65;
	shr.u64 	%rd65, %rd54, 32;
	st.local.u32 	[%rd64], %rd54;
	add.s32 	%r126, %r126, 1;
	add.s64 	%rd64, %rd64, 4;
	add.s64 	%rd63, %rd63, 4;
	setp.ne.s32 	%p34, %r126, 6;
	@%p34 bra 	$L__BB15_7;
	shr.u32 	%r107, %r8, 23;
	st.local.u32 	[%rd1+24], %rd65;
	and.b32  	%r12, %r107, 31;
	and.b32  	%r108, %r107, 224;
	add.s32 	%r109, %r108, -128;
	shr.u32 	%r110, %r109, 5;
	mul.wide.u32 	%rd55, %r110, 4;
	sub.s64 	%rd8, %rd1, %rd55;
	ld.local.u32 	%r127, [%rd8+24];
	ld.local.u32 	%r128, [%rd8+20];
	setp.eq.s32 	%p35, %r12, 0;
	@%p35 bra 	$L__BB15_10;
	shf.l.wrap.b32 	%r127, %r128, %r127, %r12;
	ld.local.u32 	%r111, [%rd8+16];
	shf.l.wrap.b32 	%r128, %r111, %r128, %r12;
$L__BB15_10:
	shr.u32 	%r112, %r127, 30;
	shf.l.wrap.b32 	%r113, %r128, %r127, 2;
	shl.b32 	%r114, %r128, 2;
	shr.u32 	%r115, %r113, 31;
	add.s32 	%r116, %r115, %r112;
	neg.s32 	%r117, %r116;
	setp.lt.s32 	%p36, %r8, 0;
	selp.b32 	%r129, %r117, %r116, %p36;
	xor.b32  	%r118, %r113, %r8;
	shr.s32 	%r119, %r113, 31;
	xor.b32  	%r120, %r119, %r113;
	xor.b32  	%r121, %r119, %r114;
	cvt.u64.u32 	%rd56, %r120;
	shl.b64 	%rd57, %rd56, 32;
	cvt.u64.u32 	%rd58, %r121;
	or.b64  	%rd59, %rd57, %rd58;
	cvt.rn.f64.s64 	%fd5, %rd59;
	mul.f64 	%fd6, %fd5, 0d3BF921FB54442D19;
	cvt.rn.f32.f64 	%f118, %fd6;
	neg.f32 	%f119, %f118;
	setp.lt.s32 	%p37, %r118, 0;
	selp.f32 	%f134, %f119, %f118, %p37;
$L__BB15_11:
	mul.rn.f32 	%f121, %f134, %f134;
	and.b32  	%r123, %r129, 1;
	setp.eq.b32 	%p38, %r123, 1;
	selp.f32 	%f122, 0f3F800000, %f134, %p38;
	fma.rn.f32 	%f123, %f121, %f122, 0f00000000;
	fma.rn.f32 	%f124, %f121, 0f37CBAC00, 0fBAB607ED;
	selp.f32 	%f125, %f124, 0fB94D4153, %p38;
	selp.f32 	%f126, 0f3D2AAABB, 0f3C0885E4, %p38;
	fma.rn.f32 	%f127, %f125, %f121, %f126;
	selp.f32 	%f128, 0fBEFFFFFF, 0fBE2AAAA8, %p38;
	fma.rn.f32 	%f129, %f127, %f121, %f128;
	fma.rn.f32 	%f130, %f129, %f123, %f122;
	and.b32  	%r124, %r129, 2;
	setp.eq.s32 	%p39, %r124, 0;
	mov.f32 	%f131, 0f00000000;
	sub.f32 	%f132, %f131, %f130;
	selp.f32 	%f138, %f130, %f132, %p39;
	bra.uni 	$L__BB15_34;
$L__BB15_12:
	and.b32  	%r54, %r3, 63;
	cvt.rn.f32.u32 	%f30, %r54;
	mul.f32 	%f9, %f30, 0f3C800000;
	setp.eq.f32 	%p10, %f9, 0f00000000;
	mov.f32 	%f135, 0f3F800000;
	@%p10 bra 	$L__BB15_15;
	mov.f32 	%f31, 0fB0D40000;
	mov.f32 	%f32, 0f3EE68EBF;
	mul.rn.f32 	%f33, %f32, %f31;
	mov.f32 	%f34, 0f3D21D42E;
	mov.f32 	%f35, 0f3DF7B084;
	mul.rn.f32 	%f36, %f35, %f34;
	mul.f32 	%f37, %f36, 0f40400000;
	fma.rn.f32 	%f38, %f33, 0f3FB8AA3B, 0f34C28212;
	fma.rn.f32 	%f39, 0f3E4B8A05, 0f32A55E34, %f38;
	fma.rn.f32 	%f40, %f37, %f33, %f39;
	fma.rn.f32 	%f41, %f36, 0f3E4B8A05, %f40;
	mov.f32 	%f42, 0f41549694;
	add.rn.f32 	%f43, %f42, %f41;
	mul.rn.f32 	%f44, %f43, %f9;
	cvt.rni.f32.f32 	%f45, %f44;
	sub.f32 	%f46, %f44, %f45;
	neg.f32 	%f47, %f44;
	fma.rn.f32 	%f48, %f43, %f9, %f47;
	mov.f32 	%f49, 0fC1549694;
	add.rn.f32 	%f50, %f43, %f49;
	neg.f32 	%f51, %f50;
	add.rn.f32 	%f52, %f41, %f51;
	fma.rn.f32 	%f53, %f52, %f9, %f48;
	add.f32 	%f54, %f46, %f53;
	setp.gt.f32 	%p11, %f45, 0f00000000;
	selp.b32 	%r55, 0, -2097152000, %p11;
	abs.f32 	%f55, %f9;
	setp.num.f32 	%p12, %f55, %f55;
	setp.lt.f32 	%p13, %f44, 0f00000000;
	selp.f32 	%f56, 0f00000000, 0f7F800000, %p13;
	abs.f32 	%f57, %f44;
	setp.gt.f32 	%p14, %f57, 0f43180000;
	cvt.rzi.s32.f32 	%r56, %f45;
	shl.b32 	%r57, %r56, 23;
	sub.s32 	%r58, %r57, %r55;
	mov.b32 	%f58, %r58;
	add.s32 	%r59, %r55, 2130706432;
	mov.b32 	%f59, %r59;
	fma.rn.f32 	%f60, %f54, 0f391FCB8E, 0f3AAF85ED;
	fma.rn.f32 	%f61, %f60, %f54, 0f3C1D9856;
	fma.rn.f32 	%f62, %f61, %f54, 0f3D6357BB;
	fma.rn.f32 	%f63, %f62, %f54, 0f3E75FDEC;
	fma.rn.f32 	%f64, %f63, %f54, 0f3F317218;
	fma.rn.f32 	%f65, %f64, %f54, 0f3F800000;
	mul.f32 	%f66, %f65, %f59;
	mul.f32 	%f67, %f66, %f58;
	selp.f32 	%f135, %f56, %f67, %p14;
	@%p12 bra 	$L__BB15_15;
	mov.f32 	%f68, 0f461C4000;
	add.rn.f32 	%f135, %f68, %f9;
$L__BB15_15:
	rcp.rn.f32 	%f13, %f135;
	and.b32  	%r60, %r3, 1;
	setp.eq.b32 	%p15, %r60, 1;
	@%p15 bra 	$L__BB15_25;
	cvt.rn.f32.u32 	%f89, %r2;
	mul.f32 	%f14, %f13, %f89;
	mul.f32 	%f90, %f14, 0f3F22F983;
	cvt.rni.s32.f32 	%r133, %f90;
	cvt.rn.f32.s32 	%f91, %r133;
	fma.rn.f32 	%f92, %f91, 0fBFC90FDA, %f14;
	fma.rn.f32 	%f93, %f91, 0fB3A22168, %f92;
	fma.rn.f32 	%f136, %f91, 0fA7C234C5, %f93;
	abs.f32 	%f16, %f14;
	setp.ltu.f32 	%p24, %f16, 0f47CE4780;
	@%p24 bra 	$L__BB15_24;
	setp.neu.f32 	%p25, %f16, 0f7F800000;
	@%p25 bra 	$L__BB15_19;
	mov.f32 	%f96, 0f00000000;
	mul.rn.f32 	%f136, %f14, %f96;
	mov.b32 	%r133, 0;
	bra.uni 	$L__BB15_24;
$L__BB15_19:
	mov.b32 	%r22, %f14;
	shl.b32 	%r84, %r22, 8;
	or.b32  	%r23, %r84, -2147483648;
	mov.b64 	%rd68, 0;
	mov.b32 	%r130, 0;
	mov.u64 	%rd66, __cudart_i2opi_f;
	mov.u64 	%rd67, %rd1;
$L__BB15_20:
	.pragma "nounroll";
	ld.global.nc.u32 	%r85, [%rd66];
	mad.wide.u32 	%rd43, %r85, %r23, %rd68;
	shr.u64 	%rd68, %rd43, 32;
	st.local.u32 	[%rd67], %rd43;
	add.s32 	%r130, %r130, 1;
	add.s64 	%rd67, %rd67, 4;
	add.s64 	%rd66, %rd66, 4;
	setp.ne.s32 	%p26, %r130, 6;
	@%p26 bra 	$L__BB15_20;
	shr.u32 	%r86, %r22, 23;
	st.local.u32 	[%rd1+24], %rd68;
	and.b32  	%r26, %r86, 31;
	and.b32  	%r87, %r86, 224;
	add.s32 	%r88, %r87, -128;
	shr.u32 	%r89, %r88, 5;
	mul.wide.u32 	%rd44, %r89, 4;
	sub.s64 	%rd15, %rd1, %rd44;
	ld.local.u32 	%r131, [%rd15+24];
	ld.local.u32 	%r132, [%rd15+20];
	setp.eq.s32 	%p27, %r26, 0;
	@%p27 bra 	$L__BB15_23;
	shf.l.wrap.b32 	%r131, %r132, %r131, %r26;
	ld.local.u32 	%r90, [%rd15+16];
	shf.l.wrap.b32 	%r132, %r90, %r132, %r26;
$L__BB15_23:
	shr.u32 	%r91, %r131, 30;
	shf.l.wrap.b32 	%r92, %r132, %r131, 2;
	shl.b32 	%r93, %r132, 2;
	shr.u32 	%r94, %r92, 31;
	add.s32 	%r95, %r94, %r91;
	neg.s32 	%r96, %r95;
	setp.lt.s32 	%p28, %r22, 0;
	selp.b32 	%r133, %r96, %r95, %p28;
	xor.b32  	%r97, %r92, %r22;
	shr.s32 	%r98, %r92, 31;
	xor.b32  	%r99, %r98, %r92;
	xor.b32  	%r100, %r98, %r93;
	cvt.u64.u32 	%rd45, %r99;
	shl.b64 	%rd46, %rd45, 32;
	cvt.u64.u32 	%rd47, %r100;
	or.b64  	%rd48, %rd46, %rd47;
	cvt.rn.f64.s64 	%fd3, %rd48;
	mul.f64 	%fd4, %fd3, 0d3BF921FB54442D19;
	cvt.rn.f32.f64 	%f94, %fd4;
	neg.f32 	%f95, %f94;
	setp.lt.s32 	%p29, %r97, 0;
	selp.f32 	%f136, %f95, %f94, %p29;
$L__BB15_24:
	mul.rn.f32 	%f97, %f136, %f136;
	and.b32  	%r102, %r133, 1;
	setp.eq.b32 	%p30, %r102, 1;
	selp.f32 	%f98, 0f3F800000, %f136, %p30;
	fma.rn.f32 	%f99, %f97, %f98, 0f00000000;
	fma.rn.f32 	%f100, %f97, 0f37CBAC00, 0fBAB607ED;
	selp.f32 	%f101, %f100, 0fB94D4153, %p30;
	selp.f32 	%f102, 0f3D2AAABB, 0f3C0885E4, %p30;
	fma.rn.f32 	%f103, %f101, %f97, %f102;
	selp.f32 	%f104, 0fBEFFFFFF, 0fBE2AAAA8, %p30;
	fma.rn.f32 	%f105, %f103, %f97, %f104;
	fma.rn.f32 	%f106, %f105, %f99, %f98;
	and.b32  	%r103, %r133, 2;
	setp.eq.s32 	%p31, %r103, 0;
	mov.f32 	%f107, 0f00000000;
	sub.f32 	%f108, %f107, %f106;
	selp.f32 	%f138, %f106, %f108, %p31;
	bra.uni 	$L__BB15_34;
$L__BB15_25:
	cvt.rn.f32.u32 	%f69, %r2;
	mul.f32 	%f21, %f13, %f69;
	mul.f32 	%f70, %f21, 0f3F22F983;
	cvt.rni.s32.f32 	%r137, %f70;
	cvt.rn.f32.s32 	%f71, %r137;
	fma.rn.f32 	%f72, %f71, 0fBFC90FDA, %f21;
	fma.rn.f32 	%f73, %f71, 0fB3A22168, %f72;
	fma.rn.f32 	%f137, %f71, 0fA7C234C5, %f73;
	abs.f32 	%f23, %f21;
	setp.ltu.f32 	%p16, %f23, 0f47CE4780;
	@%p16 bra 	$L__BB15_33;
	setp.neu.f32 	%p17, %f23, 0f7F800000;
	@%p17 bra 	$L__BB15_28;
	mov.f32 	%f76, 0f00000000;
	mul.rn.f32 	%f137, %f21, %f76;
	mov.b32 	%r137, 0;
	bra.uni 	$L__BB15_33;
$L__BB15_28:
	mov.b32 	%r36, %f21;
	shl.b32 	%r62, %r36, 8;
	or.b32  	%r37, %r62, -2147483648;
	mov.b64 	%rd71, 0;
	mov.b32 	%r134, 0;
	mov.u64 	%rd69, __cudart_i2opi_f;
	mov.u64 	%rd70, %rd1;
$L__BB15_29:
	.pragma "nounroll";
	ld.global.nc.u32 	%r63, [%rd69];
	mad.wide.u32 	%rd35, %r63, %r37, %rd71;
	shr.u64 	%rd71, %rd35, 32;
	st.local.u32 	[%rd70], %rd35;
	add.s32 	%r134, %r134, 1;
	add.s64 	%rd70, %rd70, 4;
	add.s64 	%rd69, %rd69, 4;
	setp.ne.s32 	%p18, %r134, 6;
	@%p18 bra 	$L__BB15_29;
	shr.u32 	%r64, %r36, 23;
	st.local.u32 	[%rd1+24], %rd71;
	and.b32  	%r40, %r64, 31;
	and.b32  	%r65, %r64, 224;
	add.s32 	%r66, %r65, -128;
	shr.u32 	%r67, %r66, 5;
	mul.wide.u32 	%rd36, %r67, 4;
	sub.s64 	%rd22, %rd1, %rd36;
	ld.local.u32 	%r135, [%rd22+24];
	ld.local.u32 	%r136, [%rd22+20];
	setp.eq.s32 	%p19, %r40, 0;
	@%p19 bra 	$L__BB15_32;
	shf.l.wrap.b32 	%r135, %r136, %r135, %r40;
	ld.local.u32 	%r68, [%rd22+16];
	shf.l.wrap.b32 	%r136, %r68, %r136, %r40;
$L__BB15_32:
	shr.u32 	%r69, %r135, 30;
	shf.l.wrap.b32 	%r70, %r136, %r135, 2;
	shl.b32 	%r71, %r136, 2;
	shr.u32 	%r72, %r70, 31;
	add.s32 	%r73, %r72, %r69;
	neg.s32 	%r74, %r73;
	setp.lt.s32 	%p20, %r36, 0;
	selp.b32 	%r137, %r74, %r73, %p20;
	xor.b32  	%r75, %r70, %r36;
	shr.s32 	%r76, %r70, 31;
	xor.b32  	%r77, %r76, %r70;
	xor.b32  	%r78, %r76, %r71;
	cvt.u64.u32 	%rd37, %r77;
	shl.b64 	%rd38, %rd37, 32;
	cvt.u64.u32 	%rd39, %r78;
	or.b64  	%rd40, %rd38, %rd39;
	cvt.rn.f64.s64 	%fd1, %rd40;
	mul.f64 	%fd2, %fd1, 0d3BF921FB54442D19;
	cvt.rn.f32.f64 	%f74, %fd2;
	neg.f32 	%f75, %f74;
	setp.lt.s32 	%p21, %r75, 0;
	selp.f32 	%f137, %f75, %f74, %p21;
$L__BB15_33:
	add.s32 	%r80, %r137, 1;
	mul.rn.f32 	%f77, %f137, %f137;
	and.b32  	%r81, %r137, 1;
	setp.eq.b32 	%p22, %r81, 1;
	selp.f32 	%f78, %f137, 0f3F800000, %p22;
	fma.rn.f32 	%f79, %f77, %f78, 0f00000000;
	fma.rn.f32 	%f80, %f77, 0f37CBAC00, 0fBAB607ED;
	selp.f32 	%f81, 0fB94D4153, %f80, %p22;
	selp.f32 	%f82, 0f3C0885E4, 0f3D2AAABB, %p22;
	fma.rn.f32 	%f83, %f81, %f77, %f82;
	selp.f32 	%f84, 0fBE2AAAA8, 0fBEFFFFFF, %p22;
	fma.rn.f32 	%f85, %f83, %f77, %f84;
	fma.rn.f32 	%f86, %f85, %f79, %f78;
	and.b32  	%r82, %r80, 2;
	setp.eq.s32 	%p23, %r82, 0;
	mov.f32 	%f87, 0f00000000;
	sub.f32 	%f88, %f87, %f86;
	selp.f32 	%f138, %f86, %f88, %p23;
$L__BB15_34:
	fma.rn.f32 	%f133, %f138, 0f3DCCCCCD, %f1;
	add.s32 	%r125, %r6, %r3;
	cvta.to.global.u64 	%rd60, %rd25;
	mul.wide.u32 	%rd61, %r125, 4;
	add.s64 	%rd62, %rd60, %rd61;
	st.global.f32 	[%rd62], %f133;
$L__BB15_35:
	ret;

}
	// .globl	cross_entropy_7d_kernel
.visible .entry cross_entropy_7d_kernel(
	.param .u64 .ptr .align 1 cross_entropy_7d_kernel_param_0,
	.param .u64 .ptr .align 1 cross_entropy_7d_kernel_param_1,
	.param .u64 .ptr .align 1 cross_entropy_7d_kernel_param_2,
	.param .u32 cross_entropy_7d_kernel_param_3,
	.param .u32 cross_entropy_7d_kernel_param_4
)
{
	.reg .pred 	%p<28>;
	.reg .b32 	%r<89>;
	.reg .b32 	%f<345>;
	.reg .b64 	%rd<53>;

	ld.param.u64 	%rd18, [cross_entropy_7d_kernel_param_0];
	ld.param.u64 	%rd17, [cross_entropy_7d_kernel_param_1];
	ld.param.u64 	%rd19, [cross_entropy_7d_kernel_param_2];
	ld.param.u32 	%r34, [cross_entropy_7d_kernel_param_3];
	ld.param.u32 	%r33, [cross_entropy_7d_kernel_param_4];
	cvta.to.global.u64 	%rd1, %rd19;
	cvta.to.global.u64 	%rd2, %rd18;
	mov.u32 	%r35, %ctaid.x;
	mov.u32 	%r36, %ntid.x;
	mov.u32 	%r37, %tid.x;
	mad.lo.s32 	%r1, %r35, %r36, %r37;
	setp.ge.s32 	%p1, %r1, %r34;
	@%p1 bra 	$L__BB16_33;
	cvta.to.global.u64 	%rd20, %rd17;
	mul.wide.s32 	%rd21, %r1, 4;
	add.s64 	%rd22, %rd20, %rd21;
	ld.global.nc.u32 	%r2, [%rd22];
	setp.gt.s32 	%p2, %r2, -1;
	setp.lt.s32 	%p3, %r2, %r33;
	and.pred  	%p4, %p2, %p3;
	@%p4 bra 	$L__BB16_3;
	add.s64 	%rd47, %rd1, %rd21;
	mov.b32 	%r78, 0;
	st.global.u32 	[%rd47], %r78;
	bra.uni 	$L__BB16_33;
$L__BB16_3:
	mul.lo.s32 	%r3, %r33, %r1;
	mul.wide.s32 	%rd23, %r3, 4;
	add.s64 	%rd52, %rd2, %rd23;
	setp.lt.s32 	%p5, %r33, 1;
	mov.f32 	%f333, 0fFF800000;
	@%p5 bra 	$L__BB16_16;
	and.b32  	%r4, %r33, 15;
	setp.lt.u32 	%p6, %r33, 16;
	mov.f32 	%f333, 0fFF800000;
	mov.b32 	%r79, 0;
	@%p6 bra 	$L__BB16_7;
	and.b32  	%r79, %r33, 2147483632;
	neg.s32 	%r83, %r79;
	add.s64 	%rd25, %rd23, %rd2;
	add.s64 	%rd49, %rd25, 32;
	mov.f32 	%f333, 0fFF800000;
$L__BB16_6:
	.pragma "nounroll";
	ld.global.nc.f32 	%f36, [%rd49+-32];
	max.f32 	%f37, %f333, %f36;
	ld.global.nc.f32 	%f38, [%rd49+-28];
	max.f32 	%f39, %f37, %f38;
	ld.global.nc.f32 	%f40, [%rd49+-24];
	max.f32 	%f41, %f39, %f40;
	ld.global.nc.f32 	%f42, [%rd49+-20];
	max.f32 	%f43, %f41, %f42;
	ld.global.nc.f32 	%f44, [%rd49+-16];
	max.f32 	%f45, %f43, %f44;
	ld.global.nc.f32 	%f46, [%rd49+-12];
	max.f32 	%f47, %f45, %f46;
	ld.global.nc.f32 	%f48, [%rd49+-8];
	max.f32 	%f49, %f47, %f48;
	ld.global.nc.f32 	%f50, [%rd49+-4];
	max.f32 	%f51, %f49, %f50;
	ld.global.nc.f32 	%f52, [%rd49];
	max.f32 	%f53, %f51, %f52;
	ld.global.nc.f32 	%f54, [%rd49+4];
	max.f32 	%f55, %f53, %f54;
	ld.global.nc.f32 	%f56, [%rd49+8];
	max.f32 	%f57, %f55, %f56;
	ld.global.nc.f32 	%f58, [%rd49+12];
	max.f32 	%f59, %f57, %f58;
	ld.global.nc.f32 	%f60, [%rd49+16];
	max.f32 	%f61, %f59, %f60;
	ld.global.nc.f32 	%f62, [%rd49+20];
	max.f32 	%f63, %f61, %f62;
	ld.global.nc.f32 	%f64, [%rd49+24];
	max.f32 	%f65, %f63, %f64;
	ld.global.nc.f32 	%f66, [%rd49+28];
	max.f32 	%f333, %f65, %f66;
	add.s32 	%r83, %r83, 16;
	add.s64 	%rd49, %rd49, 64;
	setp.eq.s32 	%p7, %r83, 0;
	@%p7 bra 	$L__BB16_7;
	bra.uni 	$L__BB16_6;
$L__BB16_7:
	setp.eq.s32 	%p8, %r4, 0;
	@%p8 bra 	$L__BB16_16;
	and.b32  	%r8, %r33, 7;
	setp.lt.u32 	%p9, %r4, 8;
	@%p9 bra 	$L__BB16_10;
	mul.wide.u32 	%rd26, %r79, 4;
	add.s64 	%rd27, %rd52, %rd26;
	ld.global.nc.f32 	%f68, [%rd27];
	max.f32 	%f69, %f333, %f68;
	ld.global.nc.f32 	%f70, [%rd27+4];
	max.f32 	%f71, %f69, %f70;
	ld.global.nc.f32 	%f72, [%rd27+8];
	max.f32 	%f73, %f71, %f72;
	ld.global.nc.f32 	%f74, [%rd27+12];
	max.f32 	%f75, %f73, %f74;
	ld.global.nc.f32 	%f76, [%rd27+16];
	max.f32 	%f77, %f75, %f76;
	ld.global.nc.f32 	%f78, [%rd27+20];
	max.f32 	%f79, %f77, %f78;
	ld.global.nc.f32 	%f80, [%rd27+24];
	max.f32 	%f81, %f79, %f80;
	ld.global.nc.f32 	%f82, [%rd27+28];
	max.f32 	%f333, %f81, %f82;
	add.s32 	%r79, %r79, 8;
$L__BB16_10:
	setp.eq.s32 	%p10, %r8, 0;
	@%p10 bra 	$L__BB16_16;
	and.b32  	%r11, %r33, 3;
	setp.lt.u32 	%p11, %r8, 4;
	@%p11 bra 	$L__BB16_13;
	mul.wide.u32 	%rd28, %r79, 4;
	add.s64 	%rd29, %rd52, %rd28;
	ld.global.nc.f32 	%f84, [%rd29];
	max.f32 	%f85, %f333, %f84;
	ld.global.nc.f32 	%f86, [%rd29+4];
	max.f32 	%f87, %f85, %f86;
	ld.global.nc.f32 	%f88, [%rd29+8];
	max.f32 	%f89, %f87, %f88;
	ld.global.nc.f32 	%f90, [%rd29+12];
	max.f32 	%f333, %f89, %f90;
	add.s32 	%r79, %r79, 4;
$L__BB16_13:
	setp.eq.s32 	%p12, %r11, 0;
	@%p12 bra 	$L__BB16_16;
	mul.wide.u32 	%rd31, %r79, 4;
	add.s64 	%rd32, %rd23, %rd31;
	add.s64 	%rd48, %rd2, %rd32;
	neg.s32 	%r82, %r11;
$L__BB16_15:
	.pragma "nounroll";
	ld.global.nc.f32 	%f91, [%rd48];
	max.f32 	%f333, %f333, %f91;
	add.s64 	%rd48, %rd48, 4;
	add.s32 	%r82, %r82, 1;
	setp.ne.s32 	%p13, %r82, 0;
	@%p13 bra 	$L__BB16_15;
$L__BB16_16:
	setp.lt.s32 	%p14, %r33, 1;
	mov.f32 	%f342, 0f00000000;
	@%p14 bra 	$L__BB16_28;
	and.b32  	%r17, %r33, 7;
	setp.lt.u32 	%p15, %r33, 8;
	mov.f32 	%f342, 0f00000000;
	mov.b32 	%r85, 0;
	@%p15 bra 	$L__BB16_20;
	and.b32  	%r85, %r33, 2147483640;
	neg.s32 	%r84, %r85;
	add.s64 	%rd34, %rd23, %rd2;
	add.s64 	%rd50, %rd34, 16;
	mov.f32 	%f342, 0f00000000;
$L__BB16_19:
	.pragma "nounroll";
	ld.global.nc.f32 	%f96, [%rd50+-16];
	sub.f32 	%f97, %f96, %f333;
	fma.rn.f32 	%f98, %f97, 0f3BBB989D, 0f3F000000;
	cvt.sat.f32.f32 	%f99, %f98;
	mov.f32 	%f100, 0f4B400001;
	mov.f32 	%f101, 0f437C0000;
	fma.rm.f32 	%f102, %f99, %f101, %f100;
	add.f32 	%f103, %f102, 0fCB40007F;
	neg.f32 	%f104, %f103;
	fma.rn.f32 	%f105, %f97, 0f3FB8AA3B, %f104;
	fma.rn.f32 	%f106, %f97, 0f32A57060, %f105;
	mov.b32 	%r40, %f102;
	shl.b32 	%r41, %r40, 23;
	mov.b32 	%f107, %r41;
	ex2.approx.ftz.f32 	%f108, %f106;
	fma.rn.f32 	%f109, %f108, %f107, %f342;
	ld.global.nc.f32 	%f110, [%rd50+-12];
	sub.f32 	%f111, %f110, %f333;
	fma.rn.f32 	%f112, %f111, 0f3BBB989D, 0f3F000000;
	cvt.sat.f32.f32 	%f113, %f112;
	fma.rm.f32 	%f114, %f113, %f101, %f100;
	add.f32 	%f115, %f114, 0fCB40007F;
	neg.f32 	%f116, %f115;
	fma.rn.f32 	%f117, %f111, 0f3FB8AA3B, %f116;
	fma.rn.f32 	%f118, %f111, 0f32A57060, %f117;
	mov.b32 	%r42, %f114;
	shl.b32 	%r43, %r42, 23;
	mov.b32 	%f119, %r43;
	ex2.approx.ftz.f32 	%f120, %f118;
	fma.rn.f32 	%f121, %f120, %f119, %f109;
	ld.global.nc.f32 	%f122, [%rd50+-8];
	sub.f32 	%f123, %f122, %f333;
	fma.rn.f32 	%f124, %f123, 0f3BBB989D, 0f3F000000;
	cvt.sat.f32.f32 	%f125, %f124;
	fma.rm.f32 	%f126, %f125, %f101, %f100;
	add.f32 	%f127, %f126, 0fCB40007F;
	neg.f32 	%f128, %f127;
	fma.rn.f32 	%f129, %f123, 0f3FB8AA3B, %f128;
	fma.rn.f32 	%f130, %f123, 0f32A57060, %f129;
	mov.b32 	%r44, %f126;
	shl.b32 	%r45, %r44, 23;
	mov.b32 	%f131, %r45;
	ex2.approx.ftz.f32 	%f132, %f130;
	fma.rn.f32 	%f133, %f132, %f131, %f121;
	ld.global.nc.f32 	%f134, [%rd50+-4];
	sub.f32 	%f135, %f134, %f333;
	fma.rn.f32 	%f136, %f135, 0f3BBB989D, 0f3F000000;
	cvt.sat.f32.f32 	%f137, %f136;
	fma.rm.f32 	%f138, %f137, %f101, %f100;
	add.f32 	%f139, %f138, 0fCB40007F;
	neg.f32 	%f140, %f139;
	fma.rn.f32 	%f141, %f135, 0f3FB8AA3B, %f140;
	fma.rn.f32 	%f142, %f135, 0f32A57060, %f141;
	mov.b32 	%r46, %f138;
	shl.b32 	%r47, %r46, 23;
	mov.b32 	%f143, %r47;
	ex2.approx.ftz.f32 	%f144, %f142;
	fma.rn.f32 	%f145, %f144, %f143, %f133;
	ld.global.nc.f32 	%f146, [%rd50];
	sub.f32 	%f147, %f146, %f333;
	fma.rn.f32 	%f148, %f147, 0f3BBB989D, 0f3F000000;
	cvt.sat.f32.f32 	%f149, %f148;
	fma.rm.f32 	%f150, %f149, %f101, %f100;
	add.f32 	%f151, %f150, 0fCB40007F;
	neg.f32 	%f152, %f151;
	fma.rn.f32 	%f153, %f147, 0f3FB8AA3B, %f152;
	fma.rn.f32 	%f154, %f147, 0f32A57060, %f153;
	mov.b32 	%r48, %f150;
	shl.b32 	%r49, %r48, 23;
	mov.b32 	%f155, %r49;
	ex2.approx.ftz.f32 	%f156, %f154;
	fma.rn.f32 	%f157, %f156, %f155, %f145;
	ld.global.nc.f32 	%f158, [%rd50+4];
	sub.f32 	%f159, %f158, %f333;
	fma.rn.f32 	%f160, %f159, 0f3BBB989D, 0f3F000000;
	cvt.sat.f32.f32 	%f161, %f160;
	fma.rm.f32 	%f162, %f161, %f101, %f100;
	add.f32 	%f163, %f162, 0fCB40007F;
	neg.f32 	%f164, %f163;
	fma.rn.f32 	%f165, %f159, 0f3FB8AA3B, %f164;
	fma.rn.f32 	%f166, %f159, 0f32A57060, %f165;
	mov.b32 	%r50, %f162;
	shl.b32 	%r51, %r50, 23;
	mov.b32 	%f167, %r51;
	ex2.approx.ftz.f32 	%f168, %f166;
	fma.rn.f32 	%f169, %f168, %f167, %f157;
	ld.global.nc.f32 	%f170, [%rd50+8];
	sub.f32 	%f171, %f170, %f333;
	fma.rn.f32 	%f172, %f171, 0f3BBB989D, 0f3F000000;
	cvt.sat.f32.f32 	%f173, %f172;
	fma.rm.f32 	%f174, %f173, %f101, %f100;
	add.f32 	%f175, %f174, 0fCB40007F;
	neg.f32 	%f176, %f175;
	fma.rn.f32 	%f177, %f171, 0f3FB8AA3B, %f176;
	fma.rn.f32 	%f178, %f171, 0f32A57060, %f177;
	mov.b32 	%r52, %f174;
	shl.b32 	%r53, %r52, 23;
	mov.b32 	%f179, %r53;
	ex2.approx.ftz.f32 	%f180, %f178;
	fma.rn.f32 	%f181, %f180, %f179, %f169;
	ld.global.nc.f32 	%f182, [%rd50+12];
	sub.f32 	%f183, %f182, %f333;
	fma.rn.f32 	%f184, %f183, 0f3BBB989D, 0f3F000000;
	cvt.sat.f32.f32 	%f185, %f184;
	fma.rm.f32 	%f186, %f185, %f101, %f100;
	add.f32 	%f187, %f186, 0fCB40007F;
	neg.f32 	%f188, %f187;
	fma.rn.f32 	%f189, %f183, 0f3FB8AA3B, %f188;
	fma.rn.f32 	%f190, %f183, 0f32A57060, %f189;
	mov.b32 	%r54, %f186;
	shl.b32 	%r55, %r54, 23;
	mov.b32 	%f191, %r55;
	ex2.approx.ftz.f32 	%f192, %f190;
	fma.rn.f32 	%f342, %f192, %f191, %f181;
	add.s32 	%r84, %r84, 8;
	add.s64 	%rd50, %rd50, 32;
	setp.ne.s32 	%p16, %r84, 0;
	@%p16 bra 	$L__BB16_19;
$L__BB16_20:
	setp.eq.s32 	%p17, %r17, 0;
	@%p17 bra 	$L__BB16_28;
	and.b32  	%r25, %r33, 3;
	setp.lt.u32 	%p18, %r17, 4;
	@%p18 bra 	$L__BB16_23;
	mul.wide.u32 	%rd35, %r85, 4;
	add.s64 	%rd36, %rd52, %rd35;
	ld.global.nc.f32 	%f194, [%rd36];
	sub.f32 	%f195, %f194, %f333;
	fma.rn.f32 	%f196, %f195, 0f3BBB989D, 0f3F000000;
	cvt.sat.f32.f32 	%f197, %f196;
	mov.f32 	%f198, 0f4B400001;
	mov.f32 	%f199, 0f437C0000;
	fma.rm.f32 	%f200, %f197, %f199, %f198;
	add.f32 	%f201, %f200, 0fCB40007F;
	neg.f32 	%f202, %f201;
	fma.rn.f32 	%f203, %f195, 0f3FB8AA3B, %f202;
	fma.rn.f32 	%f204, %f195, 0f32A57060, %f203;
	mov.b32 	%r56, %f200;
	shl.b32 	%r57, %r56, 23;
	mov.b32 	%f205, %r57;
	ex2.approx.ftz.f32 	%f206, %f204;
	fma.rn.f32 	%f207, %f206, %f205, %f342;
	ld.global.nc.f32 	%f208, [%rd36+4];
	sub.f32 	%f209, %f208, %f333;
	fma.rn.f32 	%f210, %f209, 0f3BBB989D, 0f3F000000;
	cvt.sat.f32.f32 	%f211, %f210;
	fma.rm.f32 	%f212, %f211, %f199, %f198;
	add.f32 	%f213, %f212, 0fCB40007F;
	neg.f32 	%f214, %f213;
	fma.rn.f32 	%f215, %f209, 0f3FB8AA3B, %f214;
	fma.rn.f32 	%f216, %f209, 0f32A57060, %f215;
	mov.b32 	%r58, %f212;
	shl.b32 	%r59, %r58, 23;
	mov.b32 	%f217, %r59;
	ex2.approx.ftz.f32 	%f218, %f216;
	fma.rn.f32 	%f219, %f218, %f217, %f207;
	ld.global.nc.f32 	%f220, [%rd36+8];
	sub.f32 	%f221, %f220, %f333;
	fma.rn.f32 	%f222, %f221, 0f3BBB989D, 0f3F000000;
	cvt.sat.f32.f32 	%f223, %f222;
	fma.rm.f32 	%f224, %f223, %f199, %f198;
	add.f32 	%f225, %f224, 0fCB40007F;
	neg.f32 	%f226, %f225;
	fma.rn.f32 	%f227, %f221, 0f3FB8AA3B, %f226;
	fma.rn.f32 	%f228, %f221, 0f32A57060, %f227;
	mov.b32 	%r60, %f224;
	shl.b32 	%r61, %r60, 23;
	mov.b32 	%f229, %r61;
	ex2.approx.ftz.f32 	%f230, %f228;
	fma.rn.f32 	%f231, %f230, %f229, %f219;
	ld.global.nc.f32 	%f232, [%rd36+12];
	sub.f32 	%f233, %f232, %f333;
	fma.rn.f32 	%f234, %f233, 0f3BBB989D, 0f3F000000;
	cvt.sat.f32.f32 	%f235, %f234;
	fma.rm.f32 	%f236, %f235, %f199, %f198;
	add.f32 	%f237, %f236, 0fCB40007F;
	neg.f32 	%f238, %f237;
	fma.rn.f32 	%f239, %f233, 0f3FB8AA3B, %f238;
	fma.rn.f32 	%f240, %f233, 0f32A57060, %f239;
	mov.b32 	%r62, %f236;
	shl.b32 	%r63, %r62, 23;
	mov.b32 	%f241, %r63;
	ex2.approx.ftz.f32 	%f242, %f240;
	fma.rn.f32 	%f342, %f242, %f241, %f231;
	add.s32 	%r85, %r85, 4;
$L__BB16_23:
	setp.eq.s32 	%p19, %r25, 0;
	@%p19 bra 	$L__BB16_28;
	setp.eq.s32 	%p20, %r25, 1;
	@%p20 bra 	$L__BB16_26;
	mul.wide.u32 	%rd37, %r85, 4;
	add.s64 	%rd38, %rd52, %rd37;
	ld.global.nc.f32 	%f244, [%rd38];
	sub.f32 	%f245, %f244, %f333;
	fma.rn.f32 	%f246, %f245, 0f3BBB989D, 0f3F000000;
	cvt.sat.f32.f32 	%f247, %f246;
	mov.f32 	%f248, 0f4B400001;
	mov.f32 	%f249, 0f437C0000;
	fma.rm.f32 	%f250, %f247, %f249, %f248;
	add.f32 	%f251, %f250, 0fCB40007F;
	neg.f32 	%f252, %f251;
	fma.rn.f32 	%f253, %f245, 0f3FB8AA3B, %f252;
	fma.rn.f32 	%f254, %f245, 0f32A57060, %f253;
	mov.b32 	%r64, %f250;
	shl.b32 	%r65, %r64, 23;
	mov.b32 	%f255, %r65;
	ex2.approx.ftz.f32 	%f256, %f254;
	fma.rn.f32 	%f257, %f256, %f255, %f342;
	ld.global.nc.f32 	%f258, [%rd38+4];
	sub.f32 	%f259, %f258, %f333;
	fma.rn.f32 	%f260, %f259, 0f3BBB989D, 0f3F000000;
	cvt.sat.f32.f32 	%f261, %f260;
	fma.rm.f32 	%f262, %f261, %f249, %f248;
	add.f32 	%f263, %f262, 0fCB40007F;
	neg.f32 	%f264, %f263;
	fma.rn.f32 	%f265, %f259, 0f3FB8AA3B, %f264;
	fma.rn.f32 	%f266, %f259, 0f32A57060, %f265;
	mov.b32 	%r66, %f262;
	shl.b32 	%r67, %r66, 23;
	mov.b32 	%f267, %r67;
	ex2.approx.ftz.f32 	%f268, %f266;
	fma.rn.f32 	%f342, %f268, %f267, %f257;
	add.s32 	%r85, %r85, 2;
$L__BB16_26:
	and.b32  	%r68, %r33, 1;
	setp.eq.b32 	%p21, %r68, 1;
	not.pred 	%p22, %p21;
	@%p22 bra 	$L__BB16_28;
	mul.wide.u32 	%rd39, %r85, 4;
	add.s64 	%rd40, %rd52, %rd39;
	ld.global.nc.f32 	%f269, [%rd40];
	sub.f32 	%f270, %f269, %f333;
	fma.rn.f32 	%f271, %f270, 0f3BBB989D, 0f3F000000;
	cvt.sat.f32.f32 	%f272, %f271;
	mov.f32 	%f273, 0f4B400001;
	mov.f32 	%f274, 0f437C0000;
	fma.rm.f32 	%f275, %f272, %f274, %f273;
	add.f32 	%f276, %f275, 0fCB40007F;
	neg.f32 	%f277, %f276;
	fma.rn.f32 	%f278, %f270, 0f3FB8AA3B, %f277;
	fma.rn.f32 	%f279, %f270, 0f32A57060, %f278;
	mov.b32 	%r69, %f275;
	shl.b32 	%r70, %r69, 23;
	mov.b32 	%f280, %r70;
	ex2.approx.ftz.f32 	%f281, %f279;
	fma.rn.f32 	%f342, %f281, %f280, %f342;
$L__BB16_28:
	setp.lt.s32 	%p23, %r33, 1;
	mul.wide.u32 	%rd41, %r2, 4;
	add.s64 	%rd42, %rd52, %rd41;
	ld.global.nc.f32 	%f26, [%rd42];
	mov.f32 	%f344, 0f00000000;
	@%p23 bra 	$L__BB16_32;
	ld.const.f32 	%f27, [PHI_BASIS+24];
	mov.u64 	%rd51, PHI_BASIS;
	min.s32 	%r71, %r33, 7;
	neg.s32 	%r88, %r71;
	mov.f32 	%f343, 0f00000000;
$L__BB16_30:
	ld.const.f32 	%f284, [%rd51];
	div.rn.f32 	%f285, %f284, %f27;
	ld.global.nc.f32 	%f286, [%rd52];
	sub.f32 	%f287, %f286, %f333;
	fma.rn.f32 	%f288, %f287, 0f3BBB989D, 0f3F000000;
	cvt.sat.f32.f32 	%f289, %f288;
	mov.f32 	%f290, 0f4B400001;
	mov.f32 	%f291, 0f437C0000;
	fma.rm.f32 	%f292, %f289, %f291, %f290;
	add.f32 	%f293, %f292, 0fCB40007F;
	neg.f32 	%f294, %f293;
	fma.rn.f32 	%f295, %f287, 0f3FB8AA3B, %f294;
	fma.rn.f32 	%f296, %f287, 0f32A57060, %f295;
	mov.b32 	%r72, %f292;
	shl.b32 	%r73, %r72, 23;
	mov.b32 	%f297, %r73;
	ex2.approx.ftz.f32 	%f298, %f296;
	mul.f32 	%f299, %f298, %f297;
	div.rn.f32 	%f300, %f299, %f342;
	fma.rn.f32 	%f301, %f285, 0fBDCCCCCD, %f300;
	fma.rn.f32 	%f343, %f301, %f301, %f343;
	add.s32 	%r88, %r88, 1;
	setp.ne.s32 	%p24, %r88, 0;
	add.s64 	%rd52, %rd52, 4;
	add.s64 	%rd51, %rd51, 4;
	@%p24 bra 	$L__BB16_30;
	mul.f32 	%f344, %f343, 0f3C23D70A;
$L__BB16_32:
	setp.lt.f32 	%p25, %f342, 0f00800000;
	mul.f32 	%f302, %f342, 0f4B000000;
	selp.f32 	%f303, %f302, %f342, %p25;
	mov.b32 	%r74, %f303;
	add.s32 	%r75, %r74, -1059760811;
	and.b32  	%r76, %r75, -8388608;
	sub.s32 	%r77, %r74, %r76;
	mov.b32 	%f304, %r77;
	add.f32 	%f305, %f304, 0fBF800000;
	setp.eq.f32 	%p26, %f303, 0f00000000;
	fma.rn.f32 	%f306, %f303, 0f7F800000, 0f7F800000;
	setp.gt.u32 	%p27, %r74, 2139095039;
	fma.rn.f32 	%f307, %f305, 0fBE055027, 0f3E1039F6;
	fma.rn.f32 	%f308, %f307, %f305, 0fBDF8CDCC;
	fma.rn.f32 	%f309, %f308, %f305, 0f3E0F2955;
	fma.rn.f32 	%f310, %f309, %f305, 0fBE2AD8B9;
	fma.rn.f32 	%f311, %f310, %f305, 0f3E4CED0B;
	fma.rn.f32 	%f312, %f311, %f305, 0fBE7FFF22;
	fma.rn.f32 	%f313, %f312, %f305, 0f3EAAAA78;
	fma.rn.f32 	%f314, %f313, %f305, 0fBF000000;
	mul.f32 	%f315, %f305, %f314;
	fma.rn.f32 	%f316, %f315, %f305, %f305;
	cvt.rn.f32.s32 	%f317, %r76;
	selp.f32 	%f318, 0fC1B80000, 0f00000000, %p25;
	fma.rn.f32 	%f319, %f317, 0f34000000, %f318;
	fma.rn.f32 	%f320, %f319, 0f3F317218, %f316;
	selp.f32 	%f321, %f306, %f320, %p27;
	selp.f32 	%f322, 0fFF800000, %f321, %p26;
	add.f32 	%f323, %f333, %f322;
	sub.f32 	%f324, %f323, %f26;
	add.f32 	%f325, %f324, %f344;
	add.s64 	%rd45, %rd1, %rd21;
	st.global.f32 	[%rd45], %f325;
$L__BB16_33:
	ret;

}


// ===== COMPILED SASS (sm_100) =====

	.target	sm_100

	.elftype	@"ET_EXEC"


//--------------------- .note.nv.tkinfo           --------------------------
	.section	.note.nv.tkinfo,"",@"SHT_NOTE"
	.sectionflags	@"SHF_NOTE_NV_TKINFO"
	.tkinfo
        /*0018*/ 	.word	0x00000002
        /*0030*/ 	.string	""
        /*0030*/ 	.string	"ptxas"
        /*0030*/ 	.string	"Cuda compilation tools, release 13.0, V13.0.88"
        /*0030*/ 	.string	"Build cuda_13.0.r13.0/compiler.36424714_0"
        /*0030*/ 	.string	"-arch sm_100 -m 64 "



//--------------------- .note.nv.cuinfo           --------------------------
	.section	.note.nv.cuinfo,"",@"SHT_NOTE"
	.sectionflags	@"SHF_NOTE_NV_CUINFO"
        /*0018*/ 	.short	0x0002
        /*001a*/ 	.short	0x0064
        /*001c*/ 	.short	0x0082
	.zero		2


//--------------------- .nv.info                  --------------------------
	.section	.nv.info,"",@"SHT_CUDA_INFO"
	.align	4


	//----- nvinfo : EIATTR_REGCOUNT
	.align		4
        /*0000*/ 	.byte	0x04, 0x2f
        /*0002*/ 	.short	(.L_18 - .L_17)
	.align		4
.L_17:
        /*0004*/ 	.word	index@(project_to_7d_poincare)
        /*0008*/ 	.word	0x00000020


	//----- nvinfo : EIATTR_FRAME_SIZE
	.align		4
.L_18:
        /*000c*/ 	.byte	0x04, 0x11
        /*000e*/ 	.short	(.L_20 - .L_19)
	.align		4
.L_19:
        /*0010*/ 	.word	index@($__internal_24_$__cuda_sm3x_div_rn_noftz_f32_slowpath)
        /*0014*/ 	.word	0x00000000


	//----- nvinfo : EIATTR_FRAME_SIZE
	.align		4
.L_20:
        /*0018*/ 	.byte	0x04, 0x11
        /*001a*/ 	.short	(.L_22 - .L_21)
	.align		4
.L_21:
        /*001c*/ 	.word	index@($__internal_23_$__cuda_sm20_sqrt_rn_f32_slowpath)
        /*0020*/ 	.word	0x00000000


	//----- nvinfo : EIATTR_FRAME_SIZE
	.align		4
.L_22:
        /*0024*/ 	.byte	0x04, 0x11
        /*0026*/ 	.short	(.L_24 - .L_23)
	.align		4
.L_23:
        /*0028*/ 	.word	index@($__internal_22_$__cuda_sm20_rcp_rn_f32_slowpath)
        /*002c*/ 	.word	0x00000000


	//----- nvinfo : EIATTR_FRAME_SIZE
	.align		4
.L_24:
        /*0030*/ 	.byte	0x04, 0x11
        /*0032*/ 	.short	(.L_26 - .L_25)
	.align		4
.L_25:
        /*0034*/ 	.word	index@(project_to_7d_poincare)
        /*0038*/ 	.word	0x00000000


	//----- nvinfo : EIATTR_REGCOUNT
	.align		4
.L_26:
        /*003c*/ 	.byte	0x04, 0x2f
        /*003e*/ 	.short	(.L_28 - .L_27)
	.align		4
.L_27:
        /*0040*/ 	.word	index@(project_7d_to_3d)
        /*0044*/ 	.word	0x00000016


	//----- nvinfo : EIATTR_FRAME_SIZE
	.align		4
.L_28:
        /*0048*/ 	.byte	0x04, 0x11
        /*004a*/ 	.short	(.L_30 - .L_29)
	.align		4
.L_29:
        /*004c*/ 	.word	index@($__internal_21_$__cuda_sm3x_div_rn_noftz_f32_slowpath)
        /*0050*/ 	.word	0x00000000


	//----- nvinfo : EIATTR_FRAME_SIZE
	.align		4
.L_30:
        /*0054*/ 	.byte	0x04, 0x11
        /*0056*/ 	.short	(.L_32 - .L_31)
	.align		4
.L_31:
        /*0058*/ 	.word	index@($__internal_20_$__cuda_sm20_sqrt_rn_f32_slowpath)
        /*005c*/ 	.word	0x00000000


	//----- nvinfo : EIATTR_FRAME_SIZE
	.align		4
.L_32:
        /*0060*/ 	.byte	0x04, 0x11
        /*0062*/ 	.short	(.L_34 - .L_33)
	.align		4
.L_33:
        /*0064*/ 	.word	index@($__internal_19_$__cuda_sm20_rcp_rn_f32_slowpath)
        /*0068*/ 	.word	0x00000000


	//----- nvinfo : EIATTR_FRAME_SIZE
	.align		4
.L_34:
        /*006c*/ 	.byte	0x04, 0x11
        /*006e*/ 	.short	(.L_36 - .L_35)
	.align		4
.L_35:
        /*0070*/ 	.word	index@(project_7d_to_3d)
        /*0074*/ 	.word	0x00000000


	//----- nvinfo : EIATTR_REGCOUNT
	.align		4
.L_36:
        /*0078*/ 	.byte	0x04, 0x2f
        /*007a*/ 	.short	(.L_38 - .L_37)
	.align		4
.L_37:
        /*007c*/ 	.word	index@(holographic_fold_7d)
        /*0080*/ 	.word	0x0000001c


	//----- nvinfo : EIATTR_FRAME_SIZE
	.align		4
.L_38:
        /*0084*/ 	.byte	0x04, 0x11
        /*0086*/ 	.short	(.L_40 - .L_39)
	.align		4
.L_39:
        /*0088*/ 	.word	index@($__internal_18_$__cuda_sm3x_div_rn_noftz_f32_slowpath)
        /*008c*/ 	.word	0x00000020


	//----- nvinfo : EIATTR_FRAME_SIZE
	.align		4
.L_40:
        /*0090*/ 	.byte	0x04, 0x11
        /*0092*/ 	.short	(.L_42 - .L_41)
	.align		4
.L_41:
        /*0094*/ 	.word	index@(holographic_fold_7d)
        /*0098*/ 	.word	0x00000020


	//----- nvinfo : EIATTR_REGCOUNT
	.align		4
.L_42:
        /*009c*/ 	.byte	0x04, 0x2f
        /*009e*/ 	.short	(.L_44 - .L_43)
	.align		4
.L_43:
        /*00a0*/ 	.word	index@(holographic_superposition)
        /*00a4*/ 	.word	0x0000001a


	//----- nvinfo : EIATTR_FRAME_SIZE
	.align		4
.L_44:
        /*00a8*/ 	.byte	0x04, 0x11
        /*00aa*/ 	.short	(.L_46 - .L_45)
	.align		4
.L_45:
        /*00ac*/ 	.word	index@($__internal_17_$__cuda_sm3x_div_rn_noftz_f32_slowpath)
        /*00b0*/ 	.word	0x00000020


	//----- nvinfo : EIATTR_FRAME_SIZE
	.align		4
.L_46:
        /*00b4*/ 	.byte	0x04, 0x11
        /*00b6*/ 	.short	(.L_48 - .L_47)
	.align		4
.L_47:
        /*00b8*/ 	.word	index@($__internal_16_$__cuda_sm20_sqrt_rn_f32_slowpath)
        /*00bc*/ 	.word	0x00000020


	//----- nvinfo : EIATTR_FRAME_SIZE
	.align		4
.L_48:
        /*00c0*/ 	.byte	0x04, 0x11
        /*00c2*/ 	.short	(.L_50 - .L_49)
	.align		4
.L_49:
        /*00c4*/ 	.word	index@(holographic_superposition)
        /*00c8*/ 	.word	0x00000020


	//----- nvinfo : EIATTR_REGCOUNT
	.align		4
.L_50:
        /*00cc*/ 	.byte	0x04, 0x2f
        /*00ce*/ 	.short	(.L_52 - .L_51)
	.align		4
.L_51:
        /*00d0*/ 	.word	index@(manifold_attention_kernel)
        /*00d4*/ 	.word	0x00000024


	//----- nvinfo : EIATTR_FRAME_SIZE
	.align		4
.L_52:
        /*00d8*/ 	.byte	0x04, 0x11
        /*00da*/ 	.short	(.L_54 - .L_53)
	.align		4
.L_53:
        /*00dc*/ 	.word	index@($__internal_15_$__cuda_sm3x_div_rn_noftz_f32_slowpath)
        /*00e0*/ 	.word	0x00000000


	//----- nvinfo : EIATTR_FRAME_SIZE
	.align		4
.L_54:
        /*00e4*/ 	.byte	0x04, 0x11
        /*00e6*/ 	.short	(.L_56 - .L_55)
	.align		4
.L_55:
        /*00e8*/ 	.word	index@(manifold_attention_kernel)
        /*00ec*/ 	.word	0x00000000


	//----- nvinfo : EIATTR_REGCOUNT
	.align		4
.L_56:
        /*00f0*/ 	.byte	0x04, 0x2f
        /*00f2*/ 	.short	(.L_58 - .L_57)
	.align		4
.L_57:
        /*00f4*/ 	.word	index@(rope_7d_kernel)
        /*00f8*/ 	.word	0x0000001d


	//----- nvinfo : EIATTR_FRAME_SIZE
	.align		4
.L_58:
        /*00fc*/ 	.byte	0x04, 0x11
        /*00fe*/ 	.short	(.L_60 - .L_59)
	.align		4
.L_59:
        /*0100*/ 	.word	index@($__internal_14_$__cuda_sm3x_div_rn_noftz_f32_slowpath)
        /*0104*/ 	.word	0x00000000


	//----- nvinfo : EIATTR_FRAME_SIZE
	.align		4
.L_60:
        /*0108*/ 	.byte	0x04, 0x11
        /*010a*/ 	.short	(.L_62 - .L_61)
	.align		4
.L_61:
        /*010c*/ 	.word	index@(rope_7d_kernel)
        /*0110*/ 	.word	0x00000000


	//----- nvinfo : EIATTR_REGCOUNT
	.align		4
.L_62:
        /*0114*/ 	.byte	0x04, 0x2f
        /*0116*/ 	.short	(.L_64 - .L_63)
	.align		4
.L_63:
        /*0118*/ 	.word	index@(swiglu_ffn_7d_kernel)
        /*011c*/ 	.word	0x00000020


	//----- nvinfo : EIATTR_FRAME_SIZE
	.align		4
.L_64:
        /*0120*/ 	.byte	0x04, 0x11
        /*0122*/ 	.short	(.L_66 - .L_65)
	.align		4
.L_65:
        /*0124*/ 	.word	index@($__internal_13_$__cuda_sm3x_div_rn_noftz_f32_slowpath)
        /*0128*/ 	.word	0x00000000


	//----- nvinfo : EIATTR_FRAME_SIZE
	.align		4
.L_66:
        /*012c*/ 	.byte	0x04, 0x11
        /*012e*/ 	.short	(.L_68 - .L_67)
	.align		4
.L_67:
        /*0130*/ 	.word	index@(swiglu_ffn_7d_kernel)
        /*0134*/ 	.word	0x00000000


	//----- nvinfo : EIATTR_REGCOUNT
	.align		4
.L_68:
        /*0138*/ 	.byte	0x04, 0x2f
        /*013a*/ 	.short	(.L_70 - .L_69)
	.align		4
.L_69:
        /*013c*/ 	.word	index@(rmsnorm_7d_kernel)
        /*0140*/ 	.word	0x0000001f


	//----- nvinfo : EIATTR_FRAME_SIZE
	.align		4
.L_70:
        /*0144*/ 	.byte	0x04, 0x11
        /*0146*/ 	.short	(.L_72 - .L_71)
	.align		4
.L_71:
        /*0148*/ 	.word	index@($__internal_12_$__cuda_sm3x_div_rn_noftz_f32_slowpath)
        /*014c*/ 	.word	0x00000000


	//----- nvinfo : EIATTR_FRAME_SIZE
	.align		4
.L_72:
        /*0150*/ 	.byte	0x04, 0x11
        /*0152*/ 	.short	(.L_74 - .L_73)
	.align		4
.L_73:
        /*0154*/ 	.word	index@($__internal_11_$__cuda_sm20_sqrt_rn_f32_slowpath)
        /*0158*/ 	.word	0x00000000


	//----- nvinfo : EIATTR_FRAME_SIZE
	.align		4
.L_74:
        /*015c*/ 	.byte	0x04, 0x11
        /*015e*/ 	.short	(.L_76 - .L_75)
	.align		4
.L_75:
        /*0160*/ 	.word	index@($__internal_10_$__cuda_sm20_rcp_rn_f32_slowpath)
        /*0164*/ 	.word	0x00000000


	//----- nvinfo : EIATTR_FRAME_SIZE
	.align		4
.L_76:
        /*0168*/ 	.byte	0x04, 0x11
        /*016a*/ 	.short	(.L_78 - .L_77)
	.align		4
.L_77:
        /*016c*/ 	.word	index@(rmsnorm_7d_kernel)
        /*0170*/ 	.word	0x00000000


	//----- nvinfo : EIATTR_REGCOUNT
	.align		4
.L_78:
        /*0174*/ 	.byte	0x04, 0x2f
        /*0176*/ 	.short	(.L_80 - .L_79)
	.align		4
.L_79:
        /*0178*/ 	.word	index@(quantize_int4_phi_kernel)
        /*017c*/ 	.word	0x00000013


	//----- nvinfo : EIATTR_FRAME_SIZE
	.align		4
.L_80:
        /*0180*/ 	.byte	0x04, 0x11
        /*0182*/ 	.short	(.L_82 - .L_81)
	.align		4
.L_81:
        /*0184*/ 	.word	index@($__internal_9_$__cuda_sm3x_div_rn_noftz_f32_slowpath)
        /*0188*/ 	.word	0x00000000


	//----- nvinfo : EIATTR_FRAME_SIZE
	.align		4
.L_82:
        /*018c*/ 	.byte	0x04, 0x11
        /*018e*/ 	.short	(.L_84 - .L_83)
	.align		4
.L_83:
        /*0190*/ 	.word	index@(quantize_int4_phi_kernel)
        /*0194*/ 	.word	0x00000000


	//----- nvinfo : EIATTR_REGCOUNT
	.align		4
.L_84:
        /*0198*/ 	.byte	0x04, 0x2f
        /*019a*/ 	.short	(.L_86 - .L_85)
	.align		4
.L_85:
        /*019c*/ 	.word	index@(dequantize_int4_phi_kernel)
        /*01a0*/ 	.word	0x0000000c


	//----- nvinfo : EIATTR_FRAME_SIZE
	.align		4
.L_86:
        /*01a4*/ 	.byte	0x04, 0x11
        /*01a6*/ 	.short	(.L_88 - .L_87)
	.align		4
.L_87:
        /*01a8*/ 	.word	index@(dequantize_int4_phi_kernel)
        /*01ac*/ 	.word	0x00000000


	//----- nvinfo : EIATTR_REGCOUNT
	.align		4
.L_88:
        /*01b0*/ 	.byte	0x04, 0x2f
        /*01b2*/ 	.short	(.L_90 - .L_89)
	.align		4
.L_89:
        /*01b4*/ 	.word	index@(tensor_product_7d_kernel)
        /*01b8*/ 	.word	0x00000012


	//----- nvinfo : EIATTR_FRAME_SIZE
	.align		4
.L_90:
        /*01bc*/ 	.byte	0x04, 0x11
        /*01be*/ 	.short	(.L_92 - .L_91)
	.align		4
.L_91:
        /*01c0*/ 	.word	index@($__internal_8_$__cuda_sm3x_div_rn_noftz_f32_slowpath)
        /*01c4*/ 	.word	0x00000000


	//----- nvinfo : EIATTR_FRAME_SIZE
	.align		4
.L_92:
        /*01c8*/ 	.byte	0x04, 0x11
        /*01ca*/ 	.short	(.L_94 - .L_93)
	.align		4
.L_93:
        /*01cc*/ 	.word	index@(tensor_product_7d_kernel)
        /*01d0*/ 	.word	0x00000000


	//----- nvinfo : EIATTR_REGCOUNT
	.align		4
.L_94:
        /*01d4*/ 	.byte	0x04, 0x2f
        /*01d6*/ 	.short	(.L_96 - .L_95)
	.align		4
.L_95:
        /*01d8*/ 	.word	index@(quantum_evolve_kernel)
        /*01dc*/ 	.word	0x00000020


	//----- nvinfo : EIATTR_FRAME_SIZE
	.align		4
.L_96:
        /*01e0*/ 	.byte	0x04, 0x11
        /*01e2*/ 	.short	(.L_98 - .L_97)
	.align		4
.L_97:
        /*01e4*/ 	.word	index@($__internal_7_$__cuda_sm3x_div_rn_noftz_f32_slowpath)
        /*01e8*/ 	.word	0x00000000


	//----- nvinfo : EIATTR_FRAME_SIZE
	.align		4
.L_98:
        /*01ec*/ 	.byte	0x04, 0x11
        /*01ee*/ 	.short	(.L_100 - .L_99)
	.align		4
.L_99:
        /*01f0*/ 	.word	index@($__internal_6_$__cuda_sm20_sqrt_rn_f32_slowpath)
        /*01f4*/ 	.word	0x00000000


	//----- nvinfo : EIATTR_FRAME_SIZE
	.align		4
.L_100:
        /*01f8*/ 	.byte	0x04, 0x11
        /*01fa*/ 	.short	(.L_102 - .L_101)
	.align		4
.L_101:
        /*01fc*/ 	.word	index@(quantum_evolve_kernel)
        /*0200*/ 	.word	0x00000000


	//----- nvinfo : EIATTR_REGCOUNT
	.align		4
.L_102:
        /*0204*/ 	.byte	0x04, 0x2f
        /*0206*/ 	.short	(.L_104 - .L_103)
	.align		4
.L_103:
        /*0208*/ 	.word	index@(kv_cache_update_7d_kernel)
        /*020c*/ 	.word	0x00000012


	//----- nvinfo : EIATTR_FRAME_SIZE
	.align		4
.L_104:
        /*0210*/ 	.byte	0x04, 0x11
        /*0212*/ 	.short	(.L_106 - .L_105)
	.align		4
.L_105:
        /*0214*/ 	.word	index@($__internal_5_$__cuda_sm3x_div_rn_noftz_f32_slowpath)
        /*0218*/ 	.word	0x00000000


	//----- nvinfo : EIATTR_FRAME_SIZE
	.align		4
.L_106:
        /*021c*/ 	.byte	0x04, 0x11
        /*021e*/ 	.short	(.L_108 - .L_107)
	.align		4
.L_107:
        /*0220*/ 	.word	index@(kv_cache_update_7d_kernel)
        /*0224*/ 	.word	0x00000000


	//----- nvinfo : EIATTR_REGCOUNT
	.align		4
.L_108:
        /*0228*/ 	.byte	0x04, 0x2f
        /*022a*/ 	.short	(.L_110 - .L_109)
	.align		4
.L_109:
        /*022c*/ 	.word	index@(batched_matmul_7d_kernel)
        /*0230*/ 	.word	0x00000020


	//----- nvinfo : EIATTR_FRAME_SIZE
	.align		4
.L_110:
        /*0234*/ 	.byte	0x04, 0x11
        /*0236*/ 	.short	(.L_112 - .L_111)
	.align		4
.L_111:
        /*0238*/ 	.word	index@($__internal_4_$__cuda_sm3x_div_rn_noftz_f32_slowpath)
        /*023c*/ 	.word	0x00000000


	//----- nvinfo : EIATTR_FRAME_SIZE
	.align		4
.L_112:
        /*0240*/ 	.byte	0x04, 0x11
        /*0242*/ 	.short	(.L_114 - .L_113)
	.align		4
.L_113:
        /*0244*/ 	.word	index@(batched_matmul_7d_kernel)
        /*0248*/ 	.word	0x00000000


	//----- nvinfo : EIATTR_REGCOUNT
	.align		4
.L_114:
        /*024c*/ 	.byte	0x04, 0x2f
        /*024e*/ 	.short	(.L_116 - .L_115)
	.align		4
.L_115:
        /*0250*/ 	.word	index@(softmax_7d_kernel)
        /*0254*/ 	.word	0x0000001b


	//----- nvinfo : EIATTR_FRAME_SIZE
	.align		4
.L_116:
        /*0258*/ 	.byte	0x04, 0x11
        /*025a*/ 	.short	(.L_118 - .L_117)
	.align		4
.L_117:
        /*025c*/ 	.word	index@($__internal_3_$__cuda_sm3x_div_rn_noftz_f32_slowpath)
        /*0260*/ 	.word	0x00000000


	//----- nvinfo : EIATTR_FRAME_SIZE
	.align		4
.L_118:
        /*0264*/ 	.byte	0x04, 0x11
        /*0266*/ 	.short	(.L_120 - .L_119)
	.align		4
.L_119:
        /*0268*/ 	.word	index@(softmax_7d_kernel)
        /*026c*/ 	.word	0x00000000


	//----- nvinfo : EIATTR_REGCOUNT
	.align		4
.L_120:
        /*0270*/ 	.byte	0x04, 0x2f
        /*0272*/ 	.short	(.L_122 - .L_121)
	.align		4
.L_121:
        /*0274*/ 	.word	index@(embedding_7d_kernel)
        /*0278*/ 	.word	0x00000012


	//----- nvinfo : EIATTR_FRAME_SIZE
	.align		4
.L_122:
        /*027c*/ 	.byte	0x04, 0x11
        /*027e*/ 	.short	(.L_124 - .L_123)
	.align		4
.L_123:
        /*0280*/ 	.word	index@($__internal_2_$__cuda_sm3x_div_rn_noftz_f32_slowpath)
        /*0284*/ 	.word	0x00000020


	//----- nvinfo : EIATTR_FRAME_SIZE
	.align		4
.L_124:
        /*0288*/ 	.byte	0x04, 0x11
        /*028a*/ 	.short	(.L_126 - .L_125)
	.align		4
.L_125:
        /*028c*/ 	.word	index@($__internal_1_$__cuda_sm20_rcp_rn_f32_slowpath)
        /*0290*/ 	.word	0x00000020


	//----- nvinfo : EIATTR_FRAME_SIZE
	.align		4
.L_126:
        /*0294*/ 	.byte	0x04, 0x11
        /*0296*/ 	.short	(.L_128 - .L_127)
	.align		4
.L_127:
        /*0298*/ 	.word	index@(embedding_7d_kernel)
        /*029c*/ 	.word	0x00000020


	//----- nvinfo : EIATTR_REGCOUNT
	.align		4
.L_128:
        /*02a0*/ 	.byte	0x04, 0x2f
        /*02a2*/ 	.short	(.L_130 - .L_129)
	.align		4
.L_129:
        /*02a4*/ 	.word	index@(cross_entropy_7d_kernel)
        /*02a8*/ 	.word	0x0000001f


	//----- nvinfo : EIATTR_FRAME_SIZE
	.align		4
.L_130:
        /*02ac*/ 	.byte	0x04, 0x11
        /*02ae*/ 	.short	(.L_132 - .L_131)
	.align		4
.L_131:
        /*02b0*/ 	.word	index@($__internal_0_$__cuda_sm3x_div_rn_noftz_f32_slowpath)
        /*02b4*/ 	.word	0x00000000


	//----- nvinfo : EIATTR_FRAME_SIZE
	.align		4
.L_132:
        /*02b8*/ 	.byte	0x04, 0x11
        /*02ba*/ 	.short	(.L_134 - .L_133)
	.align		4
.L_133:
        /*02bc*/ 	.word	index@(cross_entropy_7d_kernel)
        /*02c0*/ 	.word	0x00000000


	//----- nvinfo : EIATTR_MIN_STACK_SIZE
	.align		4
.L_134:
        /*02c4*/ 	.byte	0x04, 0x12
        /*02c6*/ 	.short	(.L_136 - .L_135)
	.align		4
.L_135:
        /*02c8*/ 	.word	index@(cross_entropy_7d_kernel)
        /*02cc*/ 	.word	0x00000000


	//----- nvinfo : EIATTR_MIN_STACK_SIZE
	.align		4
.L_136:
        /*02d0*/ 	.byte	0x04, 0x12
        /*02d2*/ 	.short	(.L_138 - .L_137)
	.align		4
.L_137:
        /*02d4*/ 	.word	index@(embedding_7d_kernel)
        /*02d8*/ 	.word	0x00000020


	//----- nvinfo : EIATTR_MIN_STACK_SIZE
	.align		4
.L_138:
        /*02dc*/ 	.byte	0x04, 0x12
        /*02de*/ 	.short	(.L_140 - .L_139)
	.align		4
.L_139:
        /*02e0*/ 	.word	index@(softmax_7d_kernel)
        /*02e4*/ 	.word	0x00000000


	//----- nvinfo : EIATTR_MIN_STACK_SIZE
	.align		4
.L_140:
        /*02e8*/ 	.byte	0x04, 0x12
        /*02ea*/ 	.short	(.L_142 - .L_141)
	.align		4
.L_141:
        /*02ec*/ 	.word	index@(batched_matmul_7d_kernel)
        /*02f0*/ 	.word	0x00000000


	//----- nvinfo : EIATTR_MIN_STACK_SIZE
	.align		4
.L_142:
        /*02f4*/ 	.byte	0x04, 0x12
        /*02f6*/ 	.short	(.L_144 - .L_143)
	.align		4
.L_143:
        /*02f8*/ 	.word	index@(kv_cache_update_7d_kernel)
        /*02fc*/ 	.word	0x00000000


	//----- nvinfo : EIATTR_MIN_STACK_SIZE
	.align		4
.L_144:
        /*0300*/ 	.byte	0x04, 0x12
        /*0302*/ 	.short	(.L_146 - .L_145)
	.align		4
.L_145:
        /*0304*/ 	.word	index@(quantum_evolve_kernel)
        /*0308*/ 	.word	0x00000000


	//----- nvinfo : EIATTR_MIN_STACK_SIZE
	.align		4
.L_146:
        /*030c*/ 	.byte	0x04, 0x12
        /*030e*/ 	.short	(.L_148 - .L_147)
	.align		4
.L_147:
        /*0310*/ 	.word	index@(tensor_product_7d_kernel)
        /*0314*/ 	.word	0x00000000


	//----- nvinfo : EIATTR_MIN_STACK_SIZE
	.align		4
.L_148:
        /*0318*/ 	.byte	0x04, 0x12
        /*031a*/ 	.short	(.L_150 - .L_149)
	.align		4
.L_149:
        /*031c*/ 	.word	index@(dequantize_int4_phi_kernel)
        /*0320*/ 	.word	0x00000000


	//----- nvinfo : EIATTR_MIN_STACK_SIZE
	.align		4
.L_150:
        /*0324*/ 	.byte	0x04, 0x12
        /*0326*/ 	.short	(.L_152 - .L_151)
	.align		4
.L_151:
        /*0328*/ 	.word	index@(quantize_int4_phi_kernel)
        /*032c*/ 	.word	0x00000000


	//----- nvinfo : EIATTR_MIN_STACK_SIZE
	.align		4
.L_152:
        /*0330*/ 	.byte	0x04, 0x12
        /*0332*/ 	.short	(.L_154 - .L_153)
	.align		4
.L_153:
        /*0334*/ 	.word	index@(rmsnorm_7d_kernel)
        /*0338*/ 	.word	0x00000000


	//----- nvinfo : EIATTR_MIN_STACK_SIZE
	.align		4
.L_154:
        /*033c*/ 	.byte	0x04, 0x12
        /*033e*/ 	.short	(.L_156 - .L_155)
	.align		4
.L_155:
        /*0340*/ 	.word	index@(swiglu_ffn_7d_kernel)
        /*0344*/ 	.word	0x00000000


	//----- nvinfo : EIATTR_MIN_STACK_SIZE
	.align		4
.L_156:
        /*0348*/ 	.byte	0x04, 0x12
        /*034a*/ 	.short	(.L_158 - .L_157)
	.align		4
.L_157:
        /*034c*/ 	.word	index@(rope_7d_kernel)
        /*0350*/ 	.word	0x00000000


	//----- nvinfo : EIATTR_MIN_STACK_SIZE
	.align		4
.L_158:
        /*0354*/ 	.byte	0x04, 0x12
        /*0356*/ 	.short	(.L_160 - .L_159)
	.align		4
.L_159:
        /*0358*/ 	.word	index@(manifold_attention_kernel)
        /*035c*/ 	.word	0x00000000


	//----- nvinfo : EIATTR_MIN_STACK_SIZE
	.align		4
.L_160:
        /*0360*/ 	.byte	0x04, 0x12
        /*0362*/ 	.short	(.L_162 - .L_161)
	.align		4
.L_161:
        /*0364*/ 	.word	index@(holographic_superposition)
        /*0368*/ 	.word	0x00000020


	//----- nvinfo : EIATTR_MIN_STACK_SIZE
	.align		4
.L_162:
        /*036c*/ 	.byte	0x04, 0x12
        /*036e*/ 	.short	(.L_164 - .L_163)
	.align		4
.L_163:
        /*0370*/ 	.word	index@(holographic_fold_7d)
        /*0374*/ 	.word	0x00000020


	//----- nvinfo : EIATTR_MIN_STACK_SIZE
	.align		4
.L_164:
        /*0378*/ 	.byte	0x04, 0x12
        /*037a*/ 	.short	(.L_166 - .L_165)
	.align		4
.L_165:
        /*037c*/ 	.word	index@(project_7d_to_3d)
        /*0380*/ 	.word	0x00000000


	//----- nvinfo : EIATTR_MIN_STACK_SIZE
	.align		4
.L_166:
        /*0384*/ 	.byte	0x04, 0x12
        /*0386*/ 	.short	(.L_168 - .L_167)
	.align		4
.L_167:
        /*0388*/ 	.word	index@(project_to_7d_poincare)
        /*038c*/ 	.word	0x00000000
.L_168:


//--------------------- .nv.compat                --------------------------
	.section	.nv.compat,"",@"SHT_CUDA_COMPAT_INFO"
	.align	4
        /*0000*/ 	.byte	0x02, 0x09, 0x00, 0x00, 0x02, 0x02, 0x01, 0x00, 0x02, 0x05, 0x05, 0x00, 0x03, 0x07, 0x01, 0x01
        /*0010*/ 	.byte	0x02, 0x03, 0x00, 0x00, 0x02, 0x06, 0x01, 0x00, 0x04, 0x0b, 0x08, 0x00, 0x01, 0x00, 0x00, 0x00
        /*0020*/ 	.byte	0x00, 0x00, 0x00, 0x00


//--------------------- .nv.info.cross_entropy_7d_kernel --------------------------
	.section	.nv.info.cross_entropy_7d_kernel,"",@"SHT_CUDA_INFO"
	.sectionflags	@""
	.align	4


	//----- nvinfo : EIATTR_CUDA_API_VERSION
	.align		4
        /*0000*/ 	.byte	0x04, 0x37
        /*0002*/ 	.short	(.L_170 - .L_169)
.L_169:
        /*0004*/ 	.word	0x00000082


	//----- nvinfo : EIATTR_KPARAM_INFO
	.align		4
.L_170:
        /*0008*/ 	.byte	0x04, 0x17
        /*000a*/ 	.short	(.L_172 - .L_171)
.L_171:
        /*000c*/ 	.word	0x00000000
        /*0010*/ 	.short	0x0004
        /*0012*/ 	.short	0x001c
        /*0014*/ 	.byte	0x00, 0xf0, 0x11, 0x00


	//----- nvinfo : EIATTR_KPARAM_INFO
	.align		4
.L_172:
        /*0018*/ 	.byte	0x04, 0x17
        /*001a*/ 	.short	(.L_174 - .L_173)
.L_173:
        /*001c*/ 	.word	0x00000000
        /*0020*/ 	.short	0x0003
        /*0022*/ 	.short	0x0018
        /*0024*/ 	.byte	0x00, 0xf0, 0x11, 0x00


	//----- nvinfo : EIATTR_KPARAM_INFO
	.align		4
.L_174:
        /*0028*/ 	.byte	0x04, 0x17
        /*002a*/ 	.short	(.L_176 - .L_175)
.L_175:
        /*002c*/ 	.word	0x00000000
        /*0030*/ 	.short	0x0002
        /*0032*/ 	.short	0x0010
        /*0034*/ 	.byte	0x00, 0xf5, 0x21, 0x00


	//----- nvinfo : EIATTR_KPARAM_INFO
	.align		4
.L_176:
        /*0038*/ 	.byte	0x04, 0x17
        /*003a*/ 	.short	(.L_178 - .L_177)
.L_177:
        /*003c*/ 	.word	0x00000000
        /*0040*/ 	.short	0x0001
        /*0042*/ 	.short	0x0008
        /*0044*/ 	.byte	0x00, 0xf5, 0x21, 0x00


	//----- nvinfo : EIATTR_KPARAM_INFO
	.align		4
.L_178:
        /*0048*/ 	.byte	0x04, 0x17
        /*004a*/ 	.short	(.L_180 - .L_179)
.L_179:
        /*004c*/ 	.word	0x00000000
        /*0050*/ 	.short	0x0000
        /*0052*/ 	.short	0x0000
        /*0054*/ 	.byte	0x00, 0xf5, 0x21, 0x00


	//----- nvinfo : EIATTR_SPARSE_MMA_MASK
	.align		4
.L_180:
        /*0058*/ 	.byte	0x03, 0x50
        /*005a*/ 	.short	0x0000


	//----- nvinfo : EIATTR_MAXREG_COUNT
	.align		4
        /*005c*/ 	.byte	0x03, 0x1b
        /*005e*/ 	.short	0x00ff


	//----- nvinfo : EIATTR_MERCURY_ISA_VERSION
	.align		4
        /*0060*/ 	.byte	0x03, 0x5f
        /*0062*/ 	.short	0x0101


	//----- nvinfo : EIATTR_VRC_CTA_INIT_COUNT
	.align		4
        /*0064*/ 	.byte	0x02, 0x4a
	.zero		1
	.zero		1


	//----- nvinfo : EIATTR_EXIT_INSTR_OFFSETS
	.align		4
        /*0068*/ 	.byte	0x04, 0x1c
        /*006a*/ 	.short	(.L_182 - .L_181)


	//   ....[0]....
.L_181:
        /*006c*/ 	.word	0x00000070


	//   ....[1]....
        /*0070*/ 	.word	0x00000120


	//   ....[2]....
        /*0074*/ 	.word	0x00001970


	//----- nvinfo : EIATTR_CRS_STACK_SIZE
	.align		4
.L_182:
        /*0078*/ 	.byte	0x04, 0x1e
        /*007a*/ 	.short	(.L_184 - .L_183)
.L_183:
        /*007c*/ 	.word	0x00000000


	//----- nvinfo : EIATTR_CBANK_PARAM_SIZE
	.align		4
.L_184:
        /*0080*/ 	.byte	0x03, 0x19
        /*0082*/ 	.short	0x0020


	//----- nvinfo : EIATTR_PARAM_CBANK
	.align		4
        /*0084*/ 	.byte	0x04, 0x0a
        /*0086*/ 	.short	(.L_186 - .L_185)
	.align		4
.L_185:
        /*0088*/ 	.word	index@(.nv.constant0.cross_entropy_7d_kernel)
        /*008c*/ 	.short	0x0380
        /*008e*/ 	.short	0x0020


	//----- nvinfo : EIATTR_SW_WAR
	.align		4
.L_186:
        /*0090*/ 	.byte	0x04, 0x36
        /*0092*/ 	.short	(.L_188 - .L_187)
.L_187:
        /*0094*/ 	.word	0x00000008
.L_188:


//--------------------- .nv.info.embedding_7d_kernel --------------------------
	.section	.nv.info.embedding_7d_kernel,"",@"SHT_CUDA_INFO"
	.sectionflags	@""
	.align	4


	//----- nvinfo : EIATTR_CUDA_API_VERSION
	.align		4
        /*0000*/ 	.byte	0x04, 0x37
        /*0002*/ 	.short	(.L_190 - .L_189)
.L_189:
        /*0004*/ 	.word	0x00000082


	//----- nvinfo : EIATTR_KPARAM_INFO
	.align		4
.L_190:
        /*0008*/ 	.byte	0x04, 0x17
        /*000a*/ 	.short	(.L_192 - .L_191)
.L_191:
        /*000c*/ 	.word	0x00000000
        /*0010*/ 	.short	0x0006
        /*0012*/ 	.short	0x0024
        /*0014*/ 	.byte	0x00, 0xf0, 0x11, 0x00


	//----- nvinfo : EIATTR_KPARAM_INFO
	.align		4
.L_192:
        /*0018*/ 	.byte	0x04, 0x17
        /*001a*/ 	.short	(.L_194 - .L_193)
.L_193:
        /*001c*/ 	.word	0x00000000
        /*0020*/ 	.short	0x0005
        /*0022*/ 	.short	0x0020
        /*0024*/ 	.byte	0x00, 0xf0, 0x11, 0x00


	//----- nvinfo : EIATTR_KPARAM_INFO
	.align		4
.L_194:
        /*0028*/ 	.byte	0x04, 0x17
        /*002a*/ 	.short	(.L_196 - .L_195)
.L_195:
        /*002c*/ 	.word	0x00000000
        /*0030*/ 	.short	0x0004
        /*0032*/ 	.short	0x001c
        /*0034*/ 	.byte	0x00, 0xf0, 0x11, 0x00


	//----- nvinfo : EIATTR_KPARAM_INFO
	.align		4
.L_196:
        /*0038*/ 	.byte	0x04, 0x17
        /*003a*/ 	.short	(.L_198 - .L_197)
.L_197:
        /*003c*/ 	.word	0x00000000
        /*0040*/ 	.short	0x0003
        /*0042*/ 	.short	0x0018
        /*0044*/ 	.byte	0x00, 0xf0, 0x11, 0x00


	//----- nvinfo : EIATTR_KPARAM_INFO
	.align		4
.L_198:
        /*0048*/ 	.byte	0x04, 0x17
        /*004a*/ 	.short	(.L_200 - .L_199)
.L_199:
        /*004c*/ 	.word	0x00000000
        /*0050*/ 	.short	0x0002
        /*0052*/ 	.short	0x0010
        /*0054*/ 	.byte	0x00, 0xf5, 0x21, 0x00


	//----- nvinfo : EIATTR_KPARAM_INFO
	.align		4
.L_200:
        /*0058*/ 	.byte	0x04, 0x17
        /*005a*/ 	.short	(.L_202 - .L_201)
.L_201:
        /*005c*/ 	.word	0x00000000
        /*0060*/ 	.short	0x0001
        /*0062*/ 	.short	0x0008
        /*0064*/ 	.byte	0x00, 0xf5, 0x21, 0x00


	//----- nvinfo : EIATTR_KPARAM_INFO
	.align		4
.L_202:
        /*0068*/ 	.byte	0x04, 0x17
        /*006a*/ 	.short	(.L_204 - .L_203)
.L_203:
        /*006c*/ 	.word	0x00000000
        /*0070*/ 	.short	0x0000
        /*0072*/ 	.short	0x0000
        /*0074*/ 	.byte	0x00, 0xf5, 0x21, 0x00


	//----- nvinfo : EIATTR_SPARSE_MMA_MASK
	.align		4
.L_204:
        /*0078*/ 	.byte	0x03, 0x50
        /*007a*/ 	.short	0x0000


	//----- nvinfo : EIATTR_MAXREG_COUNT
	.align		4
        /*007c*/ 	.byte	0x03, 0x1b
        /*007e*/ 	.short	0x00ff


	//----- nvinfo : EIATTR_MERCURY_ISA_VERSION
	.align		4
        /*0080*/ 	.byte	0x03, 0x5f
        /*0082*/ 	.short	0x0101


	//----- nvinfo : EIATTR_VRC_CTA_INIT_COUNT
	.align		4
        /*0084*/ 	.byte	0x02, 0x4a
	.zero		1
	.zero		1


	//----- nvinfo : EIATTR_EXIT_INSTR_OFFSETS
	.align		4
        /*0088*/ 	.byte	0x04, 0x1c
        /*008a*/ 	.short	(.L_206 - .L_205)


	//   ....[0]....
.L_205:
        /*008c*/ 	.word	0x000000a0


	//   ....[1]....
        /*0090*/ 	.word	0x00000130


	//   ....[2]....
        /*0094*/ 	.word	0x00001700


	//----- nvinfo : EIATTR_CRS_STACK_SIZE
	.align		4
.L_206:
        /*0098*/ 	.byte	0x04, 0x1e
        /*009a*/ 	.short	(.L_208 - .L_207)
.L_207:
        /*009c*/ 	.word	0x00000000


	//----- nvinfo : EIATTR_CBANK_PARAM_SIZE
	.align		4
.L_208:
        /*00a0*/ 	.byte	0x03, 0x19
        /*00a2*/ 	.short	0x0028


	//----- nvinfo : EIATTR_PARAM_CBANK
	.align		4
        /*00a4*/ 	.byte	0x04, 0x0a
        /*00a6*/ 	.short	(.L_210 - .L_209)
	.align		4
.L_209:
        /*00a8*/ 	.word	index@(.nv.constant0.embedding_7d_kernel)
        /*00ac*/ 	.short	0x0380
        /*00ae*/ 	.short	0x0028


	//----- nvinfo : EIATTR_SW_WAR
	.align		4
.L_210:
        /*00b0*/ 	.byte	0x04, 0x36
        /*00b2*/ 	.short	(.L_212 - .L_211)
.L_211:
        /*00b4*/ 	.word	0x00000008
.L_212:


//--------------------- .nv.info.softmax_7d_kernel --------------------------
	.section	.nv.info.softmax_7d_kernel,"",@"SHT_CUDA_INFO"
	.sectionflags	@""
	.align	4


	//----- nvinfo : EIATTR_CUDA_API_VERSION
	.align		4
        /*0000*/ 	.byte	0x04, 0x37
        /*0002*/ 	.short	(.L_214 - .L_213)
.L_213:
        /*0004*/ 	.word	0x00000082


	//----- nvinfo : EIATTR_KPARAM_INFO
	.align		4
.L_214:
        /*0008*/ 	.byte	0x04, 0x17
        /*000a*/ 	.short	(.L_216 - .L_215)
.L_215:
        /*000c*/ 	.word	0x00000000
        /*0010*/ 	.short	0x0003
        /*0012*/ 	.short	0x0014
        /*0014*/ 	.byte	0x00, 0xf0, 0x11, 0x00


	//----- nvinfo : EIATTR_KPARAM_INFO
	.align		4
.L_216:
        /*0018*/ 	.byte	0x04, 0x17
        /*001a*/ 	.short	(.L_218 - .L_217)
.L_217:
        /*001c*/ 	.word	0x00000000
        /*0020*/ 	.short	0x0002
        /*0022*/ 	.short	0x0010
        /*0024*/ 	.byte	0x00, 0xf0, 0x11, 0x00


	//----- nvinfo : EIATTR_KPARAM_INFO
	.align		4
.L_218:
        /*0028*/ 	.byte	0x04, 0x17
        /*002a*/ 	.short	(.L_220 - .L_219)
.L_219:
        /*002c*/ 	.word	0x00000000
        /*0030*/ 	.short	0x0001
        /*0032*/ 	.short	0x0008
        /*0034*/ 	.byte	0x00, 0xf5, 0x21, 0x00


	//----- nvinfo : EIATTR_KPARAM_INFO
	.align		4
.L_220:
        /*0038*/ 	.byte	0x04, 0x17
        /*003a*/ 	.short	(.L_222 - .L_221)
.L_221:
        /*003c*/ 	.word	0x00000000
        /*0040*/ 	.short	0x0000
        /*0042*/ 	.short	0x0000
        /*0044*/ 	.byte	0x00, 0xf5, 0x21, 0x00


	//----- nvinfo : EIATTR_SPARSE_MMA_MASK
	.align		4
.L_222:
        /*0048*/ 	.byte	0x03, 0x50
        /*004a*/ 	.short	0x0000


	//----- nvinfo : EIATTR_MAXREG_COUNT
	.align		4
        /*004c*/ 	.byte	0x03, 0x1b
        /*004e*/ 	.short	0x00ff


	//----- nvinfo : EIATTR_NUM_BARRIERS
	.align		4
        /*0050*/ 	.byte	0x02, 0x4c
        /*0052*/ 	.byte	0x01
	.zero		1


	//----- nvinfo : EIATTR_MERCURY_ISA_VERSION
	.align		4
        /*0054*/ 	.byte	0x03, 0x5f
        /*0056*/ 	.short	0x0101


	//----- nvinfo : EIATTR_VRC_CTA_INIT_COUNT
	.align		4
        /*0058*/ 	.byte	0x02, 0x4a
	.zero		1
	.zero		1


	//----- nvinfo : EIATTR_EXIT_INSTR_OFFSETS
	.align		4
        /*005c*/ 	.byte	0x04, 0x1c
        /*005e*/ 	.short	(.L_224 - .L_223)


	//   ....[0]....
.L_223:
        /*0060*/ 	.word	0x00000040


	//   ....[1]....
        /*0064*/ 	.word	0x00000d90


	//   ....[2]....
        /*0068*/ 	.word	0x00000f40


	//----- nvinfo : EIATTR_CRS_STACK_SIZE
	.align		4
.L_224:
        /*006c*/ 	.byte	0x04, 0x1e
        /*006e*/ 	.short	(.L_226 - .L_225)
.L_225:
        /*0070*/ 	.word	0x00000000


	//----- nvinfo : EIATTR_CBANK_PARAM_SIZE
	.align		4
.L_226:
        /*0074*/ 	.byte	0x03, 0x19
        /*0076*/ 	.short	0x0018


	//----- nvinfo : EIATTR_PARAM_CBANK
	.align		4
        /*0078*/ 	.byte	0x04, 0x0a
        /*007a*/ 	.short	(.L_228 - .L_227)
	.align		4
.L_227:
        /*007c*/ 	.word	index@(.nv.constant0.softmax_7d_kernel)
        /*0080*/ 	.short	0x0380
        /*0082*/ 	.short	0x0018


	//----- nvinfo : EIATTR_SW_WAR
	.align		4
.L_228:
        /*0084*/ 	.byte	0x04, 0x36
        /*0086*/ 	.short	(.L_230 - .L_229)
.L_229:
        /*0088*/ 	.word	0x00000008
.L_230:


//--------------------- .nv.info.batched_matmul_7d_kernel --------------------------
	.section	.nv.info.batched_matmul_7d_kernel,"",@"SHT_CUDA_INFO"
	.sectionflags	@""
	.align	4


	//----- nvinfo : EIATTR_CUDA_API_VERSION
	.align		4
        /*0000*/ 	.byte	0x04, 0x37
        /*0002*/ 	.short	(.L_232 - .L_231)
.L_231:
        /*0004*/ 	.word	0x00000082


	//----- nvinfo : EIATTR_KPARAM_INFO
	.align		4
.L_232:
        /*0008*/ 	.byte	0x04, 0x17
        /*000a*/ 	.short	(.L_234 - .L_233)
.L_233:
        /*000c*/ 	.word	0x00000000
        /*0010*/ 	.short	0x0007
        /*0012*/ 	.short	0x0028
        /*0014*/ 	.byte	0x00, 0xf0, 0x05, 0x00


	//----- nvinfo : EIATTR_KPARAM_INFO
	.align		4
.L_234:
        /*0018*/ 	.byte	0x04, 0x17
        /*001a*/ 	.short	(.L_236 - .L_235)
.L_235:
        /*001c*/ 	.word	0x00000000
        /*0020*/ 	.short	0x0006
        /*0022*/ 	.short	0x0024
        /*0024*/ 	.byte	0x00, 0xf0, 0x11, 0x00


	//----- nvinfo : EIATTR_KPARAM_INFO
	.align		4
.L_236:
        /*0028*/ 	.byte	0x04, 0x17
        /*002a*/ 	.short	(.L_238 - .L_237)
.L_237:
        /*002c*/ 	.word	0x00000000
        /*0030*/ 	.short	0x0005
        /*0032*/ 	.short	0x0020
        /*0034*/ 	.byte	0x00, 0xf0, 0x11, 0x00


	//----- nvinfo : EIATTR_KPARAM_INFO
	.align		4
.L_238:
        /*0038*/ 	.byte	0x04, 0x17
        /*003a*/ 	.short	(.L_240 - .L_239)
.L_239:
        /*003c*/ 	.word	0x00000000
        /*0040*/ 	.short	0x0004
        /*0042*/ 	.short	0x001c
        /*0044*/ 	.byte	0x00, 0xf0, 0x11, 0x00


	//----- nvinfo : EIATTR_KPARAM_INFO
	.align		4
.L_240:
        /*0048*/ 	.byte	0x04, 0x17
        /*004a*/ 	.short	(.L_242 - .L_241)
.L_241:
        /*004c*/ 	.word	0x00000000
        /*0050*/ 	.short	0x0003
        /*0052*/ 	.short	0x0018
        /*0054*/ 	.byte	0x00, 0xf0, 0x11, 0x00


	//----- nvinfo : EIATTR_KPARAM_INFO
	.align		4
.L_242:
        /*0058*/ 	.byte	0x04, 0x17
        /*005a*/ 	.short	(.L_244 - .L_243)
.L_243:
        /*005c*/ 	.word	0x00000000
        /*0060*/ 	.short	0x0002
        /*0062*/ 	.short	0x0010
        /*0064*/ 	.byte	0x00, 0xf5, 0x21, 0x00


	//----- nvinfo : EIATTR_KPARAM_INFO
	.align		4
.L_244:
        /*0068*/ 	.byte	0x04, 0x17
        /*006a*/ 	.short	(.L_246 - .L_245)
.L_245:
        /*006c*/ 	.word	0x00000000
        /*0070*/ 	.short	0x0001
        /*0072*/ 	.short	0x0008
        /*0074*/ 	.byte	0x00, 0xf5, 0x21, 0x00


	//----- nvinfo : EIATTR_KPARAM_INFO
	.align		4
.L_246:
        /*0078*/ 	.byte	0x04, 0x17
        /*007a*/ 	.short	(.L_248 - .L_247)
.L_247:
        /*007c*/ 	.word	0x00000000
        /*0080*/ 	.short	0x0000
        /*0082*/ 	.short	0x0000
        /*0084*/ 	.byte	0x00, 0xf5, 0x21, 0x00


	//----- nvinfo : EIATTR_SPARSE_MMA_MASK
	.align		4
.L_248:
        /*0088*/ 	.byte	0x03, 0x50
        /*008a*/ 	.short	0x0000


	//----- nvinfo : EIATTR_MAXREG_COUNT
	.align		4
        /*008c*/ 	.byte	0x03, 0x1b
        /*008e*/ 	.short	0x00ff


	//----- nvinfo : EIATTR_MERCURY_ISA_VERSION
	.align		4
        /*0090*/ 	.byte	0x03, 0x5f
        /*0092*/ 	.short	0x0101


	//----- nvinfo : EIATTR_VRC_CTA_INIT_COUNT
	.align		4
        /*0094*/ 	.byte	0x02, 0x4a
	.zero		1
	.zero		1


	//----- nvinfo : EIATTR_EXIT_INSTR_OFFSETS
	.align		4
        /*0098*/ 	.byte	0x04, 0x1c
        /*009a*/ 	.short	(.L_250 - .L_249)


	//   ....[0]....
.L_249:
        /*009c*/ 	.word	0x00000100


	//   ....[1]....
        /*00a0*/ 	.word	0x00000a80


	//----- nvinfo : EIATTR_CRS_STACK_SIZE
	.align		4
.L_250:
        /*00a4*/ 	.byte	0x04, 0x1e
        /*00a6*/ 	.short	(.L_252 - .L_251)
.L_251:
        /*00a8*/ 	.word	0x00000000


	//----- nvinfo : EIATTR_CBANK_PARAM_SIZE
	.align		4
.L_252:
        /*00ac*/ 	.byte	0x03, 0x19
        /*00ae*/ 	.short	0x0029


	//----- nvinfo : EIATTR_PARAM_CBANK
	.align		4
        /*00b0*/ 	.byte	0x04, 0x0a
        /*00b2*/ 	.short	(.L_254 - .L_253)
	.align		4
.L_253:
        /*00b4*/ 	.word	index@(.nv.constant0.batched_matmul_7d_kernel)
        /*00b8*/ 	.short	0x0380
        /*00ba*/ 	.short	0x0029


	//----- nvinfo : EIATTR_SW_WAR
	.align		4
.L_254:
        /*00bc*/ 	.byte	0x04, 0x36
        /*00be*/ 	.short	(.L_256 - .L_255)
.L_255:
        /*00c0*/ 	.word	0x00000008
.L_256:


//--------------------- .nv.info.kv_cache_update_7d_kernel --------------------------
	.section	.nv.info.kv_cache_update_7d_kernel,"",@"SHT_CUDA_INFO"
	.sectionflags	@""
	.align	4


	//----- nvinfo : EIATTR_CUDA_API_VERSION
	.align		4
        /*0000*/ 	.byte	0x04, 0x37
        /*0002*/ 	.short	(.L_258 - .L_257)
.L_257:
        /*0004*/ 	.word	0x00000082


	//----- nvinfo : EIATTR_KPARAM_INFO
	.align		4
.L_258:
        /*0008*/ 	.byte	0x04, 0x17
        /*000a*/ 	.short	(.L_260 - .L_259)
.L_259:
        /*000c*/ 	.word	0x00000000
        /*0010*/ 	.short	0x0008
        /*0012*/ 	.short	0x0034
        /*0014*/ 	.byte	0x00, 0xf0, 0x11, 0x00


	//----- nvinfo : EIATTR_KPARAM_INFO
	.align		4
.L_260:
        /*0018*/ 	.byte	0x04, 0x17
        /*001a*/ 	.short	(.L_262 - .L_261)
.L_261:
        /*001c*/ 	.word	0x00000000
        /*0020*/ 	.short	0x0007
        /*0022*/ 	.short	0x0030
        /*0024*/ 	.byte	0x00, 0xf0, 0x11, 0x00


	//----- nvinfo : EIATTR_KPARAM_INFO
	.align		4
.L_262:
        /*0028*/ 	.byte	0x04, 0x17
        /*002a*/ 	.short	(.L_264 - .L_263)
.L_263:
        /*002c*/ 	.word	0x00000000
        /*0030*/ 	.short	0x0006
        /*0032*/ 	.short	0x002c
        /*0034*/ 	.byte	0x00, 0xf0, 0x11, 0x00


	//----- nvinfo : EIATTR_KPARAM_INFO
	.align		4
.L_264:
        /*0038*/ 	.byte	0x04, 0x17
        /*003a*/ 	.short	(.L_266 - .L_265)
.L_265:
        /*003c*/ 	.word	0x00000000
        /*0040*/ 	.short	0x0005
        /*0042*/ 	.short	0x0028
        /*0044*/ 	.byte	0x00, 0xf0, 0x11, 0x00


	//----- nvinfo : EIATTR_KPARAM_INFO
	.align		4
.L_266:
        /*0048*/ 	.byte	0x04, 0x17
        /*004a*/ 	.short	(.L_268 - .L_267)
.L_267:
        /*004c*/ 	.word	0x00000000
        /*0050*/ 	.short	0x0004
        /*0052*/ 	.short	0x0020
        /*0054*/ 	.byte	0x00, 0xf5, 0x21, 0x00


	//----- nvinfo : EIATTR_KPARAM_INFO
	.align		4
.L_268:
        /*0058*/ 	.byte	0x04, 0x17
        /*005a*/ 	.short	(.L_270 - .L_269)
.L_269:
        /*005c*/ 	.word	0x00000000
        /*0060*/ 	.short	0x0003
        /*0062*/ 	.short	0x0018
        /*0064*/ 	.byte	0x00, 0xf5, 0x21, 0x00


	//----- nvinfo : EIATTR_KPARAM_INFO
	.align		4
.L_270:
        /*0068*/ 	.byte	0x04, 0x17
        /*006a*/ 	.short	(.L_272 - .L_271)
.L_271:
        /*006c*/ 	.word	0x00000000
        /*0070*/ 	.short	0x0002
        /*0072*/ 	.short	0x0010
        /*0074*/ 	.byte	0x00, 0xf5, 0x21, 0x00


	//----- nvinfo : EIATTR_KPARAM_INFO
	.align		4
.L_272:
        /*0078*/ 	.byte	0x04, 0x17
        /*007a*/ 	.short	(.L_274 - .L_273)
.L_273:
        /*007c*/ 	.word	0x00000000
        /*0080*/ 	.short	0x0001
        /*0082*/ 	.short	0x0008
        /*0084*/ 	.byte	0x00, 0xf5, 0x21, 0x00


	//----- nvinfo : EIATTR_KPARAM_INFO
	.align		4
.L_274:
        /*0088*/ 	.byte	0x04, 0x17
        /*008a*/ 	.short	(.L_276 - .L_275)
.L_275:
        /*008c*/ 	.word	0x00000000
        /*0090*/ 	.short	0x0000
        /*0092*/ 	.short	0x0000
        /*0094*/ 	.byte	0x00, 0xf5, 0x21, 0x00


	//----- nvinfo : EIATTR_SPARSE_MMA_MASK
	.align		4
.L_276:
        /*0098*/ 	.byte	0x03, 0x50
        /*009a*/ 	.short	0x0000


	//----- nvinfo : EIATTR_MAXREG_COUNT
	.align		4
        /*009c*/ 	.byte	0x03, 0x1b
        /*009e*/ 	.short	0x00ff


	//----- nvinfo : EIATTR_MERCURY_ISA_VERSION
	.align		4
        /*00a0*/ 	.byte	0x03, 0x5f
        /*00a2*/ 	.short	0x0101


	//----- nvinfo : EIATTR_VRC_CTA_INIT_COUNT
	.align		4
        /*00a4*/ 	.byte	0x02, 0x4a
	.zero		1
	.zero		1


	//----- nvinfo : EIATTR_EXIT_INSTR_OFFSETS
	.align		4
        /*00a8*/ 	.byte	0x04, 0x1c
        /*00aa*/ 	.short	(.L_278 - .L_277)


	//   ....[0]....
.L_277:
        /*00ac*/ 	.word	0x00000090


	//   ....[1]....
        /*00b0*/ 	.word	0x00000100


	//   ....[2]....
        /*00b4*/ 	.word	0x000003c0


	//----- nvinfo : EIATTR_CRS_STACK_SIZE
	.align		4
.L_278:
        /*00b8*/ 	.byte	0x04, 0x1e
        /*00ba*/ 	.short	(.L_280 - .L_279)
.L_279:
        /*00bc*/ 	.word	0x00000000


	//----- nvinfo : EIATTR_CBANK_PARAM_SIZE
	.align		4
.L_280:
        /*00c0*/ 	.byte	0x03, 0x19
        /*00c2*/ 	.short	0x0038


	//----- nvinfo : EIATTR_PARAM_CBANK
	.align		4
        /*00c4*/ 	.byte	0x04, 0x0a
        /*00c6*/ 	.short	(.L_282 - .L_281)
	.align		4
.L_281:
        /*00c8*/ 	.word	index@(.nv.constant0.kv_cache_update_7d_kernel)
        /*00cc*/ 	.short	0x0380
        /*00ce*/ 	.short	0x0038


	//----- nvinfo : EIATTR_SW_WAR
	.align		4
.L_282:
        /*00d0*/ 	.byte	0x04, 0x36
        /*00d2*/ 	.short	(.L_284 - .L_283)
.L_283:
        /*00d4*/ 	.word	0x00000008
.L_284:


//--------------------- .nv.info.quantum_evolve_kernel --------------------------
	.section	.nv.info.quantum_evolve_kernel,"",@"SHT_CUDA_INFO"
	.sectionflags	@""
	.align	4


	//----- nvinfo : EIATTR_CUDA_API_VERSION
	.align		4
        /*0000*/ 	.byte	0x04, 0x37
        /*0002*/ 	.short	(.L_286 - .L_285)
.L_285:
        /*0004*/ 	.word	0x00000082


	//----- nvinfo : EIATTR_KPARAM_INFO
	.align		4
.L_286:
        /*0008*/ 	.byte	0x04, 0x17
        /*000a*/ 	.short	(.L_288 - .L_287)
.L_287:
        /*000c*/ 	.word	0x00000000
        /*0010*/ 	.short	0x0005
        /*0012*/ 	.short	0x0024
        /*0014*/ 	.byte	0x00, 0xf0, 0x11, 0x00


	//----- nvinfo : EIATTR_KPARAM_INFO
	.align		4
.L_288:
        /*0018*/ 	.byte	0x04, 0x17
        /*001a*/ 	.short	(.L_290 - .L_289)
.L_289:
        /*001c*/ 	.word	0x00000000
        /*0020*/ 	.short	0x0004
        /*0022*/ 	.short	0x0020
        /*0024*/ 	.byte	0x00, 0xf0, 0x11, 0x00


	//----- nvinfo : EIATTR_KPARAM_INFO
	.align		4
.L_290:
        /*0028*/ 	.byte	0x04, 0x17
        /*002a*/ 	.short	(.L_292 - .L_291)
.L_291:
        /*002c*/ 	.word	0x00000000
        /*0030*/ 	.short	0x0003
        /*0032*/ 	.short	0x0018
        /*0034*/ 	.byte	0x00, 0xf5, 0x21, 0x00


	//----- nvinfo : EIATTR_KPARAM_INFO
	.align		4
.L_292:
        /*0038*/ 	.byte	0x04, 0x17
        /*003a*/ 	.short	(.L_294 - .L_293)
.L_293:
        /*003c*/ 	.word	0x00000000
        /*0040*/ 	.short	0x0002
        /*0042*/ 	.short	0x0010
        /*0044*/ 	.byte	0x00, 0xf5, 0x21, 0x00


	//----- nvinfo : EIATTR_KPARAM_INFO
	.align		4
.L_294:
        /*0048*/ 	.byte	0x04, 0x17
        /*004a*/ 	.short	(.L_296 - .L_295)
.L_295:
        /*004c*/ 	.word	0x00000000
        /*0050*/ 	.short	0x0001
        /*0052*/ 	.short	0x0008
        /*0054*/ 	.byte	0x00, 0xf5, 0x21, 0x00


	//----- nvinfo : EIATTR_KPARAM_INFO
	.align		4
.L_296:
        /*0058*/ 	.byte	0x04, 0x17
        /*005a*/ 	.short	(.L_298 - .L_297)
.L_297:
        /*005c*/ 	.word	0x00000000
        /*0060*/ 	.short	0x0000
        /*0062*/ 	.short	0x0000
        /*0064*/ 	.byte	0x00, 0xf5, 0x21, 0x00


	//----- nvinfo : EIATTR_SPARSE_MMA_MASK
	.align		4
.L_298:
        /*0068*/ 	.byte	0x03, 0x50
        /*006a*/ 	.short	0x0000


	//----- nvinfo : EIATTR_MAXREG_COUNT
	.align		4
        /*006c*/ 	.byte	0x03, 0x1b
        /*006e*/ 	.short	0x00ff


	//----- nvinfo : EIATTR_MERCURY_ISA_VERSION
	.align		4
        /*0070*/ 	.byte	0x03, 0x5f
        /*0072*/ 	.short	0x0101


	//----- nvinfo : EIATTR_VRC_CTA_INIT_COUNT
	.align		4
        /*0074*/ 	.byte	0x02, 0x4a
	.zero		1
	.zero		1


	//----- nvinfo : EIATTR_EXIT_INSTR_OFFSETS
	.align		4
        /*0078*/ 	.byte	0x04, 0x1c
        /*007a*/ 	.short	(.L_300 - .L_299)


	//   ....[0]....
.L_299:
        /*007c*/ 	.word	0x00000070


	//   ....[1]....
        /*0080*/ 	.word	0x00000ca0


	//   ....[2]....
        /*0084*/ 	.word	0x00000f90


	//----- nvinfo : EIATTR_CRS_STACK_SIZE
	.align		4
.L_300:
        /*0088*/ 	.byte	0x04, 0x1e
        /*008a*/ 	.short	(.L_302 - .L_301)
.L_301:
        /*008c*/ 	.word	0x00000000


	//----- nvinfo : EIATTR_CBANK_PARAM_SIZE
	.align		4
.L_302:
        /*0090*/ 	.byte	0x03, 0x19
        /*0092*/ 	.short	0x0028


	//----- nvinfo : EIATTR_PARAM_CBANK
	.align		4
        /*0094*/ 	.byte	0x04, 0x0a
        /*0096*/ 	.short	(.L_304 - .L_303)
	.align		4
.L_303:
        /*0098*/ 	.word	index@(.nv.constant0.quantum_evolve_kernel)
        /*009c*/ 	.short	0x0380
        /*009e*/ 	.short	0x0028


	//----- nvinfo : EIATTR_SW_WAR
	.align		4
.L_304:
        /*00a0*/ 	.byte	0x04, 0x36
        /*00a2*/ 	.short	(.L_306 - .L_305)
.L_305:
        /*00a4*/ 	.word	0x00000008
.L_306:


//--------------------- .nv.info.tensor_product_7d_kernel --------------------------
	.section	.nv.info.tensor_product_7d_kernel,"",@"SHT_CUDA_INFO"
	.sectionflags	@""
	.align	4


	//----- nvinfo : EIATTR_CUDA_API_VERSION
	.align		4
        /*0000*/ 	.byte	0x04, 0x37
        /*0002*/ 	.short	(.L_308 - .L_307)
.L_307:
        /*0004*/ 	.word	0x00000082


	//----- nvinfo : EIATTR_KPARAM_INFO
	.align		4
.L_308:
        /*0008*/ 	.byte	0x04, 0x17
        /*000a*/ 	.short	(.L_310 - .L_309)
.L_309:
        /*000c*/ 	.word	0x00000000
        /*0010*/ 	.short	0x0003
        /*0012*/ 	.short	0x0018
        /*0014*/ 	.byte	0x00, 0xf0, 0x11, 0x00


	//----- nvinfo : EIATTR_KPARAM_INFO
	.align		4
.L_310:
        /*0018*/ 	.byte	0x04, 0x17
        /*001a*/ 	.short	(.L_312 - .L_311)
.L_311:
        /*001c*/ 	.word	0x00000000
        /*0020*/ 	.short	0x0002
        /*0022*/ 	.short	0x0010
        /*0024*/ 	.byte	0x00, 0xf5, 0x21, 0x00


	//----- nvinfo : EIATTR_KPARAM_INFO
	.align		4
.L_312:
        /*0028*/ 	.byte	0x04, 0x17
        /*002a*/ 	.short	(.L_314 - .L_313)
.L_313:
        /*002c*/ 	.word	0x00000000
        /*0030*/ 	.short	0x0001
        /*0032*/ 	.short	0x0008
        /*0034*/ 	.byte	0x00, 0xf5, 0x21, 0x00


	//----- nvinfo : EIATTR_KPARAM_INFO
	.align		4
.L_314:
        /*0038*/ 	.byte	0x04, 0x17
        /*003a*/ 	.short	(.L_316 - .L_315)
.L_315:
        /*003c*/ 	.word	0x00000000
        /*0040*/ 	.short	0x0000
        /*0042*/ 	.short	0x0000
        /*0044*/ 	.byte	0x00, 0xf5, 0x21, 0x00


	//----- nvinfo : EIATTR_SPARSE_MMA_MASK
	.align		4
.L_316:
        /*0048*/ 	.byte	0x03, 0x50
        /*004a*/ 	.short	0x0000


	//----- nvinfo : EIATTR_MAXREG_COUNT
	.align		4
        /*004c*/ 	.byte	0x03, 0x1b
        /*004e*/ 	.short	0x00ff


	//----- nvinfo : EIATTR_MERCURY_ISA_VERSION
	.align		4
        /*0050*/ 	.byte	0x03, 0x5f
        /*0052*/ 	.short	0x0101


	//----- nvinfo : EIATTR_VRC_CTA_INIT_COUNT
	.align		4
        /*0054*/ 	.byte	0x02, 0x4a
	.zero		1
	.zero		1


	//----- nvinfo : EIATTR_EXIT_INSTR_OFFSETS
	.align		4
        /*0058*/ 	.byte	0x04, 0x1c
        /*005a*/ 	.short	(.L_318 - .L_317)


	//   ....[0]....
.L_317:
        /*005c*/ 	.word	0x00000080


	//   ....[1]....
        /*0060*/ 	.word	0x000002e0


	//----- nvinfo : EIATTR_CRS_STACK_SIZE
	.align		4
.L_318:
        /*0064*/ 	.byte	0x04, 0x1e
        /*0066*/ 	.short	(.L_320 - .L_319)
.L_319:
        /*0068*/ 	.word	0x00000000


	//----- nvinfo : EIATTR_CBANK_PARAM_SIZE
	.align		4
.L_320:
        /*006c*/ 	.byte	0x03, 0x19
        /*006e*/ 	.short	0x001c


	//----- nvinfo : EIATTR_PARAM_CBANK
	.align		4
        /*0070*/ 	.byte	0x04, 0x0a
        /*0072*/ 	.short	(.L_322 - .L_321)
	.align		4
.L_321:
        /*0074*/ 	.word	index@(.nv.constant0.tensor_product_7d_kernel)
        /*0078*/ 	.short	0x0380
        /*007a*/ 	.short	0x001c


	//----- nvinfo : EIATTR_SW_WAR
	.align		4
.L_322:
        /*007c*/ 	.byte	0x04, 0x36
        /*007e*/ 	.short	(.L_324 - .L_323)
.L_323:
        /*0080*/ 	.word	0x00000008
.L_324:


//--------------------- .nv.info.dequantize_int4_phi_kernel --------------------------
	.section	.nv.info.dequantize_int4_phi_kernel,"",@"SHT_CUDA_INFO"
	.sectionflags	@""
	.align	4


	//----- nvinfo : EIATTR_CUDA_API_VERSION
	.align		4
        /*0000*/ 	.byte	0x04, 0x37
        /*0002*/ 	.short	(.L_326 - .L_325)
.L_325:
        /*0004*/ 	.word	0x00000082


	//----- nvinfo : EIATTR_KPARAM_INFO
	.align		4
.L_326:
        /*0008*/ 	.byte	0x04, 0x17
        /*000a*/ 	.short	(.L_328 - .L_327)
.L_327:
        /*000c*/ 	.word	0x00000000
        /*0010*/ 	.short	0x0004
        /*0012*/ 	.short	0x001c
        /*0014*/ 	.byte	0x00, 0xf0, 0x11, 0x00


	//----- nvinfo : EIATTR_KPARAM_INFO
	.align		4
.L_328:
        /*0018*/ 	.byte	0x04, 0x17
        /*001a*/ 	.short	(.L_330 - .L_329)
.L_329:
        /*001c*/ 	.word	0x00000000
        /*0020*/ 	.short	0x0003
        /*0022*/ 	.short	0x0018
        /*0024*/ 	.byte	0x00, 0xf0, 0x11, 0x00


	//----- nvinfo : EIATTR_KPARAM_INFO
	.align		4
.L_330:
        /*0028*/ 	.byte	0x04, 0x17
        /*002a*/ 	.short	(.L_332 - .L_331)
.L_331:
        /*002c*/ 	.word	0x00000000
        /*0030*/ 	.short	0x0002
        /*0032*/ 	.short	0x0010
        /*0034*/ 	.byte	0x00, 0xf5, 0x21, 0x00


	//----- nvinfo : EIATTR_KPARAM_INFO
	.align		4
.L_332:
        /*0038*/ 	.byte	0x04, 0x17
        /*003a*/ 	.short	(.L_334 - .L_333)
.L_333:
        /*003c*/ 	.word	0x00000000
        /*0040*/ 	.short	0x0001
        /*0042*/ 	.short	0x0008
        /*0044*/ 	.byte	0x00, 0xf5, 0x21, 0x00


	//----- nvinfo : EIATTR_KPARAM_INFO
	.align		4
.L_334:
        /*0048*/ 	.byte	0x04, 0x17
        /*004a*/ 	.short	(.L_336 - .L_335)
.L_335:
        /*004c*/ 	.word	0x00000000
        /*0050*/ 	.short	0x0000
        /*0052*/ 	.short	0x0000
        /*0054*/ 	.byte	0x00, 0xf5, 0x21, 0x00


	//----- nvinfo : EIATTR_SPARSE_MMA_MASK
	.align		4
.L_336:
        /*0058*/ 	.byte	0x03, 0x50
        /*005a*/ 	.short	0x0000


	//----- nvinfo : EIATTR_MAXREG_COUNT
	.align		4
        /*005c*/ 	.byte	0x03, 0x1b
        /*005e*/ 	.short	0x00ff


	//----- nvinfo : EIATTR_MERCURY_ISA_VERSION
	.align		4
        /*0060*/ 	.byte	0x03, 0x5f
        /*0062*/ 	.short	0x0101


	//----- nvinfo : EIATTR_VRC_CTA_INIT_COUNT
	.align		4
        /*0064*/ 	.byte	0x02, 0x4a
	.zero		1
	.zero		1


	//----- nvinfo : EIATTR_EXIT_INSTR_OFFSETS
	.align		4
        /*0068*/ 	.byte	0x04, 0x1c
        /*006a*/ 	.short	(.L_338 - .L_337)


	//   ....[0]....
.L_337:
        /*006c*/ 	.word	0x00000070


	//   ....[1]....
        /*0070*/ 	.word	0x000002d0


	//----- nvinfo : EIATTR_CBANK_PARAM_SIZE
	.align		4
.L_338:
        /*0074*/ 	.byte	0x03, 0x19
        /*0076*/ 	.short	0x0020


	//----- nvinfo : EIATTR_PARAM_CBANK
	.align		4
        /*0078*/ 	.byte	0x04, 0x0a
        /*007a*/ 	.short	(.L_340 - .L_339)
	.align		4
.L_339:
        /*007c*/ 	.word	index@(.nv.constant0.dequantize_int4_phi_kernel)
        /*0080*/ 	.short	0x0380
        /*0082*/ 	.short	0x0020


	//----- nvinfo : EIATTR_SW_WAR
	.align		4
.L_340:
        /*0084*/ 	.byte	0x04, 0x36
        /*0086*/ 	.short	(.L_342 - .L_341)
.L_341:
        /*0088*/ 	.word	0x00000008
.L_342:


//--------------------- .nv.info.quantize_int4_phi_kernel --------------------------
	.section	.nv.info.quantize_int4_phi_kernel,"",@"SHT_CUDA_INFO"
	.sectionflags	@""
	.align	4


	//----- nvinfo : EIATTR_CUDA_API_VERSION
	.align		4
        /*0000*/ 	.byte	0x04, 0x37
        /*0002*/ 	.short	(.L_344 - .L_343)
.L_343:
        /*0004*/ 	.word	0x00000082


	//----- nvinfo : EIATTR_KPARAM_INFO
	.align		4
.L_344:
        /*0008*/ 	.byte	0x04, 0x17
        /*000a*/ 	.short	(.L_346 - .L_345)
.L_345:
        /*000c*/ 	.word	0x00000000
        /*0010*/ 	.short	0x0004
        /*0012*/ 	.short	0x001c
        /*0014*/ 	.byte	0x00, 0xf0, 0x11, 0x00


	//----- nvinfo : EIATTR_KPARAM_INFO
	.align		4
.L_346:
        /*0018*/ 	.byte	0x04, 0x17
        /*001a*/ 	.short	(.L_348 - .L_347)
.L_347:
        /*001c*/ 	.word	0x00000000
        /*0020*/ 	.short	0x0003
        /*0022*/ 	.short	0x0018
        /*0024*/ 	.byte	0x00, 0xf0, 0x11, 0x00


	//----- nvinfo : EIATTR_KPARAM_INFO
	.align		4
.L_348:
        /*0028*/ 	.byte	0x04, 0x17
        /*002a*/ 	.short	(.L_350 - .L_349)
.L_349:
        /*002c*/ 	.word	0x00000000
        /*0030*/ 	.short	0x0002
        /*0032*/ 	.short	0x0010
        /*0034*/ 	.byte	0x00, 0xf5, 0x21, 0x00


	//----- nvinfo : EIATTR_KPARAM_INFO
	.align		4
.L_350:
        /*0038*/ 	.byte	0x04, 0x17
        /*003a*/ 	.short	(.L_352 - .L_351)
.L_351:
        /*003c*/ 	.word	0x00000000
        /*0040*/ 	.short	0x0001
        /*0042*/ 	.short	0x0008
        /*0044*/ 	.byte	0x00, 0xf5, 0x21, 0x00


	//----- nvinfo : EIATTR_KPARAM_INFO
	.align		4
.L_352:
        /*0048*/ 	.byte	0x04, 0x17
        /*004a*/ 	.short	(.L_354 - .L_353)
.L_353:
        /*004c*/ 	.word	0x00000000
        /*0050*/ 	.short	0x0000
        /*0052*/ 	.short	0x0000
        /*0054*/ 	.byte	0x00, 0xf5, 0x21, 0x00


	//----- nvinfo : EIATTR_SPARSE_MMA_MASK
	.align		4
.L_354:
        /*0058*/ 	.byte	0x03, 0x50
        /*005a*/ 	.short	0x0000


	//----- nvinfo : EIATTR_MAXREG_COUNT
	.align		4
        /*005c*/ 	.byte	0x03, 0x1b
        /*005e*/ 	.short	0x00ff


	//----- nvinfo : EIATTR_NUM_BARRIERS
	.align		4
        /*0060*/ 	.byte	0x02, 0x4c
        /*0062*/ 	.byte	0x01
	.zero		1


	//----- nvinfo : EIATTR_MERCURY_ISA_VERSION
	.align		4
        /*0064*/ 	.byte	0x03, 0x5f
        /*0066*/ 	.short	0x0101


	//----- nvinfo : EIATTR_VRC_CTA_INIT_COUNT
	.align		4
        /*0068*/ 	.byte	0x02, 0x4a
	.zero		1
	.zero		1


	//----- nvinfo : EIATTR_EXIT_INSTR_OFFSETS
	.align		4
        /*006c*/ 	.byte	0x04, 0x1c
        /*006e*/ 	.short	(.L_356 - .L_355)


	//   ....[0]....
.L_355:
        /*0070*/ 	.word	0x00000450


	//   ....[1]....
        /*0074*/ 	.word	0x00000650


	//----- nvinfo : EIATTR_CRS_STACK_SIZE
	.align		4
.L_356:
        /*0078*/ 	.byte	0x04, 0x1e
        /*007a*/ 	.short	(.L_358 - .L_357)
.L_357:
        /*007c*/ 	.word	0x00000000


	//----- nvinfo : EIATTR_CBANK_PARAM_SIZE
	.align		4
.L_358:
        /*0080*/ 	.byte	0x03, 0x19
        /*0082*/ 	.short	0x0020


	//----- nvinfo : EIATTR_PARAM_CBANK
	.align		4
        /*0084*/ 	.byte	0x04, 0x0a
        /*0086*/ 	.short	(.L_360 - .L_359)
	.align		4
.L_359:
        /*0088*/ 	.word	index@(.nv.constant0.quantize_int4_phi_kernel)
        /*008c*/ 	.short	0x0380
        /*008e*/ 	.short	0x0020


	//----- nvinfo : EIATTR_SW_WAR
	.align		4
.L_360:
        /*0090*/ 	.byte	0x04, 0x36
        /*0092*/ 	.short	(.L_362 - .L_361)
.L_361:
        /*0094*/ 	.word	0x00000008
.L_362:


//--------------------- .nv.info.rmsnorm_7d_kernel --------------------------
	.section	.nv.info.rmsnorm_7d_kernel,"",@"SHT_CUDA_INFO"
	.sectionflags	@""
	.align	4


	//----- nvinfo : EIATTR_CUDA_API_VERSION
	.align		4
        /*0000*/ 	.byte	0x04, 0x37
        /*0002*/ 	.short	(.L_364 - .L_363)
.L_363:
        /*0004*/ 	.word	0x00000082


	//----- nvinfo : EIATTR_KPARAM_INFO
	.align		4
.L_364:
        /*0008*/ 	.byte	0x04, 0x17
        /*000a*/ 	.short	(.L_366 - .L_365)
.L_365:
        /*000c*/ 	.word	0x00000000
        /*0010*/ 	.short	0x0005
        /*0012*/ 	.short	0x0020
        /*0014*/ 	.byte	0x00, 0xf0, 0x11, 0x00


	//----- nvinfo : EIATTR_KPARAM_INFO
	.align		4
.L_366:
        /*0018*/ 	.byte	0x04, 0x17
        /*001a*/ 	.short	(.L_368 - .L_367)
.L_367:
        /*001c*/ 	.word	0x00000000
        /*0020*/ 	.short	0x0004
        /*0022*/ 	.short	0x001c
        /*0024*/ 	.byte	0x00, 0xf0, 0x11, 0x00


	//----- nvinfo : EIATTR_KPARAM_INFO
	.align		4
.L_368:
        /*0028*/ 	.byte	0x04, 0x17
        /*002a*/ 	.short	(.L_370 - .L_369)
.L_369:
        /*002c*/ 	.word	0x00000000
        /*0030*/ 	.short	0x0003
        /*0032*/ 	.short	0x0018
        /*0034*/ 	.byte	0x00, 0xf0, 0x11, 0x00


	//----- nvinfo : EIATTR_KPARAM_INFO
	.align		4
.L_370:
        /*0038*/ 	.byte	0x04, 0x17
        /*003a*/ 	.short	(.L_372 - .L_371)
.L_371:
        /*003c*/ 	.word	0x00000000
        /*0040*/ 	.short	0x0002
        /*0042*/ 	.short	0x0010
        /*0044*/ 	.byte	0x00, 0xf5, 0x21, 0x00


	//----- nvinfo : EIATTR_KPARAM_INFO
	.align		4
.L_372:
        /*0048*/ 	.byte	0x04, 0x17
        /*004a*/ 	.short	(.L_374 - .L_373)
.L_373:
        /*004c*/ 	.word	0x00000000
        /*0050*/ 	.short	0x0001
        /*0052*/ 	.short	0x0008
        /*0054*/ 	.byte	0x00, 0xf5, 0x21, 0x00


	//----- nvinfo : EIATTR_KPARAM_INFO
	.align		4
.L_374:
        /*0058*/ 	.byte	0x04, 0x17
        /*005a*/ 	.short	(.L_376 - .L_375)
.L_375:
        /*005c*/ 	.word	0x00000000
        /*0060*/ 	.short	0x0000
        /*0062*/ 	.short	0x0000
        /*0064*/ 	.byte	0x00, 0xf5, 0x21, 0x00


	//----- nvinfo : EIATTR_SPARSE_MMA_MASK
	.align		4
.L_376:
        /*0068*/ 	.byte	0x03, 0x50
        /*006a*/ 	.short	0x0000


	//----- nvinfo : EIATTR_MAXREG_COUNT
	.align		4
        /*006c*/ 	.byte	0x03, 0x1b
        /*006e*/ 	.short	0x00ff


	//----- nvinfo : EIATTR_MERCURY_ISA_VERSION
	.align		4
        /*0070*/ 	.byte	0x03, 0x5f
        /*0072*/ 	.short	0x0101


	//----- nvinfo : EIATTR_VRC_CTA_INIT_COUNT
	.align		4
        /*0074*/ 	.byte	0x02, 0x4a
	.zero		1
	.zero		1


	//----- nvinfo : EIATTR_EXIT_INSTR_OFFSETS
	.align		4
        /*0078*/ 	.byte	0x04, 0x1c
        /*007a*/ 	.short	(.L_378 - .L_377)


	//   ....[0]....
.L_377:
        /*007c*/ 	.word	0x00000040


	//   ....[1]....
        /*0080*/ 	.word	0x000009f0


	//   ....[2]....
        /*0084*/ 	.word	0x00000db0


	//----- nvinfo : EIATTR_CRS_STACK_SIZE
	.align		4
.L_378:
        /*0088*/ 	.byte	0x04, 0x1e
        /*008a*/ 	.short	(.L_380 - .L_379)
.L_379:
        /*008c*/ 	.word	0x00000000


	//----- nvinfo : EIATTR_CBANK_PARAM_SIZE
	.align		4
.L_380:
        /*0090*/ 	.byte	0x03, 0x19
        /*0092*/ 	.short	0x0024


	//----- nvinfo : EIATTR_PARAM_CBANK
	.align		4
        /*0094*/ 	.byte	0x04, 0x0a
        /*0096*/ 	.short	(.L_382 - .L_381)
	.align		4
.L_381:
        /*0098*/ 	.word	index@(.nv.constant0.rmsnorm_7d_kernel)
        /*009c*/ 	.short	0x0380
        /*009e*/ 	.short	0x0024


	//----- nvinfo : EIATTR_SW_WAR
	.align		4
.L_382:
        /*00a0*/ 	.byte	0x04, 0x36
        /*00a2*/ 	.short	(.L_384 - .L_383)
.L_383:
        /*00a4*/ 	.word	0x00000008
.L_384:


//--------------------- .nv.info.swiglu_ffn_7d_kernel --------------------------
	.section	.nv.info.swiglu_ffn_7d_kernel,"",@"SHT_CUDA_INFO"
	.sectionflags	@""
	.align	4


	//----- nvinfo : EIATTR_CUDA_API_VERSION
	.align		4
        /*0000*/ 	.byte	0x04, 0x37
        /*0002*/ 	.short	(.L_386 - .L_385)
.L_385:
        /*0004*/ 	.word	0x00000082


	//----- nvinfo : EIATTR_KPARAM_INFO
	.align		4
.L_386:
        /*0008*/ 	.byte	0x04, 0x17
        /*000a*/ 	.short	(.L_388 - .L_387)
.L_387:
        /*000c*/ 	.word	0x00000000
        /*0010*/ 	.short	0x0008
        /*0012*/ 	.short	0x0034
        /*0014*/ 	.byte	0x00, 0xf0, 0x11, 0x00


	//----- nvinfo : EIATTR_KPARAM_INFO
	.align		4
.L_388:
        /*0018*/ 	.byte	0x04, 0x17
        /*001a*/ 	.short	(.L_390 - .L_389)
.L_389:
        /*001c*/ 	.word	0x00000000
        /*0020*/ 	.short	0x0007
        /*0022*/ 	.short	0x0030
        /*0024*/ 	.byte	0x00, 0xf0, 0x11, 0x00


	//----- nvinfo : EIATTR_KPARAM_INFO
	.align		4
.L_390:
        /*0028*/ 	.byte	0x04, 0x17
        /*002a*/ 	.short	(.L_392 - .L_391)
.L_391:
        /*002c*/ 	.word	0x00000000
        /*0030*/ 	.short	0x0006
        /*0032*/ 	.short	0x002c
        /*0034*/ 	.byte	0x00, 0xf0, 0x11, 0x00


	//----- nvinfo : EIATTR_KPARAM_INFO
	.align		4
.L_392:
        /*0038*/ 	.byte	0x04, 0x17
        /*003a*/ 	.short	(.L_394 - .L_393)
.L_393:
        /*003c*/ 	.word	0x00000000
        /*0040*/ 	.short	0x0005
        /*0042*/ 	.short	0x0028
        /*0044*/ 	.byte	0x00, 0xf0, 0x11, 0x00


	//----- nvinfo : EIATTR_KPARAM_INFO
	.align		4
.L_394:
        /*0048*/ 	.byte	0x04, 0x17
        /*004a*/ 	.short	(.L_396 - .L_395)
.L_395:
        /*004c*/ 	.word	0x00000000
        /*0050*/ 	.short	0x0004
        /*0052*/ 	.short	0x0020
        /*0054*/ 	.byte	0x00, 0xf5, 0x21, 0x00


	//----- nvinfo : EIATTR_KPARAM_INFO
	.align		4
.L_396:
        /*0058*/ 	.byte	0x04, 0x17
        /*005a*/ 	.short	(.L_398 - .L_397)
.L_397:
        /*005c*/ 	.word	0x00000000
        /*0060*/ 	.short	0x0003
        /*0062*/ 	.short	0x0018
        /*0064*/ 	.byte	0x00, 0xf5, 0x21, 0x00


	//----- nvinfo : EIATTR_KPARAM_INFO
	.align		4
.L_398:
        /*0068*/ 	.byte	0x04, 0x17
        /*006a*/ 	.short	(.L_400 - .L_399)
.L_399:
        /*006c*/ 	.word	0x00000000
        /*0070*/ 	.short	0x0002
        /*0072*/ 	.short	0x0010
        /*0074*/ 	.byte	0x00, 0xf5, 0x21, 0x00


	//----- nvinfo : EIATTR_KPARAM_INFO
	.align		4
.L_400:
        /*0078*/ 	.byte	0x04, 0x17
        /*007a*/ 	.short	(.L_402 - .L_401)
.L_401:
        /*007c*/ 	.word	0x00000000
        /*0080*/ 	.short	0x0001
        /*0082*/ 	.short	0x0008
        /*0084*/ 	.byte	0x00, 0xf5, 0x21, 0x00


	//----- nvinfo : EIATTR_KPARAM_INFO
	.align		4
.L_402:
        /*0088*/ 	.byte	0x04, 0x17
        /*008a*/ 	.short	(.L_404 - .L_403)
.L_403:
        /*008c*/ 	.word	0x00000000
        /*0090*/ 	.short	0x0000
        /*0092*/ 	.short	0x0000
        /*0094*/ 	.byte	0x00, 0xf5, 0x21, 0x00


	//----- nvinfo : EIATTR_SPARSE_MMA_MASK
	.align		4
.L_404:
        /*0098*/ 	.byte	0x03, 0x50
        /*009a*/ 	.short	0x0000


	//----- nvinfo : EIATTR_MAXREG_COUNT
	.align		4
        /*009c*/ 	.byte	0x03, 0x1b
        /*009e*/ 	.short	0x00ff


	//----- nvinfo : EIATTR_NUM_BARRIERS
	.align		4
        /*00a0*/ 	.byte	0x02, 0x4c
        /*00a2*/ 	.byte	0x01
	.zero		1


	//----- nvinfo : EIATTR_MERCURY_ISA_VERSION
	.align		4
        /*00a4*/ 	.byte	0x03, 0x5f
        /*00a6*/ 	.short	0x0101


	//----- nvinfo : EIATTR_UNUSED_LOAD_BYTE_OFFSET
	.align		4
        /*00a8*/ 	.byte	0x04, 0x44
        /*00aa*/ 	.short	(.L_406 - .L_405)


	//   ....[0]....
.L_405:
        /*00ac*/ 	.word	0x00001b20
        /*00b0*/ 	.word	0x00000fff


	//----- nvinfo : EIATTR_VRC_CTA_INIT_COUNT
	.align		4
.L_406:
        /*00b4*/ 	.byte	0x02, 0x4a
	.zero		1
	.zero		1


	//----- nvinfo : EIATTR_EXIT_INSTR_OFFSETS
	.align		4
        /*00b8*/ 	.byte	0x04, 0x1c
        /*00ba*/ 	.short	(.L_408 - .L_407)


	//   ....[0]....
.L_407:
        /*00bc*/ 	.word	0x00000080


	//   ....[1]....
        /*00c0*/ 	.word	0x00001030


	//   ....[2]....
        /*00c4*/ 	.word	0x000010d0


	//   ....[3]....
        /*00c8*/ 	.word	0x00001c50


	//----- nvinfo : EIATTR_CRS_STACK_SIZE
	.align		4
.L_408:
        /*00cc*/ 	.byte	0x04, 0x1e
        /*00ce*/ 	.short	(.L_410 - .L_409)
.L_409:
        /*00d0*/ 	.word	0x00000000


	//----- nvinfo : EIATTR_CBANK_PARAM_SIZE
	.align		4
.L_410:
        /*00d4*/ 	.byte	0x03, 0x19
        /*00d6*/ 	.short	0x0038


	//----- nvinfo : EIATTR_PARAM_CBANK
	.align		4
        /*00d8*/ 	.byte	0x04, 0x0a
        /*00da*/ 	.short	(.L_412 - .L_411)
	.align		4
.L_411:
        /*00dc*/ 	.word	index@(.nv.constant0.swiglu_ffn_7d_kernel)
        /*00e0*/ 	.short	0x0380
        /*00e2*/ 	.short	0x0038


	//----- nvinfo : EIATTR_SW_WAR
	.align		4
.L_412:
        /*00e4*/ 	.byte	0x04, 0x36
        /*00e6*/ 	.short	(.L_414 - .L_413)
.L_413:
        /*00e8*/ 	.word	0x00000008
.L_414:


//--------------------- .nv.info.rope_7d_kernel   --------------------------
	.section	.nv.info.rope_7d_kernel,"",@"SHT_CUDA_INFO"
	.sectionflags	@""
	.align	4


	//----- nvinfo : EIATTR_CUDA_API_VERSION
	.align		4
        /*0000*/ 	.byte	0x04, 0x37
        /*0002*/ 	.short	(.L_416 - .L_415)
.L_415:
        /*0004*/ 	.word	0x00000082


	//----- nvinfo : EIATTR_KPARAM_INFO
	.align		4
.L_416:
        /*0008*/ 	.byte	0x04, 0x17
        /*000a*/ 	.short	(.L_418 - .L_417)
.L_417:
        /*000c*/ 	.word	0x00000000
        /*0010*/ 	.short	0x0008
        /*0012*/ 	.short	0x0030
        /*0014*/ 	.byte	0x00, 0xf0, 0x11, 0x00


	//----- nvinfo : EIATTR_KPARAM_INFO
	.align		4
.L_418:
        /*0018*/ 	.byte	0x04, 0x17
        /*001a*/ 	.short	(.L_420 - .L_419)
.L_419:
        /*001c*/ 	.word	0x00000000
        /*0020*/ 	.short	0x0007
        /*0022*/ 	.short	0x002c
        /*0024*/ 	.byte	0x00, 0xf0, 0x11, 0x00


	//----- nvinfo : EIATTR_KPARAM_INFO
	.align		4
.L_420:
        /*0028*/ 	.byte	0x04, 0x17
        /*002a*/ 	.short	(.L_422 - .L_421)
.L_421:
        /*002c*/ 	.word	0x00000000
        /*0030*/ 	.short	0x0006
        /*0032*/ 	.short	0x0028
        /*0034*/ 	.byte	0x00, 0xf0, 0x11, 0x00


	//----- nvinfo : EIATTR_KPARAM_INFO
	.align		4
.L_422:
        /*0038*/ 	.byte	0x04, 0x17
        /*003a*/ 	.short	(.L_424 - .L_423)
.L_423:
        /*003c*/ 	.word	0x00000000
        /*0040*/ 	.short	0x0005
        /*0042*/ 	.short	0x0024
        /*0044*/ 	.byte	0x00, 0xf0, 0x11, 0x00


	//----- nvinfo : EIATTR_KPARAM_INFO
	.align		4
.L_424:
        /*0048*/ 	.byte	0x04, 0x17
        /*004a*/ 	.short	(.L_426 - .L_425)
.L_425:
        /*004c*/ 	.word	0x00000000
        /*0050*/ 	.short	0x0004
        /*0052*/ 	.short	0x0020
        /*0054*/ 	.byte	0x00, 0xf0, 0x11, 0x00


	//----- nvinfo : EIATTR_KPARAM_INFO
	.align		4
.L_426:
        /*0058*/ 	.byte	0x04, 0x17
        /*005a*/ 	.short	(.L_428 - .L_427)
.L_427:
        /*005c*/ 	.word	0x00000000
        /*0060*/ 	.short	0x0003
        /*0062*/ 	.short	0x0018
        /*0064*/ 	.byte	0x00, 0xf5, 0x21, 0x00


	//----- nvinfo : EIATTR_KPARAM_INFO
	.align		4
.L_428:
        /*0068*/ 	.byte	0x04, 0x17
        /*006a*/ 	.short	(.L_430 - .L_429)
.L_429:
        /*006c*/ 	.word	0x00000000
        /*0070*/ 	.short	0x0002
        /*0072*/ 	.short	0x0010
        /*0074*/ 	.byte	0x00, 0xf5, 0x21, 0x00


	//----- nvinfo : EIATTR_KPARAM_INFO
	.align		4
.L_430:
        /*0078*/ 	.byte	0x04, 0x17
        /*007a*/ 	.short	(.L_432 - .L_431)
.L_431:
        /*007c*/ 	.word	0x00000000
        /*0080*/ 	.short	0x0001
        /*0082*/ 	.short	0x0008
        /*0084*/ 	.byte	0x00, 0xf5, 0x21, 0x00


	//----- nvinfo : EIATTR_KPARAM_INFO
	.align		4
.L_432:
        /*0088*/ 	.byte	0x04, 0x17
        /*008a*/ 	.short	(.L_434 - .L_433)
.L_433:
        /*008c*/ 	.word	0x00000000
        /*0090*/ 	.short	0x0000
        /*0092*/ 	.short	0x0000
        /*0094*/ 	.byte	0x00, 0xf5, 0x21, 0x00


	//----- nvinfo : EIATTR_SPARSE_MMA_MASK
	.align		4
.L_434:
        /*0098*/ 	.byte	0x03, 0x50
        /*009a*/ 	.short	0x0000


	//----- nvinfo : EIATTR_MAXREG_COUNT
	.align		4
        /*009c*/ 	.byte	0x03, 0x1b
        /*009e*/ 	.short	0x00ff


	//----- nvinfo : EIATTR_MERCURY_ISA_VERSION
	.align		4
        /*00a0*/ 	.byte	0x03, 0x5f
        /*00a2*/ 	.short	0x0101


	//----- nvinfo : EIATTR_VRC_CTA_INIT_COUNT
	.align		4
        /*00a4*/ 	.byte	0x02, 0x4a
	.zero		1
	.zero		1


	//----- nvinfo : EIATTR_EXIT_INSTR_OFFSETS
	.align		4
        /*00a8*/ 	.byte	0x04, 0x1c
        /*00aa*/ 	.short	(.L_436 - .L_435)


	//   ....[0]....
.L_435:
        /*00ac*/ 	.word	0x00000090


	//   ....[1]....
        /*00b0*/ 	.word	0x000000f0


	//   ....[2]....
        /*00b4*/ 	.word	0x00000550


	//----- nvinfo : EIATTR_CRS_STACK_SIZE
	.align		4
.L_436:
        /*00b8*/ 	.byte	0x04, 0x1e
        /*00ba*/ 	.short	(.L_438 - .L_437)
.L_437:
        /*00bc*/ 	.word	0x00000000


	//----- nvinfo : EIATTR_CBANK_PARAM_SIZE
	.align		4
.L_438:
        /*00c0*/ 	.byte	0x03, 0x19
        /*00c2*/ 	.short	0x0034


	//----- nvinfo : EIATTR_PARAM_CBANK
	.align		4
        /*00c4*/ 	.byte	0x04, 0x0a
        /*00c6*/ 	.short	(.L_440 - .L_439)
	.align		4
.L_439:
        /*00c8*/ 	.word	index@(.nv.constant0.rope_7d_kernel)
        /*00cc*/ 	.short	0x0380
        /*00ce*/ 	.short	0x0034


	//----- nvinfo : EIATTR_SW_WAR
	.align		4
.L_440:
        /*00d0*/ 	.byte	0x04, 0x36
        /*00d2*/ 	.short	(.L_442 - .L_441)
.L_441:
        /*00d4*/ 	.word	0x00000008
.L_442:


//--------------------- .nv.info.manifold_attention_kernel --------------------------
	.section	.nv.info.manifold_attention_kernel,"",@"SHT_CUDA_INFO"
	.sectionflags	@""
	.align	4


	//----- nvinfo : EIATTR_CUDA_API_VERSION
	.align		4
        /*0000*/ 	.byte	0x04, 0x37
        /*0002*/ 	.short	(.L_444 - .L_443)
.L_443:
        /*0004*/ 	.word	0x00000082


	//----- nvinfo : EIATTR_KPARAM_INFO
	.align		4
.L_444:
        /*0008*/ 	.byte	0x04, 0x17
        /*000a*/ 	.short	(.L_446 - .L_445)
.L_445:
        /*000c*/ 	.word	0x00000000
        /*0010*/ 	.short	0x000a
        /*0012*/ 	.short	0x003c
        /*0014*/ 	.byte	0x00, 0xf0, 0x11, 0x00


	//----- nvinfo : EIATTR_KPARAM_INFO
	.align		4
.L_446:
        /*0018*/ 	.byte	0x04, 0x17
        /*001a*/ 	.short	(.L_448 - .L_447)
.L_447:
        /*001c*/ 	.word	0x00000000
        /*0020*/ 	.short	0x0009
        /*0022*/ 	.short	0x0038
        /*0024*/ 	.byte	0x00, 0xf0, 0x11, 0x00


	//----- nvinfo : EIATTR_KPARAM_INFO
	.align		4
.L_448:
        /*0028*/ 	.byte	0x04, 0x17
        /*002a*/ 	.short	(.L_450 - .L_449)
.L_449:
        /*002c*/ 	.word	0x00000000
        /*0030*/ 	.short	0x0008
        /*0032*/ 	.short	0x0034
        /*0034*/ 	.byte	0x00, 0xf0, 0x11, 0x00


	//----- nvinfo : EIATTR_KPARAM_INFO
	.align		4
.L_450:
        /*0038*/ 	.byte	0x04, 0x17
        /*003a*/ 	.short	(.L_452 - .L_451)
.L_451:
        /*003c*/ 	.word	0x00000000
        /*0040*/ 	.short	0x0007
        /*0042*/ 	.short	0x0030
        /*0044*/ 	.byte	0x00, 0xf0, 0x11, 0x00


	//----- nvinfo : EIATTR_KPARAM_INFO
	.align		4
.L_452:
        /*0048*/ 	.byte	0x04, 0x17
        /*004a*/ 	.short	(.L_454 - .L_453)
.L_453:
        /*004c*/ 	.word	0x00000000
        /*0050*/ 	.short	0x0006
        /*0052*/ 	.short	0x002c
        /*0054*/ 	.byte	0x00, 0xf0, 0x11, 0x00


	//----- nvinfo : EIATTR_KPARAM_INFO
	.align		4
.L_454:
        /*0058*/ 	.byte	0x04, 0x17
        /*005a*/ 	.short	(.L_456 - .L_455)
.L_455:
        /*005c*/ 	.word	0x00000000
        /*0060*/ 	.short	0x0005
        /*0062*/ 	.short	0x0028
        /*0064*/ 	.byte	0x00, 0xf0, 0x11, 0x00


	//----- nvinfo : EIATTR_KPARAM_INFO
	.align		4
.L_456:
        /*0068*/ 	.byte	0x04, 0x17
        /*006a*/ 	.short	(.L_458 - .L_457)
.L_457:
        /*006c*/ 	.word	0x00000000
        /*0070*/ 	.short	0x0004
        /*0072*/ 	.short	0x0020
        /*0074*/ 	.byte	0x00, 0xf5, 0x21, 0x00


	//----- nvinfo : EIATTR_KPARAM_INFO
	.align		4
.L_458:
        /*0078*/ 	.byte	0x04, 0x17
        /*007a*/ 	.short	(.L_460 - .L_459)
.L_459:
        /*007c*/ 	.word	0x00000000
        /*0080*/ 	.short	0x0003
        /*0082*/ 	.short	0x0018
        /*0084*/ 	.byte	0x00, 0xf5, 0x21, 0x00


	//----- nvinfo : EIATTR_KPARAM_INFO
	.align		4
.L_460:
        /*0088*/ 	.byte	0x04, 0x17
        /*008a*/ 	.short	(.L_462 - .L_461)
.L_461:
        /*008c*/ 	.word	0x00000000
        /*0090*/ 	.short	0x0002
        /*0092*/ 	.short	0x0010
        /*0094*/ 	.byte	0x00, 0xf5, 0x21, 0x00


	//----- nvinfo : EIATTR_KPARAM_INFO
	.align		4
.L_462:
        /*0098*/ 	.byte	0x04, 0x17
        /*009a*/ 	.short	(.L_464 - .L_463)
.L_463:
        /*009c*/ 	.word	0x00000000
        /*00a0*/ 	.short	0x0001
        /*00a2*/ 	.short	0x0008
        /*00a4*/ 	.byte	0x00, 0xf5, 0x21, 0x00


	//----- nvinfo : EIATTR_KPARAM_INFO
	.align		4
.L_464:
        /*00a8*/ 	.byte	0x04, 0x17
        /*00aa*/ 	.short	(.L_466 - .L_465)
.L_465:
        /*00ac*/ 	.word	0x00000000
        /*00b0*/ 	.short	0x0000
        /*00b2*/ 	.short	0x0000
        /*00b4*/ 	.byte	0x00, 0xf5, 0x21, 0x00


	//----- nvinfo : EIATTR_SPARSE_MMA_MASK
	.align		4
.L_466:
        /*00b8*/ 	.byte	0x03, 0x50
        /*00ba*/ 	.short	0x0000


	//----- nvinfo : EIATTR_MAXREG_COUNT
	.align		4
        /*00bc*/ 	.byte	0x03, 0x1b
        /*00be*/ 	.short	0x00ff


	//----- nvinfo : EIATTR_NUM_BARRIERS
	.align		4
        /*00c0*/ 	.byte	0x02, 0x4c
        /*00c2*/ 	.byte	0x01
	.zero		1


	//----- nvinfo : EIATTR_MERCURY_ISA_VERSION
	.align		4
        /*00c4*/ 	.byte	0x03, 0x5f
        /*00c6*/ 	.short	0x0101


	//----- nvinfo : EIATTR_VRC_CTA_INIT_COUNT
	.align		4
        /*00c8*/ 	.byte	0x02, 0x4a
	.zero		1
	.zero		1


	//----- nvinfo : EIATTR_EXIT_INSTR_OFFSETS
	.align		4
        /*00cc*/ 	.byte	0x04, 0x1c
        /*00ce*/ 	.short	(.L_468 - .L_467)


	//   ....[0]....
.L_467:
        /*00d0*/ 	.word	0x00000090


	//   ....[1]....
        /*00d4*/ 	.word	0x000021d0


	//   ....[2]....
        /*00d8*/ 	.word	0x000022c0


	//   ....[3]....
        /*00dc*/ 	.word	0x000037d0


	//----- nvinfo : EIATTR_CRS_STACK_SIZE
	.align		4
.L_468:
        /*00e0*/ 	.byte	0x04, 0x1e
        /*00e2*/ 	.short	(.L_470 - .L_469)
.L_469:
        /*00e4*/ 	.word	0x00000000


	//----- nvinfo : EIATTR_CBANK_PARAM_SIZE
	.align		4
.L_470:
        /*00e8*/ 	.byte	0x03, 0x19
        /*00ea*/ 	.short	0x0040


	//----- nvinfo : EIATTR_PARAM_CBANK
	.align		4
        /*00ec*/ 	.byte	0x04, 0x0a
        /*00ee*/ 	.short	(.L_472 - .L_471)
	.align		4
.L_471:
        /*00f0*/ 	.word	index@(.nv.constant0.manifold_attention_kernel)
        /*00f4*/ 	.short	0x0380
        /*00f6*/ 	.short	0x0040


	//----- nvinfo : EIATTR_SW_WAR
	.align		4
.L_472:
        /*00f8*/ 	.byte	0x04, 0x36
        /*00fa*/ 	.short	(.L_474 - .L_473)
.L_473:
        /*00fc*/ 	.word	0x00000008
.L_474:


//--------------------- .nv.info.holographic_superposition --------------------------
	.section	.nv.info.holographic_superposition,"",@"SHT_CUDA_INFO"
	.sectionflags	@""
	.align	4


	//----- nvinfo : EIATTR_CUDA_API_VERSION
	.align		4
        /*0000*/ 	.byte	0x04, 0x37
        /*0002*/ 	.short	(.L_476 - .L_475)
.L_475:
        /*0004*/ 	.word	0x00000082


	//----- nvinfo : EIATTR_KPARAM_INFO
	.align		4
.L_476:
        /*0008*/ 	.byte	0x04, 0x17
        /*000a*/ 	.short	(.L_478 - .L_477)
.L_477:
        /*000c*/ 	.word	0x00000000
        /*0010*/ 	.short	0x0005
        /*0012*/ 	.short	0x0020
        /*0014*/ 	.byte	0x00, 0xf0, 0x11, 0x00


	//----- nvinfo : EIATTR_KPARAM_INFO
	.align		4
.L_478:
        /*0018*/ 	.byte	0x04, 0x17
        /*001a*/ 	.short	(.L_480 - .L_479)
.L_479:
        /*001c*/ 	.word	0x00000000
        /*0020*/ 	.short	0x0004
        /*0022*/ 	.short	0x001c
        /*0024*/ 	.byte	0x00, 0xf0, 0x11, 0x00


	//----- nvinfo : EIATTR_KPARAM_INFO
	.align		4
.L_480:
        /*0028*/ 	.byte	0x04, 0x17
        /*002a*/ 	.short	(.L_482 - .L_481)
.L_481:
        /*002c*/ 	.word	0x00000000
        /*0030*/ 	.short	0x0003
        /*0032*/ 	.short	0x0018
        /*0034*/ 	.byte	0x00, 0xf0, 0x11, 0x00


	//----- nvinfo : EIATTR_KPARAM_INFO
	.align		4
.L_482:
        /*0038*/ 	.byte	0x04, 0x17
        /*003a*/ 	.short	(.L_484 - .L_483)
.L_483:
        /*003c*/ 	.word	0x00000000
        /*0040*/ 	.short	0x0002
        /*0042*/ 	.short	0x0010
        /*0044*/ 	.byte	0x00, 0xf5, 0x21, 0x00


	//----- nvinfo : EIATTR_KPARAM_INFO
	.align		4
.L_484:
        /*0048*/ 	.byte	0x04, 0x17
        /*004a*/ 	.short	(.L_486 - .L_485)
.L_485:
        /*004c*/ 	.word	0x00000000
        /*0050*/ 	.short	0x0001
        /*0052*/ 	.short	0x0008
        /*0054*/ 	.byte	0x00, 0xf5, 0x21, 0x00


	//----- nvinfo : EIATTR_KPARAM_INFO
	.align		4
.L_486:
        /*0058*/ 	.byte	0x04, 0x17
        /*005a*/ 	.short	(.L_488 - .L_487)
.L_487:
        /*005c*/ 	.word	0x00000000
        /*0060*/ 	.short	0x0000
        /*0062*/ 	.short	0x0000
        /*0064*/ 	.byte	0x00, 0xf5, 0x21, 0x00


	//----- nvinfo : EIATTR_SPARSE_MMA_MASK
	.align		4
.L_488:
        /*0068*/ 	.byte	0x03, 0x50
        /*006a*/ 	.short	0x0000


	//----- nvinfo : EIATTR_MAXREG_COUNT
	.align		4
        /*006c*/ 	.byte	0x03, 0x1b
        /*006e*/ 	.short	0x00ff


	//----- nvinfo : EIATTR_MERCURY_ISA_VERSION
	.align		4
        /*0070*/ 	.byte	0x03, 0x5f
        /*0072*/ 	.short	0x0101


	//----- nvinfo : EIATTR_VRC_CTA_INIT_COUNT
	.align		4
        /*0074*/ 	.byte	0x02, 0x4a
	.zero		1
	.zero		1


	//----- nvinfo : EIATTR_EXIT_INSTR_OFFSETS
	.align		4
        /*0078*/ 	.byte	0x04, 0x1c
        /*007a*/ 	.short	(.L_490 - .L_489)


	//   ....[0]....
.L_489:
        /*007c*/ 	.word	0x000000b0


	//   ....[1]....
        /*0080*/ 	.word	0x000016d0


	//----- nvinfo : EIATTR_CRS_STACK_SIZE
	.align		4
.L_490:
        /*0084*/ 	.byte	0x04, 0x1e
        /*0086*/ 	.short	(.L_492 - .L_491)
.L_491:
        /*0088*/ 	.word	0x00000000


	//----- nvinfo : EIATTR_CBANK_PARAM_SIZE
	.align		4
.L_492:
        /*008c*/ 	.byte	0x03, 0x19
        /*008e*/ 	.short	0x0024


	//----- nvinfo : EIATTR_PARAM_CBANK
	.align		4
        /*0090*/ 	.byte	0x04, 0x0a
        /*0092*/ 	.short	(.L_494 - .L_493)
	.align		4
.L_493:
        /*0094*/ 	.word	index@(.nv.constant0.holographic_superposition)
        /*0098*/ 	.short	0x0380
        /*009a*/ 	.short	0x0024


	//----- nvinfo : EIATTR_SW_WAR
	.align		4
.L_494:
        /*009c*/ 	.byte	0x04, 0x36
        /*009e*/ 	.short	(.L_496 - .L_495)
.L_495:
        /*00a0*/ 	.word	0x00000008
.L_496:


//--------------------- .nv.info.holographic_fold_7d --------------------------
	.section	.nv.info.holographic_fold_7d,"",@"SHT_CUDA_INFO"
	.sectionflags	@""
	.align	4


	//----- nvinfo : EIATTR_CUDA_API_VERSION
	.align		4
        /*0000*/ 	.byte	0x04, 0x37
        /*0002*/ 	.short	(.L_498 - .L_497)
.L_497:
        /*0004*/ 	.word	0x00000082


	//----- nvinfo : EIATTR_KPARAM_INFO
	.align		4
.L_498:
        /*0008*/ 	.byte	0x04, 0x17
        /*000a*/ 	.short	(.L_500 - .L_499)
.L_499:
        /*000c*/ 	.word	0x00000000
        /*0010*/ 	.short	0x0004
        /*0012*/ 	.short	0x001c
        /*0014*/ 	.byte	0x00, 0xf0, 0x11, 0x00


	//----- nvinfo : EIATTR_KPARAM_INFO
	.align		4
.L_500:
        /*0018*/ 	.byte	0x04, 0x17
        /*001a*/ 	.short	(.L_502 - .L_501)
.L_501:
        /*001c*/ 	.word	0x00000000
        /*0020*/ 	.short	0x0003
        /*0022*/ 	.short	0x0018
        /*0024*/ 	.byte	0x00, 0xf0, 0x11, 0x00


	//----- nvinfo : EIATTR_KPARAM_INFO
	.align		4
.L_502:
        /*0028*/ 	.byte	0x04, 0x17
        /*002a*/ 	.short	(.L_504 - .L_503)
.L_503:
        /*002c*/ 	.word	0x00000000
        /*0030*/ 	.short	0x0002
        /*0032*/ 	.short	0x0010
        /*0034*/ 	.byte	0x00, 0xf5, 0x21, 0x00


	//----- nvinfo : EIATTR_KPARAM_INFO
	.align		4
.L_504:
        /*0038*/ 	.byte	0x04, 0x17
        /*003a*/ 	.short	(.L_506 - .L_505)
.L_505:
        /*003c*/ 	.word	0x00000000
        /*0040*/ 	.short	0x0001
        /*0042*/ 	.short	0x0008
        /*0044*/ 	.byte	0x00, 0xf5, 0x21, 0x00


	//----- nvinfo : EIATTR_KPARAM_INFO
	.align		4
.L_506:
        /*0048*/ 	.byte	0x04, 0x17
        /*004a*/ 	.short	(.L_508 - .L_507)
.L_507:
        /*004c*/ 	.word	0x00000000
        /*0050*/ 	.short	0x0000
        /*0052*/ 	.short	0x0000
        /*0054*/ 	.byte	0x00, 0xf5, 0x21, 0x00


	//----- nvinfo : EIATTR_SPARSE_MMA_MASK
	.align		4
.L_508:
        /*0058*/ 	.byte	0x03, 0x50
        /*005a*/ 	.short	0x0000


	//----- nvinfo : EIATTR_MAXREG_COUNT
	.align		4
        /*005c*/ 	.byte	0x03, 0x1b
        /*005e*/ 	.short	0x00ff


	//----- nvinfo : EIATTR_MERCURY_ISA_VERSION
	.align		4
        /*0060*/ 	.byte	0x03, 0x5f
        /*0062*/ 	.short	0x0101


	//----- nvinfo : EIATTR_VRC_CTA_INIT_COUNT
	.align		4
        /*0064*/ 	.byte	0x02, 0x4a
	.zero		1
	.zero		1


	//----- nvinfo : EIATTR_EXIT_INSTR_OFFSETS
	.align		4
        /*0068*/ 	.byte	0x04, 0x1c
        /*006a*/ 	.short	(.L_510 - .L_509)


	//   ....[0]....
.L_509:
        /*006c*/ 	.word	0x00000080


	//   ....[1]....
        /*0070*/ 	.word	0x0000fa40


	//   ....[2]....
        /*0074*/ 	.word	0x000119e0


	//----- nvinfo : EIATTR_CRS_STACK_SIZE
	.align		4
.L_510:
        /*0078*/ 	.byte	0x04, 0x1e
        /*007a*/ 	.short	(.L_512 - .L_511)
.L_511:
        /*007c*/ 	.word	0x00000000


	//----- nvinfo : EIATTR_CBANK_PARAM_SIZE
	.align		4
.L_512:
        /*0080*/ 	.byte	0x03, 0x19
        /*0082*/ 	.short	0x0020


	//----- nvinfo : EIATTR_PARAM_CBANK
	.align		4
        /*0084*/ 	.byte	0x04, 0x0a
        /*0086*/ 	.short	(.L_514 - .L_513)
	.align		4
.L_513:
        /*0088*/ 	.word	index@(.nv.constant0.holographic_fold_7d)
        /*008c*/ 	.short	0x0380
        /*008e*/ 	.short	0x0020


	//----- nvinfo : EIATTR_SW_WAR
	.align		4
.L_514:
        /*0090*/ 	.byte	0x04, 0x36
        /*0092*/ 	.short	(.L_516 - .L_515)
.L_515:
        /*0094*/ 	.word	0x00000008
.L_516:


//--------------------- .nv.info.project_7d_to_3d --------------------------
	.section	.nv.info.project_7d_to_3d,"",@"SHT_CUDA_INFO"
	.sectionflags	@""
	.align	4


	//----- nvinfo : EIATTR_CUDA_API_VERSION
	.align		4
        /*0000*/ 	.byte	0x04, 0x37
        /*0002*/ 	.short	(.L_518 - .L_517)
.L_517:
        /*0004*/ 	.word	0x00000082


	//----- nvinfo : EIATTR_KPARAM_INFO
	.align		4
.L_518:
        /*0008*/ 	.byte	0x04, 0x17
        /*000a*/ 	.short	(.L_520 - .L_519)
.L_519:
        /*000c*/ 	.word	0x00000000
        /*0010*/ 	.short	0x0002
        /*0012*/ 	.short	0x0010
        /*0014*/ 	.byte	0x00, 0xf0, 0x11, 0x00


	//----- nvinfo : EIATTR_KPARAM_INFO
	.align		4
.L_520:
        /*0018*/ 	.byte	0x04, 0x17
        /*001a*/ 	.short	(.L_522 - .L_521)
.L_521:
        /*001c*/ 	.word	0x00000000
        /*0020*/ 	.short	0x0001
        /*0022*/ 	.short	0x0008
        /*0024*/ 	.byte	0x00, 0xf5, 0x21, 0x00


	//----- nvinfo : EIATTR_KPARAM_INFO
	.align		4
.L_522:
        /*0028*/ 	.byte	0x04, 0x17
        /*002a*/ 	.short	(.L_524 - .L_523)
.L_523:
        /*002c*/ 	.word	0x00000000
        /*0030*/ 	.short	0x0000
        /*0032*/ 	.short	0x0000
        /*0034*/ 	.byte	0x00, 0xf5, 0x21, 0x00


	//----- nvinfo : EIATTR_SPARSE_MMA_MASK
	.align		4
.L_524:
        /*0038*/ 	.byte	0x03, 0x50
        /*003a*/ 	.short	0x0000


	//----- nvinfo : EIATTR_MAXREG_COUNT
	.align		4
        /*003c*/ 	.byte	0x03, 0x1b
        /*003e*/ 	.short	0x00ff


	//----- nvinfo : EIATTR_MERCURY_ISA_VERSION
	.align		4
        /*0040*/ 	.byte	0x03, 0x5f
        /*0042*/ 	.short	0x0101


	//----- nvinfo : EIATTR_VRC_CTA_INIT_COUNT
	.align		4
        /*0044*/ 	.byte	0x02, 0x4a
	.zero		1
	.zero		1


	//----- nvinfo : EIATTR_EXIT_INSTR_OFFSETS
	.align		4
        /*0048*/ 	.byte	0x04, 0x1c
        /*004a*/ 	.short	(.L_526 - .L_525)


	//   ....[0]....
.L_525:
        /*004c*/ 	.word	0x00000070


	//   ....[1]....
        /*0050*/ 	.word	0x000005d0


	//   ....[2]....
        /*0054*/ 	.word	0x00000720


	//----- nvinfo : EIATTR_CRS_STACK_SIZE
	.align		4
.L_526:
        /*0058*/ 	.byte	0x04, 0x1e
        /*005a*/ 	.short	(.L_528 - .L_527)
.L_527:
        /*005c*/ 	.word	0x00000000


	//----- nvinfo : EIATTR_CBANK_PARAM_SIZE
	.align		4
.L_528:
        /*0060*/ 	.byte	0x03, 0x19
        /*0062*/ 	.short	0x0014


	//----- nvinfo : EIATTR_PARAM_CBANK
	.align		4
        /*0064*/ 	.byte	0x04, 0x0a
        /*0066*/ 	.short	(.L_530 - .L_529)
	.align		4
.L_529:
        /*0068*/ 	.word	index@(.nv.constant0.project_7d_to_3d)
        /*006c*/ 	.short	0x0380
        /*006e*/ 	.short	0x0014


	//----- nvinfo : EIATTR_SW_WAR
	.align		4
.L_530:
        /*0070*/ 	.byte	0x04, 0x36
        /*0072*/ 	.short	(.L_532 - .L_531)
.L_531:
        /*0074*/ 	.word	0x00000008
.L_532:


//--------------------- .nv.info.project_to_7d_poincare --------------------------
	.section	.nv.info.project_to_7d_poincare,"",@"SHT_CUDA_INFO"
	.sectionflags	@""
	.align	4


	//----- nvinfo : EIATTR_CUDA_API_VERSION
	.align		4
        /*0000*/ 	.byte	0x04, 0x37
        /*0002*/ 	.short	(.L_534 - .L_533)
.L_533:
        /*0004*/ 	.word	0x00000082


	//----- nvinfo : EIATTR_KPARAM_INFO
	.align		4
.L_534:
        /*0008*/ 	.byte	0x04, 0x17
        /*000a*/ 	.short	(.L_536 - .L_535)
.L_535:
        /*000c*/ 	.word	0x00000000
        /*0010*/ 	.short	0x0004
        /*0012*/ 	.short	0x0018
        /*0014*/ 	.byte	0x00, 0xf0, 0x11, 0x00


	//----- nvinfo : EIATTR_KPARAM_INFO
	.align		4
.L_536:
        /*0018*/ 	.byte	0x04, 0x17
        /*001a*/ 	.short	(.L_538 - .L_537)
.L_537:
        /*001c*/ 	.word	0x00000000
        /*0020*/ 	.short	0x0003
        /*0022*/ 	.short	0x0014
        /*0024*/ 	.byte	0x00, 0xf0, 0x11, 0x00


	//----- nvinfo : EIATTR_KPARAM_INFO
	.align		4
.L_538:
        /*0028*/ 	.byte	0x04, 0x17
        /*002a*/ 	.short	(.L_540 - .L_539)
.L_539:
        /*002c*/ 	.word	0x00000000
        /*0030*/ 	.short	0x0002
        /*0032*/ 	.short	0x0010
        /*0034*/ 	.byte	0x00, 0xf0, 0x11, 0x00


	//----- nvinfo : EIATTR_KPARAM_INFO
	.align		4
.L_540:
        /*0038*/ 	.byte	0x04, 0x17
        /*003a*/ 	.short	(.L_542 - .L_541)
.L_541:
        /*003c*/ 	.word	0x00000000
        /*0040*/ 	.short	0x0001
        /*0042*/ 	.short	0x0008
        /*0044*/ 	.byte	0x00, 0xf5, 0x21, 0x00


	//----- nvinfo : EIATTR_KPARAM_INFO
	.align		4
.L_542:
        /*0048*/ 	.byte	0x04, 0x17
        /*004a*/ 	.short	(.L_544 - .L_543)
.L_543:
        /*004c*/ 	.word	0x00000000
        /*0050*/ 	.short	0x0000
        /*0052*/ 	.short	0x0000
        /*0054*/ 	.byte	0x00, 0xf5, 0x21, 0x00


	//----- nvinfo : EIATTR_SPARSE_MMA_MASK
	.align		4
.L_544:
        /*0058*/ 	.byte	0x03, 0x50
        /*005a*/ 	.short	0x0000


	//----- nvinfo : EIATTR_MAXREG_COUNT
	.align		4
        /*005c*/ 	.byte	0x03, 0x1b
        /*005e*/ 	.short	0x00ff


	//----- nvinfo : EIATTR_MERCURY_ISA_VERSION
	.align		4
        /*0060*/ 	.byte	0x03, 0x5f
        /*0062*/ 	.short	0x0101


	//----- nvinfo : EIATTR_VRC_CTA_INIT_COUNT
	.align		4
        /*0064*/ 	.byte	0x02, 0x4a
	.zero		1
	.zero		1


	//----- nvinfo : EIATTR_EXIT_INSTR_OFFSETS
	.align		4
        /*0068*/ 	.byte	0x04, 0x1c
        /*006a*/ 	.short	(.L_546 - .L_545)


	//   ....[0]....
.L_545:
        /*006c*/ 	.word	0x00000070


	//   ....[1]....
        /*0070*/ 	.word	0x00000de0


	//   ....[2]....
        /*0074*/ 	.word	0x00001270


	//   ....[3]....
        /*0078*/ 	.word	0x000014a0


	//   ....[4]....
        /*007c*/ 	.word	0x00001610


	//   ....[5]....
        /*0080*/ 	.word	0x000016f0


	//----- nvinfo : EIATTR_CRS_STACK_SIZE
	.align		4
.L_546:
        /*0084*/ 	.byte	0x04, 0x1e
        /*0086*/ 	.short	(.L_548 - .L_547)
.L_547:
        /*0088*/ 	.word	0x00000000


	//----- nvinfo : EIATTR_CBANK_PARAM_SIZE
	.align		4
.L_548:
        /*008c*/ 	.byte	0x03, 0x19
        /*008e*/ 	.short	0x001c


	//----- nvinfo : EIATTR_PARAM_CBANK
	.align		4
        /*0090*/ 	.byte	0x04, 0x0a
        /*0092*/ 	.short	(.L_550 - .L_549)
	.align		4
.L_549:
        /*0094*/ 	.word	index@(.nv.constant0.project_to_7d_poincare)
        /*0098*/ 	.short	0x0380
        /*009a*/ 	.short	0x001c


	//----- nvinfo : EIATTR_SW_WAR
	.align		4
.L_550:
        /*009c*/ 	.byte	0x04, 0x36
        /*009e*/ 	.short	(.L_552 - .L_551)
.L_551:
        /*00a0*/ 	.word	0x00000008
.L_552:


//--------------------- .nv.callgraph             --------------------------
	.section	.nv.callgraph,"",@"SHT_CUDA_CALLGRAPH"
	.align	4
	.sectionentsize	8
	.align		4
        /*0000*/ 	.word	0x00000000
	.align		4
        /*0004*/ 	.word	0xffffffff
	.align		4
        /*0008*/ 	.word	0x00000000
	.align		4
        /*000c*/ 	.word	0xfffffffe
	.align		4
        /*0010*/ 	.word	0x00000000
	.align		4
        /*0014*/ 	.word	0xfffffffd
	.align		4
        /*0018*/ 	.word	0x00000000
	.align		4
        /*001c*/ 	.word	0xfffffffc


//--------------------- .nv.constant4             --------------------------
	.section	.nv.constant4,"a",@progbits
	.align	8
	.align		8
.nv.constant4:
        /*0000*/ 	.dword	precalc_xorwow_matrix
	.align		8
        /*0008*/ 	.dword	precalc_xorwow_offset_matrix
	.align		8
        /*0010*/ 	.dword	mrg32k3aM1
	.align		8
        /*0018*/ 	.dword	mrg32k3aM2
	.align		8
        /*0020*/ 	.dword	mrg32k3aM1SubSeq
	.align		8
        /*0028*/ 	.dword	mrg32k3aM2SubSeq
	.align		8
        /*0030*/ 	.dword	mrg32k3aM1Seq
	.align		8
        /*0038*/ 	.dword	mrg32k3aM2Seq
	.align		8
        /*0040*/ 	.dword	__cudart_i2opi_f


//--------------------- .nv.constant3             --------------------------
	.section	.nv.constant3,"a",@progbits
	.align	8
.nv.constant3:
	.type		__cr_lgamma_table,@object
	.size		__cr_lgamma_table,(PHI - __cr_lgamma_table)
__cr_lgamma_table:
        /*0000*/ 	.byte	0x00, 0x00, 0x00, 0x00, 0x00, 0x00, 0x00, 0x00, 0x00, 0x00, 0x00, 0x00, 0x00, 0x00, 0x00, 0x00
        /*0010*/ 	.byte	0xef, 0x39, 0xfa, 0xfe, 0x42, 0x2e, 0xe6, 0x3f, 0x02, 0x20, 0x2a, 0xfa, 0x0b, 0xab, 0xfc, 0x3f
        /*0020*/ 	.byte	0xf9, 0x2c, 0x92, 0x7c, 0xa7, 0x6c, 0x09, 0x40, 0xc9, 0x79, 0x44, 0x3c, 0x64, 0x26, 0x13, 0x40
        /*0030*/ 	.byte	0xca, 0x01, 0xcf, 0x3a, 0x27, 0x51, 0x1a, 0x40, 0x30, 0xcc, 0x2d, 0xf3, 0xe1, 0x0c, 0x21, 0x40
        /*0040*/ 	.byte	0x0d, 0xb7, 0xfc, 0x82, 0x8e, 0x35, 0x25, 0x40
	.type		PHI,@object
	.size		PHI,(PHI_INV - PHI)
PHI:
        /*0048*/ 	.byte	0xbd, 0x1b, 0xcf, 0x3f
	.type		PHI_INV,@object
	.size		PHI_INV,(PHI_SQUARED - PHI_INV)
PHI_INV:
        /*004c*/ 	.byte	0x7a, 0x37, 0x1e, 0x3f
	.type		PHI_SQUARED,@object
	.size		PHI_SQUARED,(S2_STABILITY_BOUND - PHI_SQUARED)
PHI_SQUARED:
        /*0050*/ 	.byte	0xde, 0x8d, 0x27, 0x40
	.type		S2_STABILITY_BOUND,@object
	.size		S2_STABILITY_BOUND,(HYPERBOLIC_CURVATURE - S2_STABILITY_BOUND)
S2_STABILITY_BOUND:
        /*0054*/ 	.byte	0x0a, 0xd7, 0x23, 0x3c
	.type		HYPERBOLIC_CURVATURE,@object
	.size		HYPERBOLIC_CURVATURE,(MANIFOLD_DIMS - HYPERBOLIC_CURVATURE)
HYPERBOLIC_CURVATURE:
        /*0058*/ 	.byte	0x00, 0x00, 0x80, 0xbf
	.type		MANIFOLD_DIMS,@object
	.size		MANIFOLD_DIMS,(PHI_BASIS - MANIFOLD_DIMS)
MANIFOLD_DIMS:
        /*005c*/ 	.byte	0x07, 0x00, 0x00, 0x00
	.type		PHI_BASIS,@object
	.size		PHI_BASIS,(.L_15 - PHI_BASIS)
PHI_BASIS:
        /*0060*/ 	.byte	0x00, 0x00, 0x80, 0x3f, 0xbd, 0x1b, 0xcf, 0x3f, 0xde, 0x8d, 0x27, 0x40, 0xde, 0x8d, 0x87, 0x40
        /*0070*/ 	.byte	0xce, 0x54, 0xdb, 0x40, 0x56, 0x71, 0x31, 0x41, 0xde, 0x8d, 0x8f, 0x41
.L_15:


//--------------------- .text.cross_entropy_7d_kernel --------------------------
	.section	.text.cross_entropy_7d_kernel,"ax",@progbits
	.align	128
        .global         cross_entropy_7d_kernel
        .type           cross_entropy_7d_kernel,@function
        .size           cross_entropy_7d_kernel,(.L_x_718 - cross_entropy_7d_kernel)
        .other          cross_entropy_7d_kernel,@"STO_CUDA_ENTRY STV_DEFAULT"
cross_entropy_7d_kernel:
.text.cross_entropy_7d_kernel:
[----:B------:R-:W-:Y:S01]  /*0000*/  LDC R1, c[0x0][0x37c] ;  /* 0x0000df00ff017b82 */ /* 0x000fe20000000800 */
[----:B------:R-:W0:Y:S07]  /*0010*/  S2R R3, SR_TID.X ;  /* 0x0000000000037919 */ /* 0x000e2e0000002100 */
[----:B------:R-:W0:Y:S01]  /*0020*/  S2UR UR4, SR_CTAID.X ;  /* 0x00000000000479c3 */ /* 0x000e220000002500 */
[----:B------:R-:W1:Y:S07]  /*0030*/  LDCU UR5, c[0x0][0x398] ;  /* 0x00007300ff0577ac */ /* 0x000e6e0008000800 */
[----:B------:R-:W0:Y:S02]  /*0040*/  LDC R6, c[0x0][0x360] ;  /* 0x0000d800ff067b82 */ /* 0x000e240000000800 */
[----:B0-----:R-:W-:-:S05]  /*0050*/  IMAD R6, R6, UR4, R3 ;  /* 0x0000000406067c24 */ /* 0x001fca000f8e0203 */
[----:B-1----:R-:W-:-:S13]  /*0060*/  ISETP.GE.AND P0, PT, R6, UR5, PT ;  /* 0x0000000506007c0c */ /* 0x002fda000bf06270 */
[----:B------:R-:W-:Y:S05]  /*0070*/  @P0 EXIT ;  /* 0x000000000000094d */ /* 0x000fea0003800000 */
[----:B------:R-:W0:Y:S01]  /*0080*/  LDC.64 R2, c[0x0][0x388] ;  /* 0x0000e200ff027b82 */ /* 0x000e220000000a00 */
[----:B------:R-:W1:Y:S01]  /*0090*/  LDCU.64 UR8, c[0x0][0x358] ;  /* 0x00006b00ff0877ac */ /* 0x000e620008000a00 */
[----:B------:R-:W2:Y:S01]  /*00a0*/  LDCU UR4, c[0x0][0x39c] ;  /* 0x00007380ff0477ac */ /* 0x000ea20008000800 */
[----:B0-----:R-:W-:-:S05]  /*00b0*/  IMAD.WIDE R2, R6, 0x4, R2 ;  /* 0x0000000406027825 */ /* 0x001fca00078e0202 */
[----:B-1----:R-:W2:Y:S02]  /*00c0*/  LDG.E.CONSTANT R9, desc[UR8][R2.64] ;  /* 0x0000000802097981 */ /* 0x002ea4000c1e9900 */
[----:B--2---:R-:W-:-:S04]  /*00d0*/  ISETP.GE.AND P0, PT, R9, UR4, PT ;  /* 0x0000000409007c0c */ /* 0x004fc8000bf06270 */
[----:B------:R-:W-:-:S13]  /*00e0*/  ISETP.GT.AND P0, PT, R9, -0x1, !P0 ;  /* 0xffffffff0900780c */ /* 0x000fda0004704270 */
[----:B------:R-:W0:Y:S02]  /*00f0*/  @!P0 LDC.64 R4, c[0x0][0x390] ;  /* 0x0000e400ff048b82 */ /* 0x000e240000000a00 */
[----:B0-----:R-:W-:-:S05]  /*0100*/  @!P0 IMAD.WIDE R4, R6, 0x4, R4 ;  /* 0x0000000406048825 */ /* 0x001fca00078e0204 */
[----:B------:R0:W-:Y:S01]  /*0110*/  @!P0 STG.E desc[UR8][R4.64], RZ ;  /* 0x000000ff04008986 */ /* 0x0001e2000c101908 */
[----:B------:R-:W-:Y:S05]  /*0120*/  @!P0 EXIT ;  /* 0x000000000000894d */ /* 0x000fea0003800000 */
[----:B------:R-:W0:Y:S01]  /*0130*/  LDCU.64 UR6, c[0x0][0x380] ;  /* 0x00007000ff0677ac */ /* 0x000e220008000a00 */
[----:B------:R-:W-:Y:S01]  /*0140*/  IMAD R2, R6, UR4, RZ ;  /* 0x0000000406027c24 */ /* 0x000fe2000f8e02ff */
[----:B------:R-:W-:Y:S01]  /*0150*/  MOV R7, 0xff800000 ;  /* 0xff80000000077802 */ /* 0x000fe20000000f00 */
[----:B------:R-:W-:Y:S02]  /*0160*/  UISETP.GE.AND UP0, UPT, UR4, 0x1, UPT ;  /* 0x000000010400788c */ /* 0x000fe4000bf06270 */
[----:B------:R-:W-:-:S03]  /*0170*/  IMAD.WIDE R2, R2, 0x4, RZ ;  /* 0x0000000402027825 */ /* 0x000fc600078e02ff */
[----:B0-----:R-:W-:-:S04]  /*0180*/  IADD3 R4, P0, PT, R2, UR6, RZ ;  /* 0x0000000602047c10 */ /* 0x001fc8000ff1e0ff */
[----:B------:R-:W-:Y:S01]  /*0190*/  IADD3.X R5, PT, PT, R3, UR7, RZ, P0, !PT ;  /* 0x0000000703057c10 */ /* 0x000fe200087fe4ff */
[----:B------:R-:W-:Y:S08]  /*01a0*/  BRA.U !UP0, `(.L_x_0) ;  /* 0x0000000508647547 */ /* 0x000ff0000b800000 */
[----:B------:R-:W-:Y:S01]  /*01b0*/  UISETP.GE.U32.AND UP0, UPT, UR4, 0x10, UPT ;  /* 0x000000100400788c */ /* 0x000fe2000bf06070 */
[----:B------:R-:W-:Y:S01]  /*01c0*/  HFMA2 R13, -RZ, RZ, 0, 0 ;  /* 0x00000000ff0d7431 */ /* 0x000fe200000001ff */
[----:B------:R-:W-:Y:S01]  /*01d0*/  ULOP3.LUT UR5, UR4, 0xf, URZ, 0xc0, !UPT ;  /* 0x0000000f04057892 */ /* 0x000fe2000f8ec0ff */
[----:B------:R-:W-:-:S03]  /*01e0*/  MOV R7, 0xff800000 ;  /* 0xff80000000077802 */ /* 0x000fc60000000f00 */
[----:B------:R-:W-:-:S03]  /*01f0*/  UISETP.NE.AND UP1, UPT, UR5, URZ, UPT ;  /* 0x000000ff0500728c */ /* 0x000fc6000bf25270 */
[----:B------:R-:W-:Y:S08]  /*0200*/  BRA.U !UP0, `(.L_x_1) ;  /* 0x0000000108907547 */ /* 0x000ff0000b800000 */
[----:B------:R-:W-:Y:S01]  /*0210*/  ULOP3.LUT UR4, UR4, 0x7ffffff0, URZ, 0xc0, !UPT ;  /* 0x7ffffff004047892 */ /* 0x000fe2000f8ec0ff */
[----:B------:R-:W-:Y:S02]  /*0220*/  IADD3 R14, P0, PT, R4, 0x20, RZ ;  /* 0x00000020040e7810 */ /* 0x000fe40007f1e0ff */
[----:B------:R-:W-:Y:S01]  /*0230*/  MOV R7, 0xff800000 ;  /* 0xff80000000077802 */ /* 0x000fe20000000f00 */
[----:B------:R-:W-:Y:S01]  /*0240*/  UIADD3 UR6, UPT, UPT, -UR4, URZ, URZ ;  /* 0x000000ff04067290 */ /* 0x000fe2000fffe1ff */
[----:B------:R-:W-:Y:S02]  /*0250*/  IADD3.X R11, PT, PT, RZ, R5, RZ, P0, !PT ;  /* 0x00000005ff0b7210 */ /* 0x000fe400007fe4ff */
[----:B------:R-:W-:-:S09]  /*0260*/  MOV R13, UR4 ;  /* 0x00000004000d7c02 */ /* 0x000fd20008000f00 */
.L_x_2:
[----:B------:R-:W-:-:S05]  /*0270*/  MOV R10, R14 ;  /* 0x0000000e000a7202 */ /* 0x000fca0000000f00 */
[----:B------:R-:W2:Y:S04]  /*0280*/  LDG.E.CONSTANT R16, desc[UR8][R10.64+-0x20] ;  /* 0xffffe0080a107981 */ /* 0x000ea8000c1e9900 */
[----:B------:R-:W2:Y:S04]  /*0290*/  LDG.E.CONSTANT R18, desc[UR8][R10.64+-0x1c] ;  /* 0xffffe4080a127981 */ /* 0x000ea8000c1e9900 */
[----:B------:R-:W3:Y:S04]  /*02a0*/  LDG.E.CONSTANT R23, desc[UR8][R10.64+-0x18] ;  /* 0xffffe8080a177981 */ /* 0x000ee8000c1e9900 */
[----:B------:R-:W3:Y:S04]  /*02b0*/  LDG.E.CONSTANT R20, desc[UR8][R10.64+-0x14] ;  /* 0xffffec080a147981 */ /* 0x000ee8000c1e9900 */
[----:B------:R-:W4:Y:S04]  /*02c0*/  LDG.E.CONSTANT R25, desc[UR8][R10.64+-0x10] ;  /* 0xfffff0080a197981 */ /* 0x000f28000c1e9900 */
[----:B------:R-:W4:Y:S04]  /*02d0*/  LDG.E.CONSTANT R22, desc[UR8][R10.64+-0xc] ;  /* 0xfffff4080a167981 */ /* 0x000f28000c1e9900 */
[----:B------:R-:W5:Y:S04]  /*02e0*/  LDG.E.CONSTANT R27, desc[UR8][R10.64+-0x8] ;  /* 0xfffff8080a1b7981 */ /* 0x000f68000c1e9900 */
        /* <DEDUP_REMOVED lines=8> */
[----:B------:R0:W5:Y:S01]  /*0370*/  LDG.E.CONSTANT R0, desc[UR8][R10.64+0x1c] ;  /* 0x00001c080a007981 */ /* 0x000162000c1e9900 */
[----:B------:R-:W-:-:S04]  /*0380*/  UIADD3 UR6, UPT, UPT, UR6, 0x10, URZ ;  /* 0x0000001006067890 */ /* 0x000fc8000fffe0ff */
[----:B------:R-:W-:Y:S01]  /*0390*/  UISETP.NE.AND UP0, UPT, UR6, URZ, UPT ;  /* 0x000000ff0600728c */ /* 0x000fe2000bf05270 */
[----:B--2---:R-:W-:-:S04]  /*03a0*/  FMNMX3 R16, R7, R16, R18, !PT ;  /* 0x0000001007107276 */ /* 0x004fc80007800012 */
[----:B---3--:R-:W-:-:S04]  /*03b0*/  FMNMX3 R16, R16, R23, R20, !PT ;  /* 0x0000001710107276 */ /* 0x008fc80007800014 */
[----:B----4-:R-:W-:-:S04]  /*03c0*/  FMNMX3 R16, R16, R25, R22, !PT ;  /* 0x0000001910107276 */ /* 0x010fc80007800016 */
[----:B-----5:R-:W-:-:S04]  /*03d0*/  FMNMX3 R16, R16, R27, R24, !PT ;  /* 0x0000001b10107276 */ /* 0x020fc80007800018 */
[----:B------:R-:W-:-:S04]  /*03e0*/  FMNMX3 R14, R16, R14, R21, !PT ;  /* 0x0000000e100e7276 */ /* 0x000fc80007800015 */
[----:B------:R-:W-:Y:S02]  /*03f0*/  FMNMX3 R12, R14, R19, R12, !PT ;  /* 0x000000130e0c7276 */ /* 0x000fe4000780000c */
[----:B------:R-:W-:-:S04]  /*0400*/  IADD3 R14, P0, PT, R10, 0x40, RZ ;  /* 0x000000400a0e7810 */ /* 0x000fc80007f1e0ff */
[----:B0-----:R-:W-:Y:S02]  /*0410*/  IADD3.X R11, PT, PT, RZ, R11, RZ, P0, !PT ;  /* 0x0000000bff0b7210 */ /* 0x001fe400007fe4ff */
[----:B------:R-:W-:-:S04]  /*0420*/  FMNMX3 R8, R12, R17, R8, !PT ;  /* 0x000000110c087276 */ /* 0x000fc80007800008 */
[----:B------:R-:W-:Y:S01]  /*0430*/  FMNMX3 R7, R8, R15, R0, !PT ;  /* 0x0000000f08077276 */ /* 0x000fe20007800000 */
[----:B------:R-:W-:Y:S06]  /*0440*/  BRA.U UP0, `(.L_x_2) ;  /* 0xfffffffd00887547 */ /* 0x000fec000b83ffff */
.L_x_1:
[----:B------:R-:W-:Y:S05]  /*0450*/  BRA.U !UP1, `(.L_x_0) ;  /* 0x0000000109b87547 */ /* 0x000fea000b800000 */
[----:B------:R-:W0:Y:S01]  /*0460*/  LDCU UR4, c[0x0][0x39c] ;  /* 0x00007380ff0477ac */ /* 0x000e220008000800 */
[----:B------:R-:W-:Y:S02]  /*0470*/  UISETP.GE.U32.AND UP0, UPT, UR5, 0x8, UPT ;  /* 0x000000080500788c */ /* 0x000fe4000bf06070 */
[----:B0-----:R-:W-:-:S04]  /*0480*/  ULOP3.LUT UR6, UR4, 0x7, URZ, 0xc0, !UPT ;  /* 0x0000000704067892 */ /* 0x001fc8000f8ec0ff */
[----:B------:R-:W-:-:S03]  /*0490*/  UISETP.NE.AND UP1, UPT, UR6, URZ, UPT ;  /* 0x000000ff0600728c */ /* 0x000fc6000bf25270 */
[----:B------:R-:W-:Y:S08]  /*04a0*/  BRA.U !UP0, `(.L_x_3) ;  /* 0x0000000108387547 */ /* 0x000ff0000b800000 */
[----:B------:R-:W-:-:S05]  /*04b0*/  IMAD.WIDE.U32 R10, R13, 0x4, R4 ;  /* 0x000000040d0a7825 */ /* 0x000fca00078e0004 */
[----:B------:R-:W2:Y:S04]  /*04c0*/  LDG.E.CONSTANT R0, desc[UR8][R10.64] ;  /* 0x000000080a007981 */ /* 0x000ea8000c1e9900 */
[----:B------:R-:W2:Y:S04]  /*04d0*/  LDG.E.CONSTANT R8, desc[UR8][R10.64+0x4] ;  /* 0x000004080a087981 */ /* 0x000ea8000c1e9900 */
[----:B------:R-:W3:Y:S04]  /*04e0*/  LDG.E.CONSTANT R15, desc[UR8][R10.64+0x8] ;  /* 0x000008080a0f7981 */ /* 0x000ee8000c1e9900 */
[----:B------:R-:W3:Y:S04]  /*04f0*/  LDG.E.CONSTANT R12, desc[UR8][R10.64+0xc] ;  /* 0x00000c080a0c7981 */ /* 0x000ee8000c1e9900 */
[----:B------:R-:W4:Y:S04]  /*0500*/  LDG.E.CONSTANT R17, desc[UR8][R10.64+0x10] ;  /* 0x000010080a117981 */ /* 0x000f28000c1e9900 */
[----:B------:R-:W4:Y:S04]  /*0510*/  LDG.E.CONSTANT R14, desc[UR8][R10.64+0x14] ;  /* 0x000014080a0e7981 */ /* 0x000f28000c1e9900 */
[----:B------:R-:W5:Y:S04]  /*0520*/  LDG.E.CONSTANT R19, desc[UR8][R10.64+0x18] ;  /* 0x000018080a137981 */ /* 0x000f68000c1e9900 */
[----:B------:R-:W5:Y:S01]  /*0530*/  LDG.E.CONSTANT R16, desc[UR8][R10.64+0x1c] ;  /* 0x00001c080a107981 */ /* 0x000f62000c1e9900 */
[----:B------:R-:W-:-:S02]  /*0540*/  IADD3 R13, PT, PT, R13, 0x8, RZ ;  /* 0x000000080d0d7810 */ /* 0x000fc40007ffe0ff */
[----:B--2---:R-:W-:-:S04]  /*0550*/  FMNMX3 R0, R7, R0, R8, !PT ;  /* 0x0000000007007276 */ /* 0x004fc80007800008 */
[----:B---3--:R-:W-:-:S04]  /*0560*/  FMNMX3 R0, R0, R15, R12, !PT ;  /* 0x0000000f00007276 */ /* 0x008fc8000780000c */
[----:B----4-:R-:W-:-:S04]  /*0570*/  FMNMX3 R0, R0, R17, R14, !PT ;  /* 0x0000001100007276 */ /* 0x010fc8000780000e */
[----:B-----5:R-:W-:-:S07]  /*0580*/  FMNMX3 R7, R0, R19, R16, !PT ;  /* 0x0000001300077276 */ /* 0x020fce0007800010 */
.L_x_3:
[----:B------:R-:W-:Y:S05]  /*0590*/  BRA.U !UP1, `(.L_x_0) ;  /* 0x0000000109687547 */ /* 0x000fea000b800000 */
[----:B------:R-:W-:Y:S02]  /*05a0*/  UISETP.GE.U32.AND UP0, UPT, UR6, 0x4, UPT ;  /* 0x000000040600788c */ /* 0x000fe4000bf06070 */
[----:B------:R-:W-:-:S04]  /*05b0*/  ULOP3.LUT UR4, UR4, 0x3, URZ, 0xc0, !UPT ;  /* 0x0000000304047892 */ /* 0x000fc8000f8ec0ff */
[----:B------:R-:W-:-:S03]  /*05c0*/  UISETP.NE.AND UP1, UPT, UR4, URZ, UPT ;  /* 0x000000ff0400728c */ /* 0x000fc6000bf25270 */
[----:B------:R-:W-:Y:S08]  /*05d0*/  BRA.U !UP0, `(.L_x_4) ;  /* 0x0000000108207547 */ /* 0x000ff0000b800000 */
[----:B------:R-:W-:-:S05]  /*05e0*/  IMAD.WIDE.U32 R10, R13, 0x4, R4 ;  /* 0x000000040d0a7825 */ /* 0x000fca00078e0004 */
[----:B------:R-:W2:Y:S04]  /*05f0*/  LDG.E.CONSTANT R0, desc[UR8][R10.64] ;  /* 0x000000080a007981 */ /* 0x000ea8000c1e9900 */
[----:B------:R-:W2:Y:S04]  /*0600*/  LDG.E.CONSTANT R8, desc[UR8][R10.64+0x4] ;  /* 0x000004080a087981 */ /* 0x000ea8000c1e9900 */
[----:B------:R-:W3:Y:S04]  /*0610*/  LDG.E.CONSTANT R15, desc[UR8][R10.64+0x8] ;  /* 0x000008080a0f7981 */ /* 0x000ee8000c1e9900 */
[----:B------:R-:W3:Y:S01]  /*0620*/  LDG.E.CONSTANT R12, desc[UR8][R10.64+0xc] ;  /* 0x00000c080a0c7981 */ /* 0x000ee2000c1e9900 */
[----:B------:R-:W-:-:S02]  /*0630*/  IADD3 R13, PT, PT, R13, 0x4, RZ ;  /* 0x000000040d0d7810 */ /* 0x000fc40007ffe0ff */
[----:B--2---:R-:W-:-:S04]  /*0640*/  FMNMX3 R0, R7, R0, R8, !PT ;  /* 0x0000000007007276 */ /* 0x004fc80007800008 */
[----:B---3--:R-:W-:-:S07]  /*0650*/  FMNMX3 R7, R0, R15, R12, !PT ;  /* 0x0000000f00077276 */ /* 0x008fce000780000c */
.L_x_4:
[----:B------:R-:W-:Y:S05]  /*0660*/  BRA.U !UP1, `(.L_x_0) ;  /* 0x0000000109347547 */ /* 0x000fea000b800000 */
[----:B------:R-:W0:Y:S01]  /*0670*/  LDCU.64 UR6, c[0x0][0x380] ;  /* 0x00007000ff0677ac */ /* 0x000e220008000a00 */
[----:B------:R-:W-:Y:S01]  /*0680*/  IMAD.WIDE.U32 R10, R13, 0x4, R2 ;  /* 0x000000040d0a7825 */ /* 0x000fe200078e0002 */
[----:B------:R-:W-:Y:S02]  /*0690*/  UIADD3 UR4, UPT, UPT, -UR4, URZ, URZ ;  /* 0x000000ff04047290 */ /* 0x000fe4000fffe1ff */
[----:B0-----:R-:W-:-:S04]  /*06a0*/  IADD3 R8, P0, PT, R10, UR6, RZ ;  /* 0x000000060a087c10 */ /* 0x001fc8000ff1e0ff */
[----:B------:R-:W-:-:S09]  /*06b0*/  IADD3.X R11, PT, PT, R11, UR7, RZ, P0, !PT ;  /* 0x000000070b0b7c10 */ /* 0x000fd200087fe4ff */
.L_x_5:
[----:B------:R-:W-:-:S05]  /*06c0*/  MOV R10, R8 ;  /* 0x00000008000a7202 */ /* 0x000fca0000000f00 */
[----:B------:R0:W2:Y:S01]  /*06d0*/  LDG.E.CONSTANT R0, desc[UR8][R10.64] ;  /* 0x000000080a007981 */ /* 0x0000a2000c1e9900 */
[----:B------:R-:W-:Y:S01]  /*06e0*/  UIADD3 UR4, UPT, UPT, UR4, 0x1, URZ ;  /* 0x0000000104047890 */ /* 0x000fe2000fffe0ff */
[----:B------:R-:W-:-:S03]  /*06f0*/  IADD3 R8, P0, PT, R8, 0x4, RZ ;  /* 0x0000000408087810 */ /* 0x000fc60007f1e0ff */
[----:B------:R-:W-:Y:S01]  /*0700*/  UISETP.NE.AND UP0, UPT, UR4, URZ, UPT ;  /* 0x000000ff0400728c */ /* 0x000fe2000bf05270 */
[----:B0-----:R-:W-:Y:S02]  /*0710*/  IADD3.X R11, PT, PT, RZ, R11, RZ, P0, !PT ;  /* 0x0000000bff0b7210 */ /* 0x001fe400007fe4ff */
[----:B--2---:R-:W-:-:S06]  /*0720*/  FMNMX R7, R0, R7, !PT ;  /* 0x0000000700077209 */ /* 0x004fcc0007800000 */
[----:B------:R-:W-:Y:S05]  /*0730*/  BRA.U UP0, `(.L_x_5) ;  /* 0xfffffffd00e07547 */ /* 0x000fea000b83ffff */
.L_x_0:
[----:B------:R-:W0:Y:S01]  /*0740*/  LDCU UR4, c[0x0][0x39c] ;  /* 0x00007380ff0477ac */ /* 0x000e220008000800 */
[----:B------:R-:W-:Y:S01]  /*0750*/  HFMA2 R15, -RZ, RZ, 0, 0 ;  /* 0x00000000ff0f7431 */ /* 0x000fe200000001ff */
[----:B0-----:R-:W-:-:S09]  /*0760*/  UISETP.GE.AND UP0, UPT, UR4, 0x1, UPT ;  /* 0x000000010400788c */ /* 0x001fd2000bf06270 */
[----:B------:R-:W-:Y:S05]  /*0770*/  BRA.U !UP0, `(.L_x_6) ;  /* 0x0000000d08047547 */ /* 0x000fea000b800000 */
[----:B------:R-:W-:Y:S01]  /*0780*/  UISETP.GE.U32.AND UP2, UPT, UR4, 0x8, UPT ;  /* 0x000000080400788c */ /* 0x000fe2000bf46070 */
[----:B------:R-:W-:Y:S01]  /*0790*/  MOV R15, RZ ;  /* 0x000000ff000f7202 */ /* 0x000fe20000000f00 */
[----:B------:R-:W-:Y:S01]  /*07a0*/  ULOP3.LUT UR7, UR4, 0x7, URZ, 0xc0, !UPT ;  /* 0x0000000704077892 */ /* 0x000fe2000f8ec0ff */
[----:B------:R-:W-:-:S03]  /*07b0*/  MOV R11, RZ ;  /* 0x000000ff000b7202 */ /* 0x000fc60000000f00 */
[----:B------:R-:W-:-:S03]  /*07c0*/  UISETP.NE.AND UP1, UPT, UR7, URZ, UPT ;  /* 0x000000ff0700728c */ /* 0x000fc6000bf25270 */
[----:B------:R-:W-:Y:S08]  /*07d0*/  BRA.U !UP2, `(.L_x_7) ;  /* 0x000000050a7c7547 */ /* 0x000ff0000b800000 */
[----:B------:R-:W0:Y:S01]  /*07e0*/  LDCU.64 UR10, c[0x0][0x380] ;  /* 0x00007000ff0a77ac */ /* 0x000e220008000a00 */
[----:B------:R-:W-:Y:S01]  /*07f0*/  MOV R15, RZ ;  /* 0x000000ff000f7202 */ /* 0x000fe20000000f00 */
[----:B------:R-:W-:-:S04]  /*0800*/  ULOP3.LUT UR5, UR4, 0x7ffffff8, URZ, 0xc0, !UPT ;  /* 0x7ffffff804057892 */ /* 0x000fc8000f8ec0ff */
[----:B------:R-:W-:Y:S02]  /*0810*/  UIADD3 UR6, UPT, UPT, -UR5, URZ, URZ ;  /* 0x000000ff05067290 */ /* 0x000fe4000fffe1ff */
[----:B------:R-:W-:Y:S02]  /*0820*/  MOV R11, UR5 ;  /* 0x00000005000b7c02 */ /* 0x000fe40008000f00 */
[----:B0-----:R-:W-:-:S04]  /*0830*/  IADD3 R2, P1, PT, R2, UR10, RZ ;  /* 0x0000000a02027c10 */ /* 0x001fc8000ff3e0ff */
[----:B------:R-:W-:-:S04]  /*0840*/  IADD3 R2, P0, PT, R2, 0x10, RZ ;  /* 0x0000001002027810 */ /* 0x000fc80007f1e0ff */
[----:B------:R-:W-:-:S09]  /*0850*/  IADD3.X R3, PT, PT, RZ, UR11, R3, P0, P1 ;  /* 0x0000000bff037c10 */ /* 0x000fd200087e2403 */
.L_x_8:
[----:B------:R-:W2:Y:S04]  /*0860*/  LDG.E.CONSTANT R8, desc[UR8][R2.64+-0x10] ;  /* 0xfffff00802087981 */ /* 0x000ea8000c1e9900 */
[----:B------:R-:W3:Y:S04]  /*0870*/  LDG.E.CONSTANT R24, desc[UR8][R2.64+-0xc] ;  /* 0xfffff40802187981 */ /* 0x000ee8000c1e9900 */
[----:B------:R-:W4:Y:S04]  /*0880*/  LDG.E.CONSTANT R26, desc[UR8][R2.64+-0x8] ;  /* 0xfffff808021a7981 */ /* 0x000f28000c1e9900 */
[----:B------:R-:W5:Y:S04]  /*0890*/  LDG.E.CONSTANT R14, desc[UR8][R2.64+-0x4] ;  /* 0xfffffc08020e7981 */ /* 0x000f68000c1e9900 */
[----:B------:R-:W5:Y:S04]  /*08a0*/  LDG.E.CONSTANT R16, desc[UR8][R2.64] ;  /* 0x0000000802107981 */ /* 0x000f68000c1e9900 */
[----:B------:R-:W5:Y:S04]  /*08b0*/  LDG.E.CONSTANT R20, desc[UR8][R2.64+0x4] ;  /* 0x0000040802147981 */ /* 0x000f68000c1e9900 */
[----:B------:R-:W5:Y:S04]  /*08c0*/  LDG.E.CONSTANT R18, desc[UR8][R2.64+0x8] ;  /* 0x0000080802127981 */ /* 0x000f68000c1e9900 */
[----:B------:R0:W5:Y:S01]  /*08d0*/  LDG.E.CONSTANT R0, desc[UR8][R2.64+0xc] ;  /* 0x00000c0802007981 */ /* 0x000162000c1e9900 */
[----:B------:R-:W-:Y:S01]  /*08e0*/  HFMA2 R10, -RZ, RZ, 0.96630859375, -0.0022525787353515625 ;  /* 0x3bbb989dff0a7431 */ /* 0x000fe200000001ff */
[----:B------:R-:W-:-:S04]  /*08f0*/  UIADD3 UR6, UPT, UPT, UR6, 0x8, URZ ;  /* 0x0000000806067890 */ /* 0x000fc8000fffe0ff */
[----:B------:R-:W-:Y:S01]  /*0900*/  UISETP.NE.AND UP2, UPT, UR6, URZ, UPT ;  /* 0x000000ff0600728c */ /* 0x000fe2000bf45270 */
[----:B0-----:R-:W-:-:S04]  /*0910*/  IADD3 R2, P0, PT, R2, 0x20, RZ ;  /* 0x0000002002027810 */ /* 0x001fc80007f1e0ff */
[----:B------:R-:W-:Y:S01]  /*0920*/  IADD3.X R3, PT, PT, RZ, R3, RZ, P0, !PT ;  /* 0x00000003ff037210 */ /* 0x000fe200007fe4ff */
[----:B--2---:R-:W-:Y:S01]  /*0930*/  FADD R13, R8, -R7 ;  /* 0x80000007080d7221 */ /* 0x004fe20000000000 */
[----:B------:R-:W-:-:S03]  /*0940*/  MOV R8, 0x437c0000 ;  /* 0x437c000000087802 */ /* 0x000fc60000000f00 */
[----:B------:R-:W-:-:S04]  /*0950*/  FFMA.SAT R17, R13, R10, 0.5 ;  /* 0x3f0000000d117423 */ /* 0x000fc8000000200a */
[----:B------:R-:W-:Y:S01]  /*0960*/  FFMA.RM R12, R17, R8, 12582913 ;  /* 0x4b400001110c7423 */ /* 0x000fe20000004008 */
[--C-:B---3--:R-:W-:Y:S01]  /*0970*/  FADD R17, R24, -R7.reuse ;  /* 0x8000000718117221 */ /* 0x108fe20000000000 */
[--C-:B----4-:R-:W-:Y:S02]  /*0980*/  FADD R23, R26, -R7.reuse ;  /* 0x800000071a177221 */ /* 0x110fe40000000000 */
[C---:B------:R-:W-:Y:S01]  /*0990*/  FADD R22, R12.reuse, -12583039 ;  /* 0xcb40007f0c167421 */ /* 0x040fe20000000000 */
[----:B------:R-:W-:Y:S01]  /*09a0*/  SHF.L.U32 R24, R12, 0x17, RZ ;  /* 0x000000170c187819 */ /* 0x000fe200000006ff */
[----:B------:R-:W-:Y:S01]  /*09b0*/  FFMA.SAT R21, R23, R10, 0.5 ;  /* 0x3f00000017157423 */ /* 0x000fe2000000200a */
[----:B-----5:R-:W-:Y:S01]  /*09c0*/  FADD R19, R14, -R7 ;  /* 0x800000070e137221 */ /* 0x020fe20000000000 */
[----:B------:R-:W-:-:S04]  /*09d0*/  FFMA R22, R13, 1.4426950216293334961, -R22 ;  /* 0x3fb8aa3b0d167823 */ /* 0x000fc80000000816 */
[----:B------:R-:W-:Y:S01]  /*09e0*/  FFMA R22, R13, 1.925963033500011079e-08, R22 ;  /* 0x32a570600d167823 */ /* 0x000fe20000000016 */
[----:B------:R-:W-:-:S04]  /*09f0*/  FFMA.SAT R13, R17, R10, 0.5 ;  /* 0x3f000000110d7423 */ /* 0x000fc8000000200a */
[-C--:B------:R-:W-:Y:S01]  /*0a00*/  FFMA.RM R12, R13, R8.reuse, 12582913 ;  /* 0x4b4000010d0c7423 */ /* 0x080fe20000004008 */
[----:B------:R-:W0:Y:S01]  /*0a10*/  MUFU.EX2 R22, R22 ;  /* 0x0000001600167308 */ /* 0x000e220000000800 */
[----:B------:R-:W-:Y:S01]  /*0a20*/  FFMA.RM R13, R21, R8, 12582913 ;  /* 0x4b400001150d7423 */ /* 0x000fe20000004008 */
[----:B------:R-:W-:-:S04]  /*0a30*/  FADD R21, R16, -R7 ;  /* 0x8000000710157221 */ /* 0x000fc80000000000 */
[----:B------:R-:W-:-:S04]  /*0a40*/  FFMA.SAT R25, R21, R10, 0.5 ;  /* 0x3f00000015197423 */ /* 0x000fc8000000200a */
[----:B------:R-:W-:Y:S01]  /*0a50*/  FFMA.RM R16, R25, R8, 12582913 ;  /* 0x4b40000119107423 */ /* 0x000fe20000004008 */
[----:B0-----:R-:W-:Y:S01]  /*0a60*/  FFMA R14, R24, R22, R15 ;  /* 0x00000016180e7223 */ /* 0x001fe2000000000f */
[----:B------:R-:W-:Y:S01]  /*0a70*/  FADD R24, R12, -12583039 ;  /* 0xcb40007f0c187421 */ /* 0x000fe20000000000 */
[----:B------:R-:W-:Y:S01]  /*0a80*/  FFMA.SAT R15, R19, R10, 0.5 ;  /* 0x3f000000130f7423 */ /* 0x000fe2000000200a */
[----:B------:R-:W-:Y:S02]  /*0a90*/  FADD R22, R13, -12583039 ;  /* 0xcb40007f0d167421 */ /* 0x000fe40000000000 */
[----:B------:R-:W-:Y:S01]  /*0aa0*/  FFMA R24, R17, 1.4426950216293334961, -R24 ;  /* 0x3fb8aa3b11187823 */ /* 0x000fe20000000818 */
[----:B------:R-:W-:Y:S01]  /*0ab0*/  FFMA.RM R15, R15, R8, 12582913 ;  /* 0x4b4000010f0f7423 */ /* 0x000fe20000004008 */
[----:B------:R-:W-:Y:S02]  /*0ac0*/  FFMA R22, R23, 1.4426950216293334961, -R22 ;  /* 0x3fb8aa3b17167823 */ /* 0x000fe40000000816 */
[----:B------:R-:W-:Y:S01]  /*0ad0*/  FFMA R17, R17, 1.925963033500011079e-08, R24 ;  /* 0x32a5706011117823 */ /* 0x000fe20000000018 */
[----:B------:R-:W-:Y:S01]  /*0ae0*/  FADD R26, R15, -12583039 ;  /* 0xcb40007f0f1a7421 */ /* 0x000fe20000000000 */
[----:B------:R-:W-:Y:S01]  /*0af0*/  FFMA R24, R23, 1.925963033500011079e-08, R22 ;  /* 0x32a5706017187823 */ /* 0x000fe20000000016 */
[--C-:B------:R-:W-:Y:S01]  /*0b00*/  FADD R23, R20, -R7.reuse ;  /* 0x8000000714177221 */ /* 0x100fe20000000000 */
[C---:B------:R-:W-:Y:S01]  /*0b10*/  FADD R20, R16.reuse, -12583039 ;  /* 0xcb40007f10147421 */ /* 0x040fe20000000000 */
[----:B------:R-:W-:Y:S01]  /*0b20*/  FFMA R26, R19, 1.4426950216293334961, -R26 ;  /* 0x3fb8aa3b131a7823 */ /* 0x000fe2000000081a */
[----:B------:R-:W0:Y:S01]  /*0b30*/  MUFU.EX2 R17, R17 ;  /* 0x0000001100117308 */ /* 0x000e220000000800 */
[----:B------:R-:W-:Y:S01]  /*0b40*/  FFMA.SAT R27, R23, R10, 0.5 ;  /* 0x3f000000171b7423 */ /* 0x000fe2000000200a */
[----:B------:R-:W-:Y:S01]  /*0b50*/  FFMA R22, R21, 1.4426950216293334961, -R20 ;  /* 0x3fb8aa3b15167823 */ /* 0x000fe20000000814 */
[----:B------:R-:W-:Y:S01]  /*0b60*/  FFMA R25, R19, 1.925963033500011079e-08, R26 ;  /* 0x32a5706013197823 */ /* 0x000fe2000000001a */
[----:B------:R-:W-:Y:S01]  /*0b70*/  SHF.L.U32 R16, R16, 0x17, RZ ;  /* 0x0000001710107819 */ /* 0x000fe200000006ff */
[----:B------:R-:W-:Y:S01]  /*0b80*/  FFMA.RM R19, R27, R8, 12582913 ;  /* 0x4b4000011b137423 */ /* 0x000fe20000004008 */
[----:B------:R-:W-:Y:S01]  /*0b90*/  FFMA R22, R21, 1.925963033500011079e-08, R22 ;  /* 0x32a5706015167823 */ /* 0x000fe20000000016 */
[----:B------:R-:W-:Y:S01]  /*0ba0*/  FADD R21, R18, -R7 ;  /* 0x8000000712157221 */ /* 0x000fe20000000000 */
[----:B------:R-:W1:Y:S01]  /*0bb0*/  MUFU.EX2 R20, R24 ;  /* 0x0000001800147308 */ /* 0x000e620000000800 */
[----:B------:R-:W-:-:S02]  /*0bc0*/  FADD R26, R19, -12583039 ;  /* 0xcb40007f131a7421 */ /* 0x000fc40000000000 */
[----:B------:R-:W-:Y:S02]  /*0bd0*/  FFMA.SAT R27, R21, R10, 0.5 ;  /* 0x3f000000151b7423 */ /* 0x000fe4000000200a */
[----:B------:R-:W-:-:S03]  /*0be0*/  FFMA R26, R23, 1.4426950216293334961, -R26 ;  /* 0x3fb8aa3b171a7823 */ /* 0x000fc6000000081a */
[----:B------:R2:W3:Y:S01]  /*0bf0*/  MUFU.EX2 R18, R25 ;  /* 0x0000001900127308 */ /* 0x0004e20000000800 */
[----:B------:R-:W-:Y:S01]  /*0c00*/  FFMA R26, R23, 1.925963033500011079e-08, R26 ;  /* 0x32a57060171a7823 */ /* 0x000fe2000000001a */
[----:B------:R-:W-:Y:S01]  /*0c10*/  FADD R23, R0, -R7 ;  /* 0x8000000700177221 */ /* 0x000fe20000000000 */
[----:B------:R-:W-:-:S03]  /*0c20*/  FFMA.RM R0, R27, R8, 12582913 ;  /* 0x4b4000011b007423 */ /* 0x000fc60000004008 */
[----:B------:R-:W-:Y:S01]  /*0c30*/  FFMA.SAT R27, R23, R10, 0.5 ;  /* 0x3f000000171b7423 */ /* 0x000fe2000000200a */
[----:B------:R-:W-:Y:S01]  /*0c40*/  FADD R10, R0, -12583039 ;  /* 0xcb40007f000a7421 */ /* 0x000fe20000000000 */
[----:B------:R-:W4:Y:S01]  /*0c50*/  MUFU.EX2 R22, R22 ;  /* 0x0000001600167308 */ /* 0x000f220000000800 */
[----:B--2---:R-:W-:Y:S01]  /*0c60*/  SHF.L.U32 R25, R12, 0x17, RZ ;  /* 0x000000170c197819 */ /* 0x004fe200000006ff */
[----:B------:R-:W-:Y:S01]  /*0c70*/  FFMA.RM R8, R27, R8, 12582913 ;  /* 0x4b4000011b087423 */ /* 0x000fe20000004008 */
[C---:B------:R-:W-:Y:S01]  /*0c80*/  FFMA R24, R21.reuse, 1.4426950216293334961, -R10 ;  /* 0x3fb8aa3b15187823 */ /* 0x040fe2000000080a */
[----:B------:R-:W-:Y:S02]  /*0c90*/  SHF.L.U32 R0, R0, 0x17, RZ ;  /* 0x0000001700007819 */ /* 0x000fe400000006ff */
[----:B------:R-:W-:Y:S01]  /*0ca0*/  FADD R28, R8, -12583039 ;  /* 0xcb40007f081c7421 */ /* 0x000fe20000000000 */
[----:B------:R-:W-:Y:S01]  /*0cb0*/  FFMA R12, R21, 1.925963033500011079e-08, R24 ;  /* 0x32a57060150c7823 */ /* 0x000fe20000000018 */
[----:B------:R-:W2:Y:S01]  /*0cc0*/  MUFU.EX2 R10, R26 ;  /* 0x0000001a000a7308 */ /* 0x000ea20000000800 */
[----:B------:R-:W-:Y:S01]  /*0cd0*/  SHF.L.U32 R24, R13, 0x17, RZ ;  /* 0x000000170d187819 */ /* 0x000fe200000006ff */
[----:B------:R-:W-:Y:S01]  /*0ce0*/  FFMA R28, R23, 1.4426950216293334961, -R28 ;  /* 0x3fb8aa3b171c7823 */ /* 0x000fe2000000081c */
[----:B0-----:R-:W-:Y:S01]  /*0cf0*/  FFMA R17, R25, R17, R14 ;  /* 0x0000001119117223 */ /* 0x001fe2000000000e */
[----:B------:R-:W-:-:S02]  /*0d00*/  SHF.L.U32 R14, R15, 0x17, RZ ;  /* 0x000000170f0e7819 */ /* 0x000fc400000006ff */
[----:B------:R-:W-:Y:S01]  /*0d10*/  FFMA R28, R23, 1.925963033500011079e-08, R28 ;  /* 0x32a57060171c7823 */ /* 0x000fe2000000001c */
[----:B-1----:R-:W-:Y:S01]  /*0d20*/  FFMA R17, R24, R20, R17 ;  /* 0x0000001418117223 */ /* 0x002fe20000000011 */
[----:B------:R-:W0:Y:S01]  /*0d30*/  MUFU.EX2 R12, R12 ;  /* 0x0000000c000c7308 */ /* 0x000e220000000800 */
[----:B------:R-:W-:Y:S02]  /*0d40*/  SHF.L.U32 R15, R8, 0x17, RZ ;  /* 0x00000017080f7819 */ /* 0x000fe400000006ff */
[----:B---3--:R-:W-:Y:S01]  /*0d50*/  FFMA R17, R14, R18, R17 ;  /* 0x000000120e117223 */ /* 0x008fe20000000011 */
[----:B------:R-:W-:-:S03]  /*0d60*/  SHF.L.U32 R14, R19, 0x17, RZ ;  /* 0x00000017130e7819 */ /* 0x000fc600000006ff */
[----:B----4-:R-:W-:Y:S01]  /*0d70*/  FFMA R17, R16, R22, R17 ;  /* 0x0000001610117223 */ /* 0x010fe20000000011 */
[----:B------:R-:W1:Y:S03]  /*0d80*/  MUFU.EX2 R28, R28 ;  /* 0x0000001c001c7308 */ /* 0x000e660000000800 */
[----:B--2---:R-:W-:-:S04]  /*0d90*/  FFMA R17, R14, R10, R17 ;  /* 0x0000000a0e117223 */ /* 0x004fc80000000011 */
[----:B0-----:R-:W-:-:S04]  /*0da0*/  FFMA R0, R0, R12, R17 ;  /* 0x0000000c00007223 */ /* 0x001fc80000000011 */
[----:B-1----:R-:W-:Y:S01]  /*0db0*/  FFMA R15, R15, R28, R0 ;  /* 0x0000001c0f0f7223 */ /* 0x002fe20000000000 */
[----:B------:R-:W-:Y:S06]  /*0dc0*/  BRA.U UP2, `(.L_x_8) ;  /* 0xfffffff902a47547 */ /* 0x000fec000b83ffff */
.L_x_7:
[----:B------:R-:W-:Y:S05]  /*0dd0*/  BRA.U !UP1, `(.L_x_6) ;  /* 0x00000005096c7547 */ /* 0x000fea000b800000 */
[----:B------:R-:W-:Y:S02]  /*0de0*/  UISETP.GE.U32.AND UP1, UPT, UR7, 0x4, UPT ;  /* 0x000000040700788c */ /* 0x000fe4000bf26070 */
[----:B------:R-:W-:-:S04]  /*0df0*/  ULOP3.LUT UR6, UR4, 0x3, URZ, 0xc0, !UPT ;  /* 0x0000000304067892 */ /* 0x000fc8000f8ec0ff */
[----:B------:R-:W-:-:S03]  /*0e00*/  UISETP.NE.AND UP2, UPT, UR6, URZ, UPT ;  /* 0x000000ff0600728c */ /* 0x000fc6000bf45270 */
[----:B------:R-:W-:Y:S08]  /*0e10*/  BRA.U !UP1, `(.L_x_9) ;  /* 0x0000000109b07547 */ /* 0x000ff0000b800000 */
[----:B------:R-:W-:-:S05]  /*0e20*/  IMAD.WIDE.U32 R12, R11, 0x4, R4 ;  /* 0x000000040b0c7825 */ /* 0x000fca00078e0004 */
[----:B------:R-:W2:Y:S04]  /*0e30*/  LDG.E.CONSTANT R0, desc[UR8][R12.64] ;  /* 0x000000080c007981 */ /* 0x000ea8000c1e9900 */
[----:B------:R-:W3:Y:S04]  /*0e40*/  LDG.E.CONSTANT R2, desc[UR8][R12.64+0x4] ;  /* 0x000004080c027981 */ /* 0x000ee8000c1e9900 */
[----:B------:R-:W4:Y:S04]  /*0e50*/  LDG.E.CONSTANT R8, desc[UR8][R12.64+0x8] ;  /* 0x000008080c087981 */ /* 0x000f28000c1e9900 */
[----:B------:R-:W5:Y:S01]  /*0e60*/  LDG.E.CONSTANT R18, desc[UR8][R12.64+0xc] ;  /* 0x00000c080c127981 */ /* 0x000f62000c1e9900 */
[----:B------:R-:W-:Y:S01]  /*0e70*/  HFMA2 R21, -RZ, RZ, 0.96630859375, -0.0022525787353515625 ;  /* 0x3bbb989dff157431 */ /* 0x000fe200000001ff */
[----:B------:R-:W-:-:S02]  /*0e80*/  MOV R3, 0x437c0000 ;  /* 0x437c000000037802 */ /* 0x000fc40000000f00 */
[----:B------:R-:W-:Y:S01]  /*0e90*/  IADD3 R11, PT, PT, R11, 0x4, RZ ;  /* 0x000000040b0b7810 */ /* 0x000fe20007ffe0ff */
[----:B--2---:R-:W-:-:S04]  /*0ea0*/  FADD R10, R0, -R7 ;  /* 0x80000007000a7221 */ /* 0x004fc80000000000 */
[----:B------:R-:W-:Y:S01]  /*0eb0*/  FFMA.SAT R0, R10, R21, 0.5 ;  /* 0x3f0000000a007423 */ /* 0x000fe20000002015 */
[----:B---3--:R-:W-:-:S03]  /*0ec0*/  FADD R14, R2, -R7 ;  /* 0x80000007020e7221 */ /* 0x008fc60000000000 */
[----:B------:R-:W-:Y:S01]  /*0ed0*/  FFMA.RM R0, R0, R3, 12582913 ;  /* 0x4b40000100007423 */ /* 0x000fe20000004003 */
[----:B------:R-:W-:Y:S01]  /*0ee0*/  FFMA.SAT R2, R14, R21, 0.5 ;  /* 0x3f0000000e027423 */ /* 0x000fe20000002015 */
[--C-:B----4-:R-:W-:Y:S02]  /*0ef0*/  FADD R8, R8, -R7.reuse ;  /* 0x8000000708087221 */ /* 0x110fe40000000000 */
[----:B------:R-:W-:Y:S01]  /*0f00*/  FADD R17, R0, -12583039 ;  /* 0xcb40007f00117421 */ /* 0x000fe20000000000 */
[----:B------:R-:W-:Y:S01]  /*0f10*/  FFMA.RM R2, R2, R3, 12582913 ;  /* 0x4b40000102027423 */ /* 0x000fe20000004003 */
[----:B------:R-:W-:Y:S01]  /*0f20*/  FFMA.SAT R16, R8, R21, 0.5 ;  /* 0x3f00000008107423 */ /* 0x000fe20000002015 */
[----:B-----5:R-:W-:Y:S01]  /*0f30*/  FADD R13, R18, -R7 ;  /* 0x80000007120d7221 */ /* 0x020fe20000000000 */
[----:B------:R-:W-:Y:S01]  /*0f40*/  FFMA R17, R10, 1.4426950216293334961, -R17 ;  /* 0x3fb8aa3b0a117823 */ /* 0x000fe20000000811 */
[----:B------:R-:W-:Y:S01]  /*0f50*/  FADD R19, R2, -12583039 ;  /* 0xcb40007f02137421 */ /* 0x000fe20000000000 */
[----:B------:R-:W-:-:S02]  /*0f60*/  SHF.L.U32 R0, R0, 0x17, RZ ;  /* 0x0000001700007819 */ /* 0x000fc400000006ff */
[----:B------:R-:W-:Y:S01]  /*0f70*/  FFMA R12, R10, 1.925963033500011079e-08, R17 ;  /* 0x32a570600a0c7823 */ /* 0x000fe20000000011 */
[----:B------:R-:W-:Y:S01]  /*0f80*/  FFMA.RM R10, R16, R3, 12582913 ;  /* 0x4b400001100a7423 */ /* 0x000fe20000004003 */
[----:B------:R-:W-:Y:S01]  /*0f90*/  FFMA.SAT R16, R13, R21, 0.5 ;  /* 0x3f0000000d107423 */ /* 0x000fe20000002015 */
[----:B------:R-:W-:Y:S02]  /*0fa0*/  FFMA R19, R14, 1.4426950216293334961, -R19 ;  /* 0x3fb8aa3b0e137823 */ /* 0x000fe40000000813 */
[----:B------:R-:W-:Y:S01]  /*0fb0*/  FADD R17, R10, -12583039 ;  /* 0xcb40007f0a117421 */ /* 0x000fe20000000000 */
[----:B------:R-:W-:Y:S01]  /*0fc0*/  FFMA.RM R16, R16, R3, 12582913 ;  /* 0x4b40000110107423 */ /* 0x000fe20000004003 */
[----:B------:R-:W-:Y:S01]  /*0fd0*/  FFMA R19, R14, 1.925963033500011079e-08, R19 ;  /* 0x32a570600e137823 */ /* 0x000fe20000000013 */
[----:B------:R-:W0:Y:S01]  /*0fe0*/  MUFU.EX2 R12, R12 ;  /* 0x0000000c000c7308 */ /* 0x000e220000000800 */
[----:B------:R-:W-:Y:S01]  /*0ff0*/  FFMA R17, R8, 1.4426950216293334961, -R17 ;  /* 0x3fb8aa3b08117823 */ /* 0x000fe20000000811 */
[----:B------:R-:W-:Y:S01]  /*1000*/  FADD R14, R16, -12583039 ;  /* 0xcb40007f100e7421 */ /* 0x000fe20000000000 */
[----:B------:R-:W-:-:S02]  /*1010*/  SHF.L.U32 R3, R2, 0x17, RZ ;  /* 0x0000001702037819 */ /* 0x000fc400000006ff */
[----:B------:R-:W-:Y:S01]  /*1020*/  FFMA R17, R8, 1.925963033500011079e-08, R17 ;  /* 0x32a5706008117823 */ /* 0x000fe20000000011 */
[C---:B------:R-:W-:Y:S02]  /*1030*/  FFMA R14, R13.reuse, 1.4426950216293334961, -R14 ;  /* 0x3fb8aa3b0d0e7823 */ /* 0x040fe4000000080e */
[----:B------:R-:W1:Y:S02]  /*1040*/  MUFU.EX2 R19, R19 ;  /* 0x0000001300137308 */ /* 0x000e640000000800 */
[----:B------:R-:W-:Y:S01]  /*1050*/  FFMA R14, R13, 1.925963033500011079e-08, R14 ;  /* 0x32a570600d0e7823 */ /* 0x000fe2000000000e */
[----:B------:R-:W-:-:S05]  /*1060*/  SHF.L.U32 R13, R10, 0x17, RZ ;  /* 0x000000170a0d7819 */ /* 0x000fca00000006ff */
[----:B------:R-:W2:Y:S01]  /*1070*/  MUFU.EX2 R17, R17 ;  /* 0x0000001100117308 */ /* 0x000ea20000000800 */
[----:B0-----:R-:W-:Y:S01]  /*1080*/  FFMA R0, R0, R12, R15 ;  /* 0x0000000c00007223 */ /* 0x001fe2000000000f */
[----:B------:R-:W-:-:S06]  /*1090*/  SHF.L.U32 R15, R16, 0x17, RZ ;  /* 0x00000017100f7819 */ /* 0x000fcc00000006ff */
[----:B------:R-:W0:Y:S01]  /*10a0*/  MUFU.EX2 R14, R14 ;  /* 0x0000000e000e7308 */ /* 0x000e220000000800 */
[----:B-1----:R-:W-:-:S04]  /*10b0*/  FFMA R0, R3, R19, R0 ;  /* 0x0000001303007223 */ /* 0x002fc80000000000 */
[----:B--2---:R-:W-:-:S04]  /*10c0*/  FFMA R0, R13, R17, R0 ;  /* 0x000000110d007223 */ /* 0x004fc80000000000 */
[----:B0-----:R-:W-:-:S07]  /*10d0*/  FFMA R15, R15, R14, R0 ;  /* 0x0000000e0f0f7223 */ /* 0x001fce0000000000 */
.L_x_9:
[----:B------:R-:W-:Y:S05]  /*10e0*/  BRA.U !UP2, `(.L_x_6) ;  /* 0x000000010aa87547 */ /* 0x000fea000b800000 */
[----:B------:R-:W-:Y:S02]  /*10f0*/  UISETP.NE.AND UP1, UPT, UR6, 0x1, UPT ;  /* 0x000000010600788c */ /* 0x000fe4000bf25270 */
[----:B------:R-:W-:-:S04]  /*1100*/  ULOP3.LUT UR5, UR4, 0x1, URZ, 0xc0, !UPT ;  /* 0x0000000104057892 */ /* 0x000fc8000f8ec0ff */
[----:B------:R-:W-:-:S03]  /*1110*/  UISETP.NE.U32.AND UP2, UPT, UR5, 0x1, UPT ;  /* 0x000000010500788c */ /* 0x000fc6000bf45070 */
[----:B------:R-:W-:Y:S08]  /*1120*/  BRA.U !UP1, `(.L_x_10) ;  /* 0x0000000109607547 */ /* 0x000ff0000b800000 */
[----:B------:R-:W-:-:S05]  /*1130*/  IMAD.WIDE.U32 R2, R11, 0x4, R4 ;  /* 0x000000040b027825 */ /* 0x000fca00078e0004 */
[----:B------:R-:W2:Y:S04]  /*1140*/  LDG.E.CONSTANT R0, desc[UR8][R2.64] ;  /* 0x0000000802007981 */ /* 0x000ea8000c1e9900 */
[----:B------:R-:W3:Y:S01]  /*1150*/  LDG.E.CONSTANT R10, desc[UR8][R2.64+0x4] ;  /* 0x00000408020a7981 */ /* 0x000ee2000c1e9900 */
[----:B------:R-:W-:Y:S01]  /*1160*/  HFMA2 R13, -RZ, RZ, 0.96630859375, -0.0022525787353515625 ;  /* 0x3bbb989dff0d7431 */ /* 0x000fe200000001ff */
[----:B------:R-:W-:Y:S02]  /*1170*/  MOV R17, 0x437c0000 ;  /* 0x437c000000117802 */ /* 0x000fe40000000f00 */
[----:B------:R-:W-:Y:S01]  /*1180*/  IADD3 R11, PT, PT, R11, 0x2, RZ ;  /* 0x000000020b0b7810 */ /* 0x000fe20007ffe0ff */
[----:B--2---:R-:W-:-:S04]  /*1190*/  FADD R0, R0, -R7 ;  /* 0x8000000700007221 */ /* 0x004fc80000000000 */
[----:B------:R-:W-:Y:S01]  /*11a0*/  FFMA.SAT R8, R0, R13, 0.5 ;  /* 0x3f00000000087423 */ /* 0x000fe2000000200d */
[----:B---3--:R-:W-:-:S03]  /*11b0*/  FADD R10, R10, -R7 ;  /* 0x800000070a0a7221 */ /* 0x008fc60000000000 */
[----:B------:R-:W-:Y:S01]  /*11c0*/  FFMA.RM R8, R8, R17, 12582913 ;  /* 0x4b40000108087423 */ /* 0x000fe20000004011 */
[----:B------:R-:W-:-:S03]  /*11d0*/  FFMA.SAT R12, R10, R13, 0.5 ;  /* 0x3f0000000a0c7423 */ /* 0x000fc6000000200d */
[----:B------:R-:W-:Y:S01]  /*11e0*/  FADD R13, R8, -12583039 ;  /* 0xcb40007f080d7421 */ /* 0x000fe20000000000 */
[----:B------:R-:W-:Y:S01]  /*11f0*/  FFMA.RM R12, R12, R17, 12582913 ;  /* 0x4b4000010c0c7423 */ /* 0x000fe20000004011 */
[----:B------:R-:W-:Y:S02]  /*1200*/  SHF.L.U32 R8, R8, 0x17, RZ ;  /* 0x0000001708087819 */ /* 0x000fe400000006ff */
[----:B------:R-:W-:Y:S01]  /*1210*/  FFMA R13, R0, 1.4426950216293334961, -R13 ;  /* 0x3fb8aa3b000d7823 */ /* 0x000fe2000000080d */
[C---:B------:R-:W-:Y:S01]  /*1220*/  FADD R3, R12.reuse, -12583039 ;  /* 0xcb40007f0c037421 */ /* 0x040fe20000000000 */
[----:B------:R-:W-:Y:S02]  /*1230*/  SHF.L.U32 R17, R12, 0x17, RZ ;  /* 0x000000170c117819 */ /* 0x000fe400000006ff */
[----:B------:R-:W-:Y:S01]  /*1240*/  FFMA R13, R0, 1.925963033500011079e-08, R13 ;  /* 0x32a57060000d7823 */ /* 0x000fe2000000000d */
[----:B------:R-:W-:-:S04]  /*1250*/  FFMA R3, R10, 1.4426950216293334961, -R3 ;  /* 0x3fb8aa3b0a037823 */ /* 0x000fc80000000803 */
[----:B------:R-:W-:Y:S01]  /*1260*/  FFMA R3, R10, 1.925963033500011079e-08, R3 ;  /* 0x32a570600a037823 */ /* 0x000fe20000000003 */
[----:B------:R-:W0:Y:S08]  /*1270*/  MUFU.EX2 R13, R13 ;  /* 0x0000000d000d7308 */ /* 0x000e300000000800 */
[----:B------:R-:W1:Y:S01]  /*1280*/  MUFU.EX2 R3, R3 ;  /* 0x0000000300037308 */ /* 0x000e620000000800 */
[----:B0-----:R-:W-:-:S04]  /*1290*/  FFMA R8, R8, R13, R15 ;  /* 0x0000000d08087223 */ /* 0x001fc8000000000f */
[----:B-1----:R-:W-:-:S07]  /*12a0*/  FFMA R15, R17, R3, R8 ;  /* 0x00000003110f7223 */ /* 0x002fce0000000008 */
.L_x_10:
[----:B------:R-:W-:Y:S05]  /*12b0*/  BRA.U UP2, `(.L_x_6) ;  /* 0x0000000102347547 */ /* 0x000fea000b800000 */
[----:B------:R-:W-:-:S06]  /*12c0*/  IMAD.WIDE.U32 R2, R11, 0x4, R4 ;  /* 0x000000040b027825 */ /* 0x000fcc00078e0004 */
[----:B------:R-:W2:Y:S01]  /*12d0*/  LDG.E.CONSTANT R2, desc[UR8][R2.64] ;  /* 0x0000000802027981 */ /* 0x000ea2000c1e9900 */
[----:B------:R-:W-:Y:S01]  /*12e0*/  HFMA2 R11, -RZ, RZ, 0.96630859375, -0.0022525787353515625 ;  /* 0x3bbb989dff0b7431 */ /* 0x000fe200000001ff */
[----:B------:R-:W-:Y:S01]  /*12f0*/  MOV R13, 0x437c0000 ;  /* 0x437c0000000d7802 */ /* 0x000fe20000000f00 */
[----:B--2---:R-:W-:-:S04]  /*1300*/  FADD R0, R2, -R7 ;  /* 0x8000000702007221 */ /* 0x004fc80000000000 */
[----:B------:R-:W-:-:S04]  /*1310*/  FFMA.SAT R8, R0, R11, 0.5 ;  /* 0x3f00000000087423 */ /* 0x000fc8000000200b */
[----:B------:R-:W-:-:S04]  /*1320*/  FFMA.RM R8, R8, R13, 12582913 ;  /* 0x4b40000108087423 */ /* 0x000fc8000000400d */
[C---:B------:R-:W-:Y:S01]  /*1330*/  FADD R11, R8.reuse, -12583039 ;  /* 0xcb40007f080b7421 */ /* 0x040fe20000000000 */
[----:B------:R-:W-:-:S03]  /*1340*/  SHF.L.U32 R8, R8, 0x17, RZ ;  /* 0x0000001708087819 */ /* 0x000fc600000006ff */
[----:B------:R-:W-:-:S04]  /*1350*/  FFMA R11, R0, 1.4426950216293334961, -R11 ;  /* 0x3fb8aa3b000b7823 */ /* 0x000fc8000000080b */
[----:B------:R-:W-:-:S06]  /*1360*/  FFMA R11, R0, 1.925963033500011079e-08, R11 ;  /* 0x32a57060000b7823 */ /* 0x000fcc000000000b */
[----:B------:R-:W0:Y:S02]  /*1370*/  MUFU.EX2 R11, R11 ;  /* 0x0000000b000b7308 */ /* 0x000e240000000800 */
[----:B0-----:R-:W-:-:S07]  /*1380*/  FFMA R15, R8, R11, R15 ;  /* 0x0000000b080f7223 */ /* 0x001fce000000000f */
.L_x_6:
[----:B------:R-:W-:-:S06]  /*1390*/  IMAD.WIDE.U32 R2, R9, 0x4, R4 ;  /* 0x0000000409027825 */ /* 0x000fcc00078e0004 */
[----:B------:R0:W5:Y:S01]  /*13a0*/  LDG.E.CONSTANT R2, desc[UR8][R2.64] ;  /* 0x0000000802027981 */ /* 0x000162000c1e9900 */
[----:B------:R-:W-:Y:S01]  /*13b0*/  MOV R9, RZ ;  /* 0x000000ff00097202 */ /* 0x000fe20000000f00 */
[----:B------:R-:W-:Y:S06]  /*13c0*/  BRA.U !UP0, `(.L_x_11) ;  /* 0x0000000108e47547 */ /* 0x000fec000b800000 */
[----:B------:R-:W1:Y:S01]  /*13d0*/  LDC R8, c[0x3][0x78] ;  /* 0x00c01e00ff087b82 */ /* 0x000e620000000800 */
[----:B------:R-:W-:Y:S01]  /*13e0*/  UISETP.LT.AND UP0, UPT, UR4, 0x7, UPT ;  /* 0x000000070400788c */ /* 0x000fe2000bf01270 */
[----:B------:R-:W-:Y:S01]  /*13f0*/  HFMA2 R9, -RZ, RZ, 0, 0 ;  /* 0x00000000ff097431 */ /* 0x000fe200000001ff */
[----:B------:R-:W-:Y:S02]  /*1400*/  UMOV UR5, 0x60 ;  /* 0x0000006000057882 */ /* 0x000fe40000000000 */
[----:B------:R-:W-:-:S04]  /*1410*/  USEL UR4, UR4, 0x7, UP0 ;  /* 0x0000000704047887 */ /* 0x000fc80008000000 */
[----:B------:R-:W-:-:S12]  /*1420*/  UIADD3 UR4, UPT, UPT, -UR4, URZ, URZ ;  /* 0x000000ff04047290 */ /* 0x000fd8000fffe1ff */
.L_x_15:
[----:B------:R-:W2:Y:S01]  /*1430*/  LDCU UR6, c[0x3][UR5] ;  /* 0x00c00000050677ac */ /* 0x000ea20008000800 */
[----:B01----:R-:W0:Y:S01]  /*1440*/  MUFU.RCP R3, R8 ;  /* 0x0000000800037308 */ /* 0x003e220000001000 */
[----:B------:R-:W-:-:S04]  /*1450*/  UIADD3 UR4, UPT, UPT, UR4, 0x1, URZ ;  /* 0x0000000104047890 */ /* 0x000fc8000fffe0ff */
[----:B------:R-:W-:Y:S01]  /*1460*/  UISETP.NE.AND UP0, UPT, UR4, URZ, UPT ;  /* 0x000000ff0400728c */ /* 0x000fe2000bf05270 */
[----:B--2---:R-:W-:Y:S01]  /*1470*/  MOV R11, UR6 ;  /* 0x00000006000b7c02 */ /* 0x004fe20008000f00 */
[----:B0-----:R-:W-:-:S03]  /*1480*/  FFMA R0, R3, -R8, 1 ;  /* 0x3f80000003007423 */ /* 0x001fc60000000808 */
[----:B------:R-:W0:Y:S01]  /*1490*/  FCHK P0, R11, R8 ;  /* 0x000000080b007302 */ /* 0x000e220000000000 */
[----:B------:R-:W-:-:S04]  /*14a0*/  FFMA R0, R3, R0, R3 ;  /* 0x0000000003007223 */ /* 0x000fc80000000003 */
[----:B------:R-:W-:-:S04]  /*14b0*/  FFMA R3, R0, UR6, RZ ;  /* 0x0000000600037c23 */ /* 0x000fc800080000ff */
[----:B------:R-:W-:-:S04]  /*14c0*/  FFMA R10, R3, -R8, UR6 ;  /* 0x00000006030a7e23 */ /* 0x000fc80008000808 */
[----:B------:R-:W-:Y:S01]  /*14d0*/  FFMA R10, R0, R10, R3 ;  /* 0x0000000a000a7223 */ /* 0x000fe20000000003 */
[----:B0-----:R-:W-:Y:S06]  /*14e0*/  @!P0 BRA `(.L_x_12) ;  /* 0x0000000000188947 */ /* 0x001fec0003800000 */
[----:B------:R-:W0:Y:S01]  /*14f0*/  LDCU UR7, c[0x3][0x78] ;  /* 0x00c00f00ff0777ac */ /* 0x000e220008000800 */
[----:B------:R-:W-:Y:S02]  /*1500*/  MOV R0, UR6 ;  /* 0x0000000600007c02 */ /* 0x000fe40008000f00 */
[----:B------:R-:W-:Y:S02]  /*1510*/  MOV R12, 0x1540 ;  /* 0x00001540000c7802 */ /* 0x000fe40000000f00 */
[----:B0-----:R-:W-:-:S07]  /*1520*/  MOV R3, UR7 ;  /* 0x0000000700037c02 */ /* 0x001fce0008000f00 */
[----:B-----5:R-:W-:Y:S05]  /*1530*/  CALL.REL.NOINC `($__internal_0_$__cuda_sm3x_div_rn_noftz_f32_slowpath) ;  /* 0x0000000400107944 */ /* 0x020fea0003c00000 */
[----:B------:R-:W-:-:S07]  /*1540*/  MOV R10, R0 ;  /* 0x00000000000a7202 */ /* 0x000fce0000000f00 */
.L_x_12:
[----:B------:R-:W2:Y:S01]  /*1550*/  LDG.E.CONSTANT R0, desc[UR8][R4.64] ;  /* 0x0000000804007981 */ /* 0x000ea2000c1e9900 */
[----:B------:R-:W-:Y:S01]  /*1560*/  HFMA2 R3, -RZ, RZ, 0.96630859375, -0.0022525787353515625 ;  /* 0x3bbb989dff037431 */ /* 0x000fe200000001ff */
[----:B------:R-:W-:Y:S01]  /*1570*/  MOV R12, 0x437c0000 ;  /* 0x437c0000000c7802 */ /* 0x000fe20000000f00 */
[----:B------:R-:W-:Y:S01]  /*1580*/  BSSY.RECONVERGENT B0, `(.L_x_13) ;  /* 0x0000016000007945 */ /* 0x000fe20003800200 */
[----:B--2---:R-:W-:-:S04]  /*1590*/  FADD R0, R0, -R7 ;  /* 0x8000000700007221 */ /* 0x004fc80000000000 */
[----:B------:R-:W-:-:S04]  /*15a0*/  FFMA.SAT R3, R0, R3, 0.5 ;  /* 0x3f00000000037423 */ /* 0x000fc80000002003 */
[----:B------:R-:W-:Y:S02]  /*15b0*/  FFMA.RM R3, R3, R12, 12582913 ;  /* 0x4b40000103037423 */ /* 0x000fe4000000400c */
[----:B------:R-:W0:Y:S02]  /*15c0*/  MUFU.RCP R12, R15 ;  /* 0x0000000f000c7308 */ /* 0x000e240000001000 */
[----:B------:R-:W-:-:S04]  /*15d0*/  FADD R11, R3, -12583039 ;  /* 0xcb40007f030b7421 */ /* 0x000fc80000000000 */
[----:B------:R-:W-:-:S04]  /*15e0*/  FFMA R11, R0, 1.4426950216293334961, -R11 ;  /* 0x3fb8aa3b000b7823 */ /* 0x000fc8000000080b */
[----:B------:R-:W-:Y:S01]  /*15f0*/  FFMA R11, R0, 1.925963033500011079e-08, R11 ;  /* 0x32a57060000b7823 */ /* 0x000fe2000000000b */
[----:B------:R-:W-:-:S05]  /*1600*/  SHF.L.U32 R0, R3, 0x17, RZ ;  /* 0x0000001703007819 */ /* 0x000fca00000006ff */
[----:B------:R-:W1:Y:S01]  /*1610*/  MUFU.EX2 R11, R11 ;  /* 0x0000000b000b7308 */ /* 0x000e620000000800 */
[----:B0-----:R-:W-:-:S04]  /*1620*/  FFMA R3, R12, -R15, 1 ;  /* 0x3f8000000c037423 */ /* 0x001fc8000000080f */
[----:B------:R-:W-:Y:S01]  /*1630*/  FFMA R3, R12, R3, R12 ;  /* 0x000000030c037223 */ /* 0x000fe2000000000c */
[----:B-1----:R-:W-:-:S04]  /*1640*/  FMUL R0, R0, R11 ;  /* 0x0000000b00007220 */ /* 0x002fc80000400000 */
[----:B------:R-:W0:Y:S01]  /*1650*/  FCHK P0, R0, R15 ;  /* 0x0000000f00007302 */ /* 0x000e220000000000 */
[----:B------:R-:W-:-:S04]  /*1660*/  FFMA R12, R0, R3, RZ ;  /* 0x00000003000c7223 */ /* 0x000fc800000000ff */
[----:B------:R-:W-:-:S04]  /*1670*/  FFMA R13, R12, -R15, R0 ;  /* 0x8000000f0c0d7223 */ /* 0x000fc80000000000 */
[----:B------:R-:W-:Y:S01]  /*1680*/  FFMA R3, R3, R13, R12 ;  /* 0x0000000d03037223 */ /* 0x000fe2000000000c */
[----:B0-----:R-:W-:Y:S06]  /*1690*/  @!P0 BRA `(.L_x_14) ;  /* 0x0000000000108947 */ /* 0x001fec0003800000 */
[----:B------:R-:W-:Y:S02]  /*16a0*/  MOV R3, R15 ;  /* 0x0000000f00037202 */ /* 0x000fe40000000f00 */
[----:B------:R-:W-:-:S07]  /*16b0*/  MOV R12, 0x16d0 ;  /* 0x000016d0000c7802 */ /* 0x000fce0000000f00 */
[----:B-----5:R-:W-:Y:S05]  /*16c0*/  CALL.REL.NOINC `($__internal_0_$__cuda_sm3x_div_rn_noftz_f32_slowpath) ;  /* 0x0000000000ac7944 */ /* 0x020fea0003c00000 */
[----:B------:R-:W-:-:S07]  /*16d0*/  MOV R3, R0 ;  /* 0x0000000000037202 */ /* 0x000fce0000000f00 */
.L_x_14:
[----:B------:R-:W-:Y:S05]  /*16e0*/  BSYNC.RECONVERGENT B0 ;  /* 0x0000000000007941 */ /* 0x000fea0003800200 */
.L_x_13:
[----:B------:R-:W-:Y:S01]  /*16f0*/  IADD3 R4, P0, PT, R4, 0x4, RZ ;  /* 0x0000000404047810 */ /* 0x000fe20007f1e0ff */
[----:B------:R-:W-:Y:S01]  /*1700*/  FFMA R10, R10, -0.10000000149011611938, R3 ;  /* 0xbdcccccd0a0a7823 */ /* 0x000fe20000000003 */
[----:B------:R-:W-:Y:S02]  /*1710*/  UIADD3 UR5, UPT, UPT, UR5, 0x4, URZ ;  /* 0x0000000405057890 */ /* 0x000fe4000fffe0ff */
[----:B------:R-:W-:Y:S01]  /*1720*/  IADD3.X R5, PT, PT, RZ, R5, RZ, P0, !PT ;  /* 0x00000005ff057210 */ /* 0x000fe200007fe4ff */
[----:B------:R-:W-:Y:S01]  /*1730*/  FFMA R9, R10, R10, R9 ;  /* 0x0000000a0a097223 */ /* 0x000fe20000000009 */
[----:B------:R-:W-:Y:S08]  /*1740*/  BRA.U UP0, `(.L_x_15) ;  /* 0xfffffffd00387547 */ /* 0x000ff0000b83ffff */
[----:B------:R-:W-:-:S07]  /*1750*/  FMUL R9, R9, 0.0099999997764825820923 ;  /* 0x3c23d70a09097820 */ /* 0x000fce0000400000 */
.L_x_11:
[C---:B------:R-:W-:Y:S01]  /*1760*/  FMUL R0, R15.reuse, 8388608 ;  /* 0x4b0000000f007820 */ /* 0x040fe20000400000 */
[----:B------:R-:W-:Y:S01]  /*1770*/  FSETP.GEU.AND P1, PT, R15, 1.175494350822287508e-38, PT ;  /* 0x008000000f00780b */ /* 0x000fe20003f2e000 */
[----:B------:R-:W-:Y:S01]  /*1780*/  HFMA2 R5, -RZ, RZ, 1.5048828125, 33.21875 ;  /* 0x3e055027ff057431 */ /* 0x000fe200000001ff */
[----:B------:R-:W-:Y:S02]  /*1790*/  MOV R13, 0x7f800000 ;  /* 0x7f800000000d7802 */ /* 0x000fe40000000f00 */
[----:B------:R-:W-:Y:S02]  /*17a0*/  FSEL R0, R0, R15, !P1 ;  /* 0x0000000f00007208 */ /* 0x000fe40004800000 */
[----:B------:R-:W-:Y:S02]  /*17b0*/  FSEL R11, RZ, -23, P1 ;  /* 0xc1b80000ff0b7808 */ /* 0x000fe40000800000 */
[C---:B0-----:R-:W-:Y:S02]  /*17c0*/  IADD3 R3, PT, PT, R0.reuse, -0x3f2aaaab, RZ ;  /* 0xc0d5555500037810 */ /* 0x041fe40007ffe0ff */
[----:B------:R-:W-:-:S02]  /*17d0*/  ISETP.GT.U32.AND P0, PT, R0, 0x7f7fffff, PT ;  /* 0x7f7fffff0000780c */ /* 0x000fc40003f04070 */
[----:B------:R-:W-:-:S04]  /*17e0*/  LOP3.LUT R3, R3, 0xff800000, RZ, 0xc0, !PT ;  /* 0xff80000003037812 */ /* 0x000fc800078ec0ff */
[-C--:B------:R-:W-:Y:S02]  /*17f0*/  IADD3 R4, PT, PT, R0, -R3.reuse, RZ ;  /* 0x8000000300047210 */ /* 0x080fe40007ffe0ff */
[----:B------:R-:W-:-:S03]  /*1800*/  I2FP.F32.S32 R10, R3 ;  /* 0x00000003000a7245 */ /* 0x000fc60000201400 */
[----:B------:R-:W-:Y:S02]  /*1810*/  FADD R8, R4, -1 ;  /* 0xbf80000004087421 */ /* 0x000fe40000000000 */
[----:B------:R-:W-:Y:S02]  /*1820*/  FFMA R10, R10, 1.1920928955078125e-07, R11 ;  /* 0x340000000a0a7823 */ /* 0x000fe4000000000b */
[----:B------:R-:W-:-:S04]  /*1830*/  FFMA R5, R8, -R5, 0.14084610342979431152 ;  /* 0x3e1039f608057423 */ /* 0x000fc80000000805 */
[----:B------:R-:W-:-:S04]  /*1840*/  FFMA R5, R8, R5, -0.12148627638816833496 ;  /* 0xbdf8cdcc08057423 */ /* 0x000fc80000000005 */
[----:B------:R-:W-:-:S04]  /*1850*/  FFMA R5, R8, R5, 0.13980610668659210205 ;  /* 0x3e0f295508057423 */ /* 0x000fc80000000005 */
[----:B------:R-:W-:-:S04]  /*1860*/  FFMA R5, R8, R5, -0.16684235632419586182 ;  /* 0xbe2ad8b908057423 */ /* 0x000fc80000000005 */
[----:B------:R-:W-:-:S04]  /*1870*/  FFMA R5, R8, R5, 0.20012299716472625732 ;  /* 0x3e4ced0b08057423 */ /* 0x000fc80000000005 */
[----:B------:R-:W-:-:S04]  /*1880*/  FFMA R5, R8, R5, -0.24999669194221496582 ;  /* 0xbe7fff2208057423 */ /* 0x000fc80000000005 */
[----:B------:R-:W-:-:S04]  /*1890*/  FFMA R5, R8, R5, 0.33333182334899902344 ;  /* 0x3eaaaa7808057423 */ /* 0x000fc80000000005 */
[----:B------:R-:W-:-:S04]  /*18a0*/  FFMA R5, R8, R5, -0.5 ;  /* 0xbf00000008057423 */ /* 0x000fc80000000005 */
[C---:B------:R-:W-:Y:S02]  /*18b0*/  FMUL R3, R8.reuse, R5 ;  /* 0x0000000508037220 */ /* 0x040fe40000400000 */
[----:B------:R-:W0:Y:S02]  /*18c0*/  LDC.64 R4, c[0x0][0x390] ;  /* 0x0000e400ff047b82 */ /* 0x000e240000000a00 */
[----:B------:R-:W-:Y:S01]  /*18d0*/  FFMA R3, R8, R3, R8 ;  /* 0x0000000308037223 */ /* 0x000fe20000000008 */
[----:B------:R-:W-:-:S03]  /*18e0*/  FFMA R8, R0, R13, +INF ;  /* 0x7f80000000087423 */ /* 0x000fc6000000000d */
[----:B------:R-:W-:Y:S01]  /*18f0*/  @!P0 FFMA R8, R10, 0.69314718246459960938, R3 ;  /* 0x3f3172180a088823 */ /* 0x000fe20000000003 */
[----:B------:R-:W-:-:S04]  /*1900*/  FSETP.NEU.AND P0, PT, R0, RZ, PT ;  /* 0x000000ff0000720b */ /* 0x000fc80003f0d000 */
[----:B------:R-:W-:-:S05]  /*1910*/  FSEL R8, R8, -INF , P0 ;  /* 0xff80000008087808 */ /* 0x000fca0000000000 */
[----:B------:R-:W-:-:S04]  /*1920*/  FADD R7, R8, R7 ;  /* 0x0000000708077221 */ /* 0x000fc80000000000 */
[----:B-----5:R-:W-:Y:S01]  /*1930*/  FADD R2, -R2, R7 ;  /* 0x0000000702027221 */ /* 0x020fe20000000100 */
[----:B0-----:R-:W-:-:S04]  /*1940*/  IMAD.WIDE R4, R6, 0x4, R4 ;  /* 0x0000000406047825 */ /* 0x001fc800078e0204 */
[----:B------:R-:W-:-:S05]  /*1950*/  FADD R9, R2, R9 ;  /* 0x0000000902097221 */ /* 0x000fca0000000000 */
[----:B------:R-:W-:Y:S01]  /*1960*/  STG.E desc[UR8][R4.64], R9 ;  /* 0x0000000904007986 */ /* 0x000fe2000c101908 */
[----:B------:R-:W-:Y:S05]  /*1970*/  EXIT ;  /* 0x000000000000794d */ /* 0x000fea0003800000 */
        .weak           $__internal_0_$__cuda_sm3x_div_rn_noftz_f32_slowpath
        .type           $__internal_0_$__cuda_sm3x_div_rn_noftz_f32_slowpath,@function
        .size           $__internal_0_$__cuda_sm3x_div_rn_noftz_f32_slowpath,(.L_x_718 - $__internal_0_$__cuda_sm3x_div_rn_noftz_f32_slowpath)
$__internal_0_$__cuda_sm3x_div_rn_noftz_f32_slowpath:
[----:B------:R-:W-:Y:S01]  /*1980*/  SHF.R.U32.HI R13, RZ, 0x17, R3 ;  /* 0x00000017ff0d7819 */ /* 0x000fe20000011603 */
[----:B------:R-:W-:Y:S01]  /*1990*/  BSSY.RECONVERGENT B1, `(.L_x_16) ;  /* 0x0000062000017945 */ /* 0x000fe20003800200 */
[----:B------:R-:W-:Y:S02]  /*19a0*/  SHF.R.U32.HI R11, RZ, 0x17, R0 ;  /* 0x00000017ff0b7819 */ /* 0x000fe40000011600 */
[----:B------:R-:W-:Y:S02]  /*19b0*/  LOP3.LUT R13, R13, 0xff, RZ, 0xc0, !PT ;  /* 0x000000ff0d0d7812 */ /* 0x000fe400078ec0ff */
[----:B------:R-:W-:Y:S02]  /*19c0*/  LOP3.LUT R18, R11, 0xff, RZ, 0xc0, !PT ;  /* 0x000000ff0b127812 */ /* 0x000fe400078ec0ff */
[----:B------:R-:W-:Y:S02]  /*19d0*/  IADD3 R16, PT, PT, R13, -0x1, RZ ;  /* 0xffffffff0d107810 */ /* 0x000fe40007ffe0ff */
[----:B------:R-:W-:-:S02]  /*19e0*/  IADD3 R14, PT, PT, R18, -0x1, RZ ;  /* 0xffffffff120e7810 */ /* 0x000fc40007ffe0ff */
[----:B------:R-:W-:-:S04]  /*19f0*/  ISETP.GT.U32.AND P0, PT, R16, 0xfd, PT ;  /* 0x000000fd1000780c */ /* 0x000fc80003f04070 */
[----:B------:R-:W-:-:S13]  /*1a00*/  ISETP.GT.U32.OR P0, PT, R14, 0xfd, P0 ;  /* 0x000000fd0e00780c */ /* 0x000fda0000704470 */
[----:B------:R-:W-:Y:S01]  /*1a10*/  @!P0 MOV R11, RZ ;  /* 0x000000ff000b8202 */ /* 0x000fe20000000f00 */
[----:B------:R-:W-:Y:S06]  /*1a20*/  @!P0 BRA `(.L_x_17) ;  /* 0x00000000005c8947 */ /* 0x000fec0003800000 */
[----:B------:R-:W-:Y:S02]  /*1a30*/  FSETP.GTU.FTZ.AND P0, PT, |R0|, +INF , PT ;  /* 0x7f8000000000780b */ /* 0x000fe40003f1c200 */
[----:B------:R-:W-:-:S04]  /*1a40*/  FSETP.GTU.FTZ.AND P1, PT, |R3|, +INF , PT ;  /* 0x7f8000000300780b */ /* 0x000fc80003f3c200 */
[----:B------:R-:W-:-:S13]  /*1a50*/  PLOP3.LUT P0, PT, P0, P1, PT, 0xf8, 0x8f ;  /* 0x00000000008f781c */ /* 0x000fda0000703f70 */
[----:B------:R-:W-:Y:S05]  /*1a60*/  @P0 BRA `(.L_x_18) ;  /* 0x00000004004c0947 */ /* 0x000fea0003800000 */
[----:B------:R-:W-:-:S13]  /*1a70*/  LOP3.LUT P0, RZ, R3, 0x7fffffff, R0, 0xc8, !PT ;  /* 0x7fffffff03ff7812 */ /* 0x000fda000780c800 */
[----:B------:R-:W-:Y:S05]  /*1a80*/  @!P0 BRA `(.L_x_19) ;  /* 0x00000004003c8947 */ /* 0x000fea0003800000 */
[C---:B------:R-:W-:Y:S02]  /*1a90*/  FSETP.NEU.FTZ.AND P2, PT, |R0|.reuse, +INF , PT ;  /* 0x7f8000000000780b */ /* 0x040fe40003f5d200 */
[----:B------:R-:W-:Y:S02]  /*1aa0*/  FSETP.NEU.FTZ.AND P1, PT, |R3|, +INF , PT ;  /* 0x7f8000000300780b */ /* 0x000fe40003f3d200 */
[----:B------:R-:W-:-:S11]  /*1ab0*/  FSETP.NEU.FTZ.AND P0, PT, |R0|, +INF , PT ;  /* 0x7f8000000000780b */ /* 0x000fd60003f1d200 */
[----:B------:R-:W-:Y:S05]  /*1ac0*/  @!P1 BRA !P2, `(.L_x_19) ;  /* 0x00000004002c9947 */ /* 0x000fea0005000000 */
[----:B------:R-:W-:-:S04]  /*1ad0*/  LOP3.LUT P2, RZ, R0, 0x7fffffff, RZ, 0xc0, !PT ;  /* 0x7fffffff00ff7812 */ /* 0x000fc8000784c0ff */
[----:B------:R-:W-:-:S13]  /*1ae0*/  PLOP3.LUT P1, PT, P1, P2, PT, 0x2f, 0xf2 ;  /* 0x0000000000f2781c */ /* 0x000fda0000f24577 */
[----:B------:R-:W-:Y:S05]  /*1af0*/  @P1 BRA `(.L_x_20) ;  /* 0x0000000400181947 */ /* 0x000fea0003800000 */
[----:B------:R-:W-:-:S04]  /*1b00*/  LOP3.LUT P1, RZ, R3, 0x7fffffff, RZ, 0xc0, !PT ;  /* 0x7fffffff03ff7812 */ /* 0x000fc8000782c0ff */
[----:B------:R-:W-:-:S13]  /*1b10*/  PLOP3.LUT P0, PT, P0, P1, PT, 0x2f, 0xf2 ;  /* 0x0000000000f2781c */ /* 0x000fda0000702577 */
[----:B------:R-:W-:Y:S05]  /*1b20*/  @P0 BRA `(.L_x_21) ;  /* 0x0000000400000947 */ /* 0x000fea0003800000 */
[----:B------:R-:W-:Y:S02]  /*1b30*/  ISETP.GE.AND P0, PT, R14, RZ, PT ;  /* 0x000000ff0e00720c */ /* 0x000fe40003f06270 */
[----:B------:R-:W-:-:S11]  /*1b40*/  ISETP.GE.AND P1, PT, R16, RZ, PT ;  /* 0x000000ff1000720c */ /* 0x000fd60003f26270 */
[----:B------:R-:W-:Y:S01]  /*1b50*/  @P0 MOV R11, RZ ;  /* 0x000000ff000b0202 */ /* 0x000fe20000000f00 */
[----:B------:R-:W-:Y:S01]  /*1b60*/  @!P0 FFMA R0, R0, 1.84467440737095516160e+19, RZ ;  /* 0x5f80000000008823 */ /* 0x000fe200000000ff */
[----:B------:R-:W-:Y:S01]  /*1b70*/  @!P0 MOV R11, 0xffffffc0 ;  /* 0xffffffc0000b8802 */ /* 0x000fe20000000f00 */
[----:B------:R-:W-:-:S03]  /*1b80*/  @!P1 FFMA R3, R3, 1.84467440737095516160e+19, RZ ;  /* 0x5f80000003039823 */ /* 0x000fc600000000ff */
[----:B------:R-:W-:-:S07]  /*1b90*/  @!P1 IADD3 R11, PT, PT, R11, 0x40, RZ ;  /* 0x000000400b0b9810 */ /* 0x000fce0007ffe0ff */
.L_x_17:
[----:B------:R-:W-:Y:S01]  /*1ba0*/  LEA R14, R13, 0xc0800000, 0x17 ;  /* 0xc08000000d0e7811 */ /* 0x000fe200078eb8ff */
[----:B------:R-:W-:Y:S03]  /*1bb0*/  BSSY.RECONVERGENT B2, `(.L_x_22) ;  /* 0x0000036000027945 */ /* 0x000fe60003800200 */
[----:B------:R-:W-:Y:S02]  /*1bc0*/  IADD3 R16, PT, PT, -R14, R3, RZ ;  /* 0x000000030e107210 */ /* 0x000fe40007ffe1ff */
[----:B------:R-:W-:Y:S02]  /*1bd0*/  IADD3 R14, PT, PT, R18, -0x7f, RZ ;  /* 0xffffff81120e7810 */ /* 0x000fe40007ffe0ff */
[----:B------:R-:W0:Y:S01]  /*1be0*/  MUFU.RCP R3, R16 ;  /* 0x0000001000037308 */ /* 0x000e220000001000 */
[----:B------:R-:W-:Y:S02]  /*1bf0*/  FADD.FTZ R17, -R16, -RZ ;  /* 0x800000ff10117221 */ /* 0x000fe40000010100 */
[C---:B------:R-:W-:Y:S01]  /*1c00*/  IMAD R0, R14.reuse, -0x800000, R0 ;  /* 0xff8000000e007824 */ /* 0x040fe200078e0200 */
[----:B------:R-:W-:-:S04]  /*1c10*/  IADD3 R14, PT, PT, R14, 0x7f, -R13 ;  /* 0x0000007f0e0e7810 */ /* 0x000fc80007ffe80d */
[----:B------:R-:W-:Y:S01]  /*1c20*/  IADD3 R14, PT, PT, R14, R11, RZ ;  /* 0x0000000b0e0e7210 */ /* 0x000fe20007ffe0ff */
[----:B0-----:R-:W-:-:S04]  /*1c30*/  FFMA R18, R3, R17, 1 ;  /* 0x3f80000003127423 */ /* 0x001fc80000000011 */
[----:B------:R-:W-:-:S04]  /*1c40*/  FFMA R3, R3, R18, R3 ;  /* 0x0000001203037223 */ /* 0x000fc80000000003 */
[----:B------:R-:W-:-:S04]  /*1c50*/  FFMA R18, R0, R3, RZ ;  /* 0x0000000300127223 */ /* 0x000fc800000000ff */
[----:B------:R-:W-:-:S04]  /*1c60*/  FFMA R19, R17, R18, R0 ;  /* 0x0000001211137223 */ /* 0x000fc80000000000 */
[----:B------:R-:W-:-:S04]  /*1c70*/  FFMA R18, R3, R19, R18 ;  /* 0x0000001303127223 */ /* 0x000fc80000000012 */
[----:B------:R-:W-:-:S04]  /*1c80*/  FFMA R17, R17, R18, R0 ;  /* 0x0000001211117223 */ /* 0x000fc80000000000 */
[----:B------:R-:W-:-:S05]  /*1c90*/  FFMA R0, R3, R17, R18 ;  /* 0x0000001103007223 */ /* 0x000fca0000000012 */
[----:B------:R-:W-:-:S04]  /*1ca0*/  SHF.R.U32.HI R13, RZ, 0x17, R0 ;  /* 0x00000017ff0d7819 */ /* 0x000fc80000011600 */
[----:B------:R-:W-:-:S04]  /*1cb0*/  LOP3.LUT R13, R13, 0xff, RZ, 0xc0, !PT ;  /* 0x000000ff0d0d7812 */ /* 0x000fc800078ec0ff */
[----:B------:R-:W-:-:S04]  /*1cc0*/  IADD3 R19, PT, PT, R13, R14, RZ ;  /* 0x0000000e0d137210 */ /* 0x000fc80007ffe0ff */
[----:B------:R-:W-:-:S04]  /*1cd0*/  IADD3 R11, PT, PT, R19, -0x1, RZ ;  /* 0xffffffff130b7810 */ /* 0x000fc80007ffe0ff */
[----:B------:R-:W-:-:S13]  /*1ce0*/  ISETP.GE.U32.AND P0, PT, R11, 0xfe, PT ;  /* 0x000000fe0b00780c */ /* 0x000fda0003f06070 */
[----:B------:R-:W-:Y:S05]  /*1cf0*/  @!P0 BRA `(.L_x_23) ;  /* 0x0000000000808947 */ /* 0x000fea0003800000 */
[----:B------:R-:W-:-:S13]  /*1d00*/  ISETP.GT.AND P0, PT, R19, 0xfe, PT ;  /* 0x000000fe1300780c */ /* 0x000fda0003f04270 */
[----:B------:R-:W-:Y:S05]  /*1d10*/  @P0 BRA `(.L_x_24) ;  /* 0x00000000006c0947 */ /* 0x000fea0003800000 */
[----:B------:R-:W-:-:S13]  /*1d20*/  ISETP.GE.AND P0, PT, R19, 0x1, PT ;  /* 0x000000011300780c */ /* 0x000fda0003f06270 */
[----:B------:R-:W-:Y:S05]  /*1d30*/  @P0 BRA `(.L_x_25) ;  /* 0x0000000000740947 */ /* 0x000fea0003800000 */
[----:B------:R-:W-:Y:S02]  /*1d40*/  ISETP.GE.AND P0, PT, R19, -0x18, PT ;  /* 0xffffffe81300780c */ /* 0x000fe40003f06270 */
[----:B------:R-:W-:-:S11]  /*1d50*/  LOP3.LUT R0, R0, 0x80000000, RZ, 0xc0, !PT ;  /* 0x8000000000007812 */ /* 0x000fd600078ec0ff */
[----:B------:R-:W-:Y:S05]  /*1d60*/  @!P0 BRA `(.L_x_25) ;  /* 0x0000000000688947 */ /* 0x000fea0003800000 */
[-CC-:B------:R-:W-:Y:S01]  /*1d70*/  FFMA.RZ R11, R3, R17.reuse, R18.reuse ;  /* 0x00000011030b7223 */ /* 0x180fe2000000c012 */
[----:B------:R-:W-:Y:S01]  /*1d80*/  IADD3 R16, PT, PT, R19, 0x20, RZ ;  /* 0x0000002013107810 */ /* 0x000fe20007ffe0ff */
[-CC-:B------:R-:W-:Y:S01]  /*1d90*/  FFMA.RM R14, R3, R17.reuse, R18.reuse ;  /* 0x00000011030e7223 */ /* 0x180fe20000004012 */
[----:B------:R-:W-:Y:S02]  /*1da0*/  ISETP.NE.AND P2, PT, R19, RZ, PT ;  /* 0x000000ff1300720c */ /* 0x000fe40003f45270 */
[----:B------:R-:W-:Y:S01]  /*1db0*/  LOP3.LUT R13, R11, 0x7fffff, RZ, 0xc0, !PT ;  /* 0x007fffff0b0d7812 */ /* 0x000fe200078ec0ff */
[----:B------:R-:W-:Y:S01]  /*1dc0*/  FFMA.RP R11, R3, R17, R18 ;  /* 0x00000011030b7223 */ /* 0x000fe20000008012 */
[----:B------:R-:W-:Y:S02]  /*1dd0*/  ISETP.NE.AND P1, PT, R19, RZ, PT ;  /* 0x000000ff1300720c */ /* 0x000fe40003f25270 */
[----:B------:R-:W-:Y:S02]  /*1de0*/  LOP3.LUT R13, R13, 0x800000, RZ, 0xfc, !PT ;  /* 0x008000000d0d7812 */ /* 0x000fe400078efcff */
[----:B------:R-:W-:-:S02]  /*1df0*/  IADD3 R3, PT, PT, -R19, RZ, RZ ;  /* 0x000000ff13037210 */ /* 0x000fc40007ffe1ff */
[----:B------:R-:W-:Y:S02]  /*1e00*/  SHF.L.U32 R16, R13, R16, RZ ;  /* 0x000000100d107219 */ /* 0x000fe400000006ff */
[----:B------:R-:W-:Y:S02]  /*1e10*/  FSETP.NEU.FTZ.AND P0, PT, R11, R14, PT ;  /* 0x0000000e0b00720b */ /* 0x000fe40003f1d000 */
[----:B------:R-:W-:Y:S02]  /*1e20*/  SEL R14, R3, RZ, P2 ;  /* 0x000000ff030e7207 */ /* 0x000fe40001000000 */
[----:B------:R-:W-:Y:S02]  /*1e30*/  ISETP.NE.AND P1, PT, R16, RZ, P1 ;  /* 0x000000ff1000720c */ /* 0x000fe40000f25270 */
[----:B------:R-:W-:Y:S02]  /*1e40*/  SHF.R.U32.HI R14, RZ, R14, R13 ;  /* 0x0000000eff0e7219 */ /* 0x000fe4000001160d */
[----:B------:R-:W-:-:S02]  /*1e50*/  PLOP3.LUT P0, PT, P0, P1, PT, 0xf8, 0x8f ;  /* 0x00000000008f781c */ /* 0x000fc40000703f70 */
[----:B------:R-:W-:Y:S02]  /*1e60*/  SHF.R.U32.HI R16, RZ, 0x1, R14 ;  /* 0x00000001ff107819 */ /* 0x000fe4000001160e */
[----:B------:R-:W-:-:S04]  /*1e70*/  SEL R3, RZ, 0x1, !P0 ;  /* 0x00000001ff037807 */ /* 0x000fc80004000000 */
[----:B------:R-:W-:-:S04]  /*1e80*/  LOP3.LUT R3, R3, 0x1, R16, 0xf8, !PT ;  /* 0x0000000103037812 */ /* 0x000fc800078ef810 */
[----:B------:R-:W-:-:S04]  /*1e90*/  LOP3.LUT R3, R3, R14, RZ, 0xc0, !PT ;  /* 0x0000000e03037212 */ /* 0x000fc800078ec0ff */
[----:B------:R-:W-:-:S04]  /*1ea0*/  IADD3 R3, PT, PT, R16, R3, RZ ;  /* 0x0000000310037210 */ /* 0x000fc80007ffe0ff */
[----:B------:R-:W-:Y:S01]  /*1eb0*/  LOP3.LUT R0, R3, R0, RZ, 0xfc, !PT ;  /* 0x0000000003007212 */ /* 0x000fe200078efcff */
[----:B------:R-:W-:Y:S06]  /*1ec0*/  BRA `(.L_x_25) ;  /* 0x0000000000107947 */ /* 0x000fec0003800000 */
.L_x_24:
[----:B------:R-:W-:-:S04]  /*1ed0*/  LOP3.LUT R0, R0, 0x80000000, RZ, 0xc0, !PT ;  /* 0x8000000000007812 */ /* 0x000fc800078ec0ff */
[----:B------:R-:W-:Y:S01]  /*1ee0*/  LOP3.LUT R0, R0, 0x7f800000, RZ, 0xfc, !PT ;  /* 0x7f80000000007812 */ /* 0x000fe200078efcff */
[----:B------:R-:W-:Y:S06]  /*1ef0*/  BRA `(.L_x_25) ;  /* 0x0000000000047947 */ /* 0x000fec0003800000 */
.L_x_23:
[----:B------:R-:W-:-:S07]  /*1f00*/  LEA R0, R14, R0, 0x17 ;  /* 0x000000000e007211 */ /* 0x000fce00078eb8ff */
.L_x_25:
[----:B------:R-:W-:Y:S05]  /*1f10*/  BSYNC.RECONVERGENT B2 ;  /* 0x0000000000027941 */ /* 0x000fea0003800200 */
.L_x_22:
[----:B------:R-:W-:Y:S05]  /*1f20*/  BRA `(.L_x_26) ;  /* 0x0000000000207947 */ /* 0x000fea0003800000 */
.L_x_21:
[----:B------:R-:W-:-:S04]  /*1f30*/  LOP3.LUT R0, R3, 0x80000000, R0, 0x48, !PT ;  /* 0x8000000003007812 */ /* 0x000fc800078e4800 */
[----:B------:R-:W-:Y:S01]  /*1f40*/  LOP3.LUT R0, R0, 0x7f800000, RZ, 0xfc, !PT ;  /* 0x7f80000000007812 */ /* 0x000fe200078efcff */
[----:B------:R-:W-:Y:S06]  /*1f50*/  BRA `(.L_x_26) ;  /* 0x0000000000147947 */ /* 0x000fec0003800000 */
.L_x_20:
[----:B------:R-:W-:Y:S01]  /*1f60*/  LOP3.LUT R0, R3, 0x80000000, R0, 0x48, !PT ;  /* 0x8000000003007812 */ /* 0x000fe200078e4800 */
[----:B------:R-:W-:Y:S06]  /*1f70*/  BRA `(.L_x_26) ;  /* 0x00000000000c7947 */ /* 0x000fec0003800000 */
.L_x_19:
[----:B------:R-:W0:Y:S01]  /*1f80*/  MUFU.RSQ R0, -QNAN ;  /* 0xffc0000000007908 */ /* 0x000e220000001400 */
[----:B------:R-:W-:Y:S05]  /*1f90*/  BRA `(.L_x_26) ;  /* 0x0000000000047947 */ /* 0x000fea0003800000 */
.L_x_18:
[----:B------:R-:W-:-:S07]  /*1fa0*/  FADD.FTZ R0, R0, R3 ;  /* 0x0000000300007221 */ /* 0x000fce0000010000 */
.L_x_26:
[----:B------:R-:W-:Y:S05]  /*1fb0*/  BSYNC.RECONVERGENT B1 ;  /* 0x0000000000017941 */ /* 0x000fea0003800200 */
.L_x_16:
[----:B------:R-:W-:-:S04]  /*1fc0*/  HFMA2 R13, -RZ, RZ, 0, 0 ;  /* 0x00000000ff0d7431 */ /* 0x000fc800000001ff */
[----:B0-----:R-:W-:Y:S05]  /*1fd0*/  RET.REL.NODEC R12 `(cross_entropy_7d_kernel) ;  /* 0xffffffe00c087950 */ /* 0x001fea0003c3ffff */
.L_x_27:
[----:B------:R-:W-:-:S00]  /*1fe0*/  BRA `(.L_x_27) ;  /* 0xfffffffc00fc7947 */ /* 0x000fc0000383ffff */
[----:B------:R-:W-:-:S00]  /*1ff0*/  NOP ;  /* 0x0000000000007918 */ /* 0x000fc00000000000 */
        /* <DEDUP_REMOVED lines=8> */
.L_x_718:


//--------------------- .text.embedding_7d_kernel --------------------------
	.section	.text.embedding_7d_kernel,"ax",@progbits
	.align	128
        .global         embedding_7d_kernel
        .type           embedding_7d_kernel,@function
        .size           embedding_7d_kernel,(.L_x_720 - embedding_7d_kernel)
        .other          embedding_7d_kernel,@"STO_CUDA_ENTRY STV_DEFAULT"
embedding_7d_kernel:
.text.embedding_7d_kernel:
[----:B------:R-:W0:Y:S01]  /*0000*/  LDC R1, c[0x0][0x37c] ;  /* 0x0000df00ff017b82 */ /* 0x000e220000000800 */
[----:B------:R-:W1:Y:S07]  /*0010*/  S2R R4, SR_CTAID.Y ;  /* 0x0000000000047919 */ /* 0x000e6e0000002600 */
[----:B------:R-:W1:Y:S01]  /*0020*/  LDC.64 R8, c[0x0][0x398] ;  /* 0x0000e600ff087b82 */ /* 0x000e620000000a00 */
[----:B------:R-:W2:Y:S01]  /*0030*/  LDCU UR5, c[0x0][0x3a0] ;  /* 0x00007400ff0577ac */ /* 0x000ea20008000800 */
[----:B0-----:R-:W-:Y:S01]  /*0040*/  VIADD R1, R1, 0xffffffe0 ;  /* 0xffffffe001017836 */ /* 0x001fe20000000000 */
[----:B------:R-:W2:Y:S05]  /*0050*/  S2R R5, SR_TID.X ;  /* 0x0000000000057919 */ /* 0x000eaa0000002100 */
[----:B------:R-:W0:Y:S01]  /*0060*/  S2UR UR4, SR_CTAID.X ;  /* 0x00000000000479c3 */ /* 0x000e220000002500 */
[----:B-1----:R-:W-:-:S04]  /*0070*/  ISETP.GE.AND P0, PT, R4, R9, PT ;  /* 0x000000090400720c */ /* 0x002fc80003f06270 */
[----:B0-----:R-:W-:-:S04]  /*0080*/  ISETP.LE.OR P0, PT, R8, UR4, P0 ;  /* 0x0000000408007c0c */ /* 0x001fc80008703670 */
[----:B--2---:R-:W-:-:S13]  /*0090*/  ISETP.GE.OR P0, PT, R5, UR5, P0 ;  /* 0x0000000505007c0c */ /* 0x004fda0008706670 */
[----:B------:R-:W-:Y:S05]  /*00a0*/  @P0 EXIT ;  /* 0x000000000000094d */ /* 0x000fea0003800000 */
[----:B------:R-:W0:Y:S01]  /*00b0*/  LDC.64 R2, c[0x0][0x380] ;  /* 0x0000e000ff027b82 */ /* 0x000e220000000a00 */
[----:B------:R-:W1:Y:S01]  /*00c0*/  LDCU.64 UR6, c[0x0][0x358] ;  /* 0x00006b00ff0677ac */ /* 0x000e620008000a00 */
[----:B------:R-:W-:Y:S01]  /*00d0*/  IMAD R6, R9, UR4, R4 ;  /* 0x0000000409067c24 */ /* 0x000fe2000f8e0204 */
[----:B------:R-:W2:Y:S03]  /*00e0*/  LDCU UR8, c[0x0][0x3a4] ;  /* 0x00007480ff0877ac */ /* 0x000ea60008000800 */
[----:B0-----:R-:W-:-:S05]  /*00f0*/  IMAD.WIDE.U32 R2, R6, 0x4, R2 ;  /* 0x0000000406027825 */ /* 0x001fca00078e0002 */
[----:B-1----:R-:W2:Y:S02]  /*0100*/  LDG.E.CONSTANT R0, desc[UR6][R2.64] ;  /* 0x0000000602007981 */ /* 0x002ea4000c1e9900 */
[----:B--2---:R-:W-:-:S04]  /*0110*/  ISETP.GE.AND P0, PT, R0, UR8, PT ;  /* 0x0000000800007c0c */ /* 0x004fc8000bf06270 */
[----:B------:R-:W-:-:S13]  /*0120*/  ISETP.LT.OR P0, PT, R0, RZ, P0 ;  /* 0x000000ff0000720c */ /* 0x000fda0000701670 */
[----:B------:R-:W-:Y:S05]  /*0130*/  @P0 EXIT ;  /* 0x000000000000094d */ /* 0x000fea0003800000 */
[----:B------:R-:W0:Y:S01]  /*0140*/  LDC.64 R2, c[0x0][0x388] ;  /* 0x0000e200ff027b82 */ /* 0x000e220000000a00 */
[----:B------:R-:W-:-:S04]  /*0150*/  IMAD R7, R0, UR5, R5 ;  /* 0x0000000500077c24 */ /* 0x000fc8000f8e0205 */
[----:B0-----:R-:W-:-:S05]  /*0160*/  IMAD.WIDE.U32 R2, R7, 0x4, R2 ;  /* 0x0000000407027825 */ /* 0x001fca00078e0002 */
[----:B------:R0:W5:Y:S01]  /*0170*/  LDG.E.CONSTANT R7, desc[UR6][R2.64] ;  /* 0x0000000602077981 */ /* 0x000162000c1e9900 */
[----:B------:R-:W-:Y:S01]  /*0180*/  ISETP.GT.U32.AND P0, PT, R5, 0x6, PT ;  /* 0x000000060500780c */ /* 0x000fe20003f04070 */
[----:B------:R-:W-:-:S12]  /*0190*/  BSSY.RECONVERGENT B0, `(.L_x_28) ;  /* 0x0000150000007945 */ /* 0x000fd80003800200 */
[----:B0-----:R-:W-:Y:S05]  /*01a0*/  @P0 BRA `(.L_x_29) ;  /* 0x00000004009c0947 */ /* 0x001fea0003800000 */
[----:B------:R-:W-:Y:S01]  /*01b0*/  UMOV UR4, 0x60 ;  /* 0x0000006000047882 */ /* 0x000fe20000000000 */
[----:B------:R-:W-:Y:S01]  /*01c0*/  I2FP.F32.U32 R3, R9 ;  /* 0x0000000900037245 */ /* 0x000fe20000201000 */
[----:B------:R-:W-:Y:S01]  /*01d0*/  BSSY.RECONVERGENT B1, `(.L_x_30) ;  /* 0x000000e000017945 */ /* 0x000fe20003800200 */
[----:B------:R-:W-:Y:S02]  /*01e0*/  LEA R0, R5, UR4, 0x2 ;  /* 0x0000000405007c11 */ /* 0x000fe4000f8e10ff */
[----:B------:R-:W0:Y:S04]  /*01f0*/  MUFU.RCP R2, R3 ;  /* 0x0000000300027308 */ /* 0x000e280000001000 */
[----:B------:R-:W1:Y:S01]  /*0200*/  LDC R0, c[0x3][R0] ;  /* 0x00c0000000007b82 */ /* 0x000e620000000800 */
[----:B0-----:R-:W-:-:S04]  /*0210*/  FFMA R9, -R3, R2, 1 ;  /* 0x3f80000003097423 */ /* 0x001fc80000000102 */
[----:B------:R-:W-:Y:S01]  /*0220*/  FFMA R9, R2, R9, R2 ;  /* 0x0000000902097223 */ /* 0x000fe20000000002 */
[----:B-1----:R-:W0:Y:S03]  /*0230*/  FCHK P0, R0, R3 ;  /* 0x0000000300007302 */ /* 0x002e260000000000 */
[----:B------:R-:W-:-:S04]  /*0240*/  FFMA R2, R0, R9, RZ ;  /* 0x0000000900027223 */ /* 0x000fc800000000ff */
[----:B------:R-:W-:-:S04]  /*0250*/  FFMA R8, -R3, R2, R0 ;  /* 0x0000000203087223 */ /* 0x000fc80000000100 */
[----:B------:R-:W-:Y:S01]  /*0260*/  FFMA R2, R9, R8, R2 ;  /* 0x0000000809027223 */ /* 0x000fe20000000002 */
[----:B0-----:R-:W-:Y:S06]  /*0270*/  @!P0 BRA `(.L_x_31) ;  /* 0x00000000000c8947 */ /* 0x001fec0003800000 */
[----:B------:R-:W-:-:S07]  /*0280*/  MOV R2, 0x2a0 ;  /* 0x000002a000027802 */ /* 0x000fce0000000f00 */
[----:B-----5:R-:W-:Y:S05]  /*0290*/  CALL.REL.NOINC `($__internal_2_$__cuda_sm3x_div_rn_noftz_f32_slowpath) ;  /* 0x0000001400ec7944 */ /* 0x020fea0003c00000 */
[----:B------:R-:W-:-:S07]  /*02a0*/  IMAD.MOV.U32 R2, RZ, RZ, R0 ;  /* 0x000000ffff027224 */ /* 0x000fce00078e0000 */
.L_x_31:
[----:B------:R-:W-:Y:S05]  /*02b0*/  BSYNC.RECONVERGENT B1 ;  /* 0x0000000000017941 */ /* 0x000fea0003800200 */
.L_x_30:
[----:B------:R-:W-:Y:S01]  /*02c0*/  I2FP.F32.U32 R3, R4 ;  /* 0x0000000400037245 */ /* 0x000fe20000201000 */
[----:B------:R-:W-:Y:S04]  /*02d0*/  BSSY.RECONVERGENT B1, `(.L_x_32) ;  /* 0x0000042000017945 */ /* 0x000fe80003800200 */
[----:B------:R-:W-:-:S04]  /*02e0*/  FMUL R2, R3, R2 ;  /* 0x0000000203027220 */ /* 0x000fc80000400000 */
[----:B------:R-:W-:-:S04]  /*02f0*/  FMUL R9, R2, 3.1415927410125732422 ;  /* 0x40490fdb02097820 */ /* 0x000fc80000400000 */
[C---:B------:R-:W-:Y:S01]  /*0300*/  FMUL R0, R9.reuse, 0.63661974668502807617 ;  /* 0x3f22f98309007820 */ /* 0x040fe20000400000 */
[----:B------:R-:W-:-:S05]  /*0310*/  FSETP.GE.AND P0, PT, |R9|, 105615, PT ;  /* 0x47ce47800900780b */ /* 0x000fca0003f06200 */
[----:B------:R-:W0:Y:S02]  /*0320*/  F2I.NTZ R0, R0 ;  /* 0x0000000000007305 */ /* 0x000e240000203100 */
[----:B0-----:R-:W-:-:S05]  /*0330*/  I2FP.F32.S32 R2, R0 ;  /* 0x0000000000027245 */ /* 0x001fca0000201400 */
[----:B------:R-:W-:-:S04]  /*0340*/  FFMA R3, R2, -1.5707962512969970703, R9 ;  /* 0xbfc90fda02037823 */ /* 0x000fc80000000009 */
[----:B------:R-:W-:-:S04]  /*0350*/  FFMA R3, R2, -7.5497894158615963534e-08, R3 ;  /* 0xb3a2216802037823 */ /* 0x000fc80000000003 */
[----:B------:R-:W-:Y:S01]  /*0360*/  FFMA R2, R2, -5.3903029534742383927e-15, R3 ;  /* 0xa7c234c502027823 */ /* 0x000fe20000000003 */
[----:B------:R-:W-:Y:S06]  /*0370*/  @!P0 BRA `(.L_x_33) ;  /* 0x0000000000dc8947 */ /* 0x000fec0003800000 */
[----:B------:R-:W-:-:S13]  /*0380*/  FSETP.NEU.AND P0, PT, |R9|, +INF , PT ;  /* 0x7f8000000900780b */ /* 0x000fda0003f0d200 */
[----:B------:R-:W-:Y:S01]  /*0390*/  @!P0 FMUL R2, RZ, R9 ;  /* 0x00000009ff028220 */ /* 0x000fe20000400000 */
[----:B------:R-:W-:Y:S01]  /*03a0*/  @!P0 IMAD.MOV.U32 R0, RZ, RZ, RZ ;  /* 0x000000ffff008224 */ /* 0x000fe200078e00ff */
[----:B------:R-:W-:Y:S06]  /*03b0*/  @!P0 BRA `(.L_x_33) ;  /* 0x0000000000cc8947 */ /* 0x000fec0003800000 */
[----:B------:R-:W-:Y:S01]  /*03c0*/  IMAD.SHL.U32 R2, R9, 0x100, RZ ;  /* 0x0000010009027824 */ /* 0x000fe200078e00ff */
[----:B------:R-:W0:Y:S01]  /*03d0*/  LDCU.64 UR8, c[0x4][0x40] ;  /* 0x01000800ff0877ac */ /* 0x000e220008000a00 */
[----:B------:R-:W-:Y:S02]  /*03e0*/  IMAD.MOV.U32 R8, RZ, RZ, RZ ;  /* 0x000000ffff087224 */ /* 0x000fe400078e00ff */
[----:B------:R-:W-:Y:S01]  /*03f0*/  IMAD.MOV.U32 R0, RZ, RZ, R1 ;  /* 0x000000ffff007224 */ /* 0x000fe200078e0001 */
[----:B------:R-:W-:Y:S01]  /*0400*/  LOP3.LUT R15, R2, 0x80000000, RZ, 0xfc, !PT ;  /* 0x80000000020f7812 */ /* 0x000fe200078efcff */
[----:B------:R-:W-:Y:S01]  /*0410*/  UMOV UR5, URZ ;  /* 0x000000ff00057c82 */ /* 0x000fe20008000000 */
[----:B------:R-:W-:-:S05]  /*0420*/  UMOV UR4, URZ ;  /* 0x000000ff00047c82 */ /* 0x000fca0008000000 */
.L_x_34:
[----:B0-----:R-:W-:Y:S02]  /*0430*/  IMAD.U32 R10, RZ, RZ, UR8 ;  /* 0x00000008ff0a7e24 */ /* 0x001fe4000f8e00ff */
[----:B------:R-:W-:-:S05]  /*0440*/  IMAD.U32 R11, RZ, RZ, UR9 ;  /* 0x00000009ff0b7e24 */ /* 0x000fca000f8e00ff */
[----:B------:R-:W2:Y:S01]  /*0450*/  LDG.E.CONSTANT R2, desc[UR6][R10.64] ;  /* 0x000000060a027981 */ /* 0x000ea2000c1e9900 */
[----:B------:R-:W-:Y:S02]  /*0460*/  UIADD3 UR8, UP0, UPT, UR8, 0x4, URZ ;  /* 0x0000000408087890 */ /* 0x000fe4000ff1e0ff */
[----:B------:R-:W-:Y:S02]  /*0470*/  UIADD3 UR4, UPT, UPT, UR4, 0x1, URZ ;  /* 0x0000000104047890 */ /* 0x000fe4000fffe0ff */
[----:B------:R-:W-:Y:S02]  /*0480*/  UIADD3.X UR9, UPT, UPT, URZ, UR9, URZ, UP0, !UPT ;  /* 0x00000009ff097290 */ /* 0x000fe400087fe4ff */
[----:B------:R-:W-:Y:S01]  /*0490*/  UISETP.NE.AND UP0, UPT, UR4, 0x6, UPT ;  /* 0x000000060400788c */ /* 0x000fe2000bf05270 */
[----:B--2---:R-:W-:-:S03]  /*04a0*/  IMAD.WIDE.U32 R2, R2, R15, RZ ;  /* 0x0000000f02027225 */ /* 0x004fc600078e00ff */
[----:B------:R-:W-:-:S04]  /*04b0*/  IADD3 R13, P0, PT, R2, R8, RZ ;  /* 0x00000008020d7210 */ /* 0x000fc80007f1e0ff */
[----:B------:R-:W-:Y:S01]  /*04c0*/  IADD3.X R8, PT, PT, R3, UR5, RZ, P0, !PT ;  /* 0x0000000503087c10 */ /* 0x000fe200087fe4ff */
[----:B------:R0:W-:Y:S02]  /*04d0*/  STL [R0], R13 ;  /* 0x0000000d00007387 */ /* 0x0001e40000100800 */
[----:B0-----:R-:W-:Y:S01]  /*04e0*/  VIADD R0, R0, 0x4 ;  /* 0x0000000400007836 */ /* 0x001fe20000000000 */
[----:B------:R-:W-:Y:S06]  /*04f0*/  BRA.U UP0, `(.L_x_34) ;  /* 0xfffffffd00cc7547 */ /* 0x000fec000b83ffff */
[----:B------:R-:W-:Y:S01]  /*0500*/  SHF.R.U32.HI R4, RZ, 0x17, R9 ;  /* 0x00000017ff047819 */ /* 0x000fe20000011609 */
[----:B------:R0:W-:Y:S03]  /*0510*/  STL [R1+0x18], R8 ;  /* 0x0000180801007387 */ /* 0x0001e60000100800 */
[C---:B------:R-:W-:Y:S02]  /*0520*/  LOP3.LUT R0, R4.reuse, 0xe0, RZ, 0xc0, !PT ;  /* 0x000000e004007812 */ /* 0x040fe400078ec0ff */
[----:B------:R-:W-:-:S03]  /*0530*/  LOP3.LUT P0, RZ, R4, 0x1f, RZ, 0xc0, !PT ;  /* 0x0000001f04ff7812 */ /* 0x000fc6000780c0ff */
[----:B------:R-:W-:-:S05]  /*0540*/  VIADD R0, R0, 0xffffff80 ;  /* 0xffffff8000007836 */ /* 0x000fca0000000000 */
[----:B------:R-:W-:-:S05]  /*0550*/  SHF.R.U32.HI R0, RZ, 0x5, R0 ;  /* 0x00000005ff007819 */ /* 0x000fca0000011600 */
[----:B------:R-:W-:-:S05]  /*0560*/  IMAD R12, R0, -0x4, R1 ;  /* 0xfffffffc000c7824 */ /* 0x000fca00078e0201 */
[----:B------:R-:W2:Y:S04]  /*0570*/  LDL R0, [R12+0x18] ;  /* 0x000018000c007983 */ /* 0x000ea80000100800 */
[----:B------:R-:W2:Y:S04]  /*0580*/  LDL R3, [R12+0x14] ;  /* 0x000014000c037983 */ /* 0x000ea80000100800 */
[----:B------:R-:W3:Y:S01]  /*0590*/  @P0 LDL R2, [R12+0x10] ;  /* 0x000010000c020983 */ /* 0x000ee20000100800 */
[----:B------:R-:W-:Y:S01]  /*05a0*/  LOP3.LUT R4, R4, 0x1f, RZ, 0xc0, !PT ;  /* 0x0000001f04047812 */ /* 0x000fe200078ec0ff */
[----:B------:R-:W-:Y:S01]  /*05b0*/  UMOV UR4, 0x54442d19 ;  /* 0x54442d1900047882 */ /* 0x000fe20000000000 */
[----:B------:R-:W-:-:S02]  /*05c0*/  UMOV UR5, 0x3bf921fb ;  /* 0x3bf921fb00057882 */ /* 0x000fc40000000000 */
[-C--:B--2---:R-:W-:Y:S02]  /*05d0*/  @P0 SHF.L.W.U32.HI R0, R3, R4.reuse, R0 ;  /* 0x0000000403000219 */ /* 0x084fe40000010e00 */
[----:B---3--:R-:W-:Y:S02]  /*05e0*/  @P0 SHF.L.W.U32.HI R3, R2, R4, R3 ;  /* 0x0000000402030219 */ /* 0x008fe40000010e03 */
[----:B------:R-:W-:Y:S02]  /*05f0*/  ISETP.GE.AND P0, PT, R9, RZ, PT ;  /* 0x000000ff0900720c */ /* 0x000fe40003f06270 */
[C---:B------:R-:W-:Y:S01]  /*0600*/  SHF.L.W.U32.HI R2, R3.reuse, 0x2, R0 ;  /* 0x0000000203027819 */ /* 0x040fe20000010e00 */
[----:B------:R-:W-:-:S03]  /*0610*/  IMAD.SHL.U32 R3, R3, 0x4, RZ ;  /* 0x0000000403037824 */ /* 0x000fc600078e00ff */
[----:B------:R-:W-:Y:S02]  /*0620*/  SHF.R.S32.HI R4, RZ, 0x1f, R2 ;  /* 0x0000001fff047819 */ /* 0x000fe40000011402 */
[----:B------:R-:W-:Y:S02]  /*0630*/  LOP3.LUT R9, R2, R9, RZ, 0x3c, !PT ;  /* 0x0000000902097212 */ /* 0x000fe400078e3cff */
[C---:B------:R-:W-:Y:S02]  /*0640*/  LOP3.LUT R10, R4.reuse, R3, RZ, 0x3c, !PT ;  /* 0x00000003040a7212 */ /* 0x040fe400078e3cff */
[----:B------:R-:W-:Y:S02]  /*0650*/  LOP3.LUT R11, R4, R2, RZ, 0x3c, !PT ;  /* 0x00000002040b7212 */ /* 0x000fe400078e3cff */
[----:B------:R-:W-:Y:S02]  /*0660*/  SHF.R.U32.HI R3, RZ, 0x1e, R0 ;  /* 0x0000001eff037819 */ /* 0x000fe40000011600 */
[----:B------:R-:W-:-:S02]  /*0670*/  ISETP.GE.AND P1, PT, R9, RZ, PT ;  /* 0x000000ff0900720c */ /* 0x000fc40003f26270 */
[----:B------:R-:W1:Y:S01]  /*0680*/  I2F.F64.S64 R10, R10 ;  /* 0x0000000a000a7312 */ /* 0x000e620000301c00 */
[----:B------:R-:W-:-:S05]  /*0690*/  LEA.HI R0, R2, R3, RZ, 0x1 ;  /* 0x0000000302007211 */ /* 0x000fca00078f08ff */
[----:B------:R-:W-:-:S04]  /*06a0*/  IMAD.MOV R2, RZ, RZ, -R0 ;  /* 0x000000ffff027224 */ /* 0x000fc800078e0a00 */
[----:B------:R-:W-:Y:S01]  /*06b0*/  @!P0 IMAD.MOV.U32 R0, RZ, RZ, R2 ;  /* 0x000000ffff008224 */ /* 0x000fe200078e0002 */
[----:B-1----:R-:W-:-:S10]  /*06c0*/  DMUL R12, R10, UR4 ;  /* 0x000000040a0c7c28 */ /* 0x002fd40008000000 */
[----:B------:R-:W1:Y:S02]  /*06d0*/  F2F.F32.F64 R12, R12 ;  /* 0x0000000c000c7310 */ /* 0x000e640000301000 */
[----:B01----:R-:W-:-:S07]  /*06e0*/  FSEL R2, -R12, R12, !P1 ;  /* 0x0000000c0c027208 */ /* 0x003fce0004800100 */
.L_x_33:
[----:B------:R-:W-:Y:S05]  /*06f0*/  BSYNC.RECONVERGENT B1 ;  /* 0x0000000000017941 */ /* 0x000fea0003800200 */
.L_x_32:
[----:B------:R-:W-:Y:S01]  /*0700*/  LOP3.LUT R8, R0, 0x1, RZ, 0xc0, !PT ;  /* 0x0000000100087812 */ /* 0x000fe200078ec0ff */
[----:B------:R-:W-:Y:S02]  /*0710*/  IMAD.MOV.U32 R4, RZ, RZ, 0x37cbac00 ;  /* 0x37cbac00ff047424 */ /* 0x000fe400078e00ff */
[----:B------:R-:W-:Y:S01]  /*0720*/  FMUL R3, R2, R2 ;  /* 0x0000000202037220 */ /* 0x000fe20000400000 */
[----:B------:R-:W-:Y:S01]  /*0730*/  IMAD.MOV.U32 R11, RZ, RZ, 0x3effffff ;  /* 0x3effffffff0b7424 */ /* 0x000fe200078e00ff */
[----:B------:R-:W-:Y:S01]  /*0740*/  ISETP.NE.U32.AND P0, PT, R8, 0x1, PT ;  /* 0x000000010800780c */ /* 0x000fe20003f05070 */
[----:B------:R-:W-:Y:S02]  /*0750*/  IMAD.MOV.U32 R8, RZ, RZ, 0x3d2aaabb ;  /* 0x3d2aaabbff087424 */ /* 0x000fe400078e00ff */
[----:B------:R-:W-:Y:S01]  /*0760*/  FFMA R4, R3, R4, -0.0013887860113754868507 ;  /* 0xbab607ed03047423 */ /* 0x000fe20000000004 */
[----:B------:R-:W-:Y:S02]  /*0770*/  LOP3.LUT P1, RZ, R0, 0x2, RZ, 0xc0, !PT ;  /* 0x0000000200ff7812 */ /* 0x000fe4000782c0ff */
[----:B------:R-:W-:-:S02]  /*0780*/  FSEL R0, R2, 1, P0 ;  /* 0x3f80000002007808 */ /* 0x000fc40000000000 */
[----:B------:R-:W-:Y:S02]  /*0790*/  FSEL R4, R4, -0.00019574658654164522886, !P0 ;  /* 0xb94d415304047808 */ /* 0x000fe40004000000 */
[----:B------:R-:W-:Y:S01]  /*07a0*/  FSEL R8, R8, 0.0083327032625675201416, !P0 ;  /* 0x3c0885e408087808 */ /* 0x000fe20004000000 */
[----:B------:R-:W-:Y:S01]  /*07b0*/  FFMA R9, R3, R0, RZ ;  /* 0x0000000003097223 */ /* 0x000fe200000000ff */
[----:B------:R-:W-:-:S03]  /*07c0*/  FSEL R11, -R11, -0.16666662693023681641, !P0 ;  /* 0xbe2aaaa80b0b7808 */ /* 0x000fc60004000100 */
[----:B------:R-:W-:-:S04]  /*07d0*/  FFMA R4, R3, R4, R8 ;  /* 0x0000000403047223 */ /* 0x000fc80000000008 */
[----:B------:R-:W-:-:S04]  /*07e0*/  FFMA R4, R3, R4, R11 ;  /* 0x0000000403047223 */ /* 0x000fc8000000000b */
[----:B------:R-:W-:-:S04]  /*07f0*/  FFMA R0, R9, R4, R0 ;  /* 0x0000000409007223 */ /* 0x000fc80000000000 */
[----:B------:R-:W-:Y:S01]  /*0800*/  @P1 FADD R0, RZ, -R0 ;  /* 0x80000000ff001221 */ /* 0x000fe20000000000 */
[----:B------:R-:W-:Y:S06]  /*0810*/  BRA `(.L_x_35) ;  /* 0x0000000c009c7947 */ /* 0x000fec0003800000 */
.L_x_29:
[----:B------:R-:W-:Y:S01]  /*0820*/  LOP3.LUT R0, R5, 0x3f, RZ, 0xc0, !PT ;  /* 0x0000003f05007812 */ /* 0x000fe200078ec0ff */
[----:B------:R-:W-:Y:S01]  /*0830*/  BSSY.RECONVERGENT B1, `(.L_x_36) ;  /* 0x0000029000017945 */ /* 0x000fe20003800200 */
[----:B------:R-:W-:Y:S02]  /*0840*/  IMAD.MOV.U32 R2, RZ, RZ, 0x3f800000 ;  /* 0x3f800000ff027424 */ /* 0x000fe400078e00ff */
[----:B------:R-:W-:-:S05]  /*0850*/  I2FP.F32.U32 R0, R0 ;  /* 0x0000000000007245 */ /* 0x000fca0000201000 */
[----:B------:R-:W-:-:S05]  /*0860*/  FMUL R0, R0, 0.015625 ;  /* 0x3c80000000007820 */ /* 0x000fca0000400000 */
[----:B------:R-:W-:-:S13]  /*0870*/  FSETP.NEU.AND P0, PT, R0, RZ, PT ;  /* 0x000000ff0000720b */ /* 0x000fda0003f0d000 */
[----:B------:R-:W-:Y:S05]  /*0880*/  @!P0 BRA `(.L_x_37) ;  /* 0x00000000008c8947 */ /* 0x000fea0003800000 */
[----:B------:R-:W-:Y:S01]  /*0890*/  IMAD.MOV.U32 R3, RZ, RZ, 0x303eee36 ;  /* 0x303eee36ff037424 */ /* 0x000fe200078e00ff */
[----:B------:R-:W-:Y:S01]  /*08a0*/  FSETP.NAN.AND P2, PT, |R0|, |R0|, PT ;  /* 0x400000000000720b */ /* 0x000fe20003f48200 */
[----:B------:R-:W-:Y:S02]  /*08b0*/  IMAD.MOV.U32 R2, RZ, RZ, 0x3fb8aa3b ;  /* 0x3fb8aa3bff027424 */ /* 0x000fe400078e00ff */
[----:B------:R-:W-:Y:S02]  /*08c0*/  IMAD.MOV.U32 R9, RZ, RZ, 0x3e4b8a05 ;  /* 0x3e4b8a05ff097424 */ /* 0x000fe400078e00ff */
[----:B------:R-:W-:-:S04]  /*08d0*/  FFMA R2, -R3, R2, 3.622995450314192567e-07 ;  /* 0x34c2821203027423 */ /* 0x000fc80000000102 */
[----:B------:R-:W-:-:S04]  /*08e0*/  FFMA R2, R9, 1.9251366722983220825e-08, R2 ;  /* 0x32a55e3409027823 */ /* 0x000fc80000000002 */
[----:B------:R-:W-:-:S04]  /*08f0*/  FFMA R2, -R3, 0.014334906823933124542, R2 ;  /* 0x3c6adcf503027823 */ /* 0x000fc80000000102 */
[----:B------:R-:W-:-:S04]  /*0900*/  FFMA R2, R9, 0.0047783022746443748474, R2 ;  /* 0x3b9c934e09027823 */ /* 0x000fc80000000002 */
[----:B------:R-:W-:-:S04]  /*0910*/  FADD R3, R2, 13.286762237548828125 ;  /* 0x4154969402037421 */ /* 0x000fc80000000000 */
[----:B------:R-:W-:Y:S01]  /*0920*/  FMUL R9, R0, R3 ;  /* 0x0000000300097220 */ /* 0x000fe20000400000 */
[----:B------:R-:W-:-:S03]  /*0930*/  FADD R11, R3, -13.286762237548828125 ;  /* 0xc1549694030b7421 */ /* 0x000fc60000000000 */
[----:B------:R-:W0:Y:S01]  /*0940*/  FRND R8, R9 ;  /* 0x0000000900087307 */ /* 0x000e220000201000 */
[----:B------:R-:W-:Y:S01]  /*0950*/  FADD R2, R2, -R11 ;  /* 0x8000000b02027221 */ /* 0x000fe20000000000 */
[C---:B------:R-:W-:Y:S01]  /*0960*/  FFMA R3, R0.reuse, R3, -R9 ;  /* 0x0000000300037223 */ /* 0x040fe20000000809 */
[----:B------:R-:W-:Y:S01]  /*0970*/  IMAD.MOV.U32 R11, RZ, RZ, 0x391fcb8e ;  /* 0x391fcb8eff0b7424 */ /* 0x000fe200078e00ff */
[C---:B------:R-:W-:Y:S02]  /*0980*/  FSETP.GT.AND P0, PT, |R9|.reuse, 152, PT ;  /* 0x431800000900780b */ /* 0x040fe40003f04200 */
[----:B------:R-:W-:Y:S02]  /*0990*/  FFMA R3, R0, R2, R3 ;  /* 0x0000000200037223 */ /* 0x000fe40000000003 */
[----:B------:R-:W1:Y:S01]  /*09a0*/  F2I.NTZ R10, R9 ;  /* 0x00000009000a7305 */ /* 0x000e620000203100 */
[----:B0-----:R-:W-:Y:S01]  /*09b0*/  FADD R2, R9, -R8 ;  /* 0x8000000809027221 */ /* 0x001fe20000000000 */
[----:B------:R-:W-:-:S03]  /*09c0*/  FSETP.GT.AND P1, PT, R8, RZ, PT ;  /* 0x000000ff0800720b */ /* 0x000fc60003f24000 */
[----:B------:R-:W-:-:S04]  /*09d0*/  FADD R2, R2, R3 ;  /* 0x0000000302027221 */ /* 0x000fc80000000000 */
[----:B------:R-:W-:-:S04]  /*09e0*/  FFMA R3, R2, R11, 0.0013391353422775864601 ;  /* 0x3aaf85ed02037423 */ /* 0x000fc8000000000b */
[----:B------:R-:W-:-:S04]  /*09f0*/  FFMA R3, R2, R3, 0.0096188392490148544312 ;  /* 0x3c1d985602037423 */ /* 0x000fc80000000003 */
[----:B------:R-:W-:-:S04]  /*0a00*/  FFMA R3, R2, R3, 0.055503588169813156128 ;  /* 0x3d6357bb02037423 */ /* 0x000fc80000000003 */
[C---:B------:R-:W-:Y:S01]  /*0a10*/  FFMA R11, R2.reuse, R3, 0.24022644758224487305 ;  /* 0x3e75fdec020b7423 */ /* 0x040fe20000000003 */
[----:B------:R-:W-:Y:S02]  /*0a20*/  SEL R3, RZ, 0x83000000, P1 ;  /* 0x83000000ff037807 */ /* 0x000fe40000800000 */
[----:B------:R-:W-:Y:S01]  /*0a30*/  FSETP.GEU.AND P1, PT, R9, RZ, PT ;  /* 0x000000ff0900720b */ /* 0x000fe20003f2e000 */
[C---:B------:R-:W-:Y:S02]  /*0a40*/  FFMA R11, R2.reuse, R11, 0.69314718246459960938 ;  /* 0x3f317218020b7423 */ /* 0x040fe4000000000b */
[----:B------:R-:W-:Y:S02]  /*0a50*/  VIADD R8, R3, 0x7f000000 ;  /* 0x7f00000003087836 */ /* 0x000fe40000000000 */
[----:B------:R-:W-:Y:S01]  /*0a60*/  FFMA R11, R2, R11, 1 ;  /* 0x3f800000020b7423 */ /* 0x000fe2000000000b */
[----:B-1----:R-:W-:Y:S01]  /*0a70*/  IMAD R10, R10, 0x800000, -R3 ;  /* 0x008000000a0a7824 */ /* 0x002fe200078e0a03 */
[----:B------:R-:W-:-:S02]  /*0a80*/  FSEL R2, RZ, +INF , !P1 ;  /* 0x7f800000ff027808 */ /* 0x000fc40004800000 */
[----:B------:R-:W-:-:S04]  /*0a90*/  FMUL R11, R8, R11 ;  /* 0x0000000b080b7220 */ /* 0x000fc80000400000 */
[----:B------:R-:W-:Y:S01]  /*0aa0*/  @!P0 FMUL R2, R10, R11 ;  /* 0x0000000b0a028220 */ /* 0x000fe20000400000 */
[----:B------:R-:W-:-:S07]  /*0ab0*/  @P2 FADD R2, R0, 10000 ;  /* 0x461c400000022421 */ /* 0x000fce0000000000 */
.L_x_37:
[----:B------:R-:W-:Y:S05]  /*0ac0*/  BSYNC.RECONVERGENT B1 ;  /* 0x0000000000017941 */ /* 0x000fea0003800200 */
.L_x_36:
[----:B------:R-:W-:Y:S01]  /*0ad0*/  VIADD R0, R2, 0x1800000 ;  /* 0x0180000002007836 */ /* 0x000fe20000000000 */
[----:B------:R-:W-:Y:S04]  /*0ae0*/  BSSY.RECONVERGENT B1, `(.L_x_38) ;  /* 0x000000d000017945 */ /* 0x000fe80003800200 */
[----:B------:R-:W-:-:S04]  /*0af0*/  LOP3.LUT R0, R0, 0x7f800000, RZ, 0xc0, !PT ;  /* 0x7f80000000007812 */ /* 0x000fc800078ec0ff */
[----:B------:R-:W-:-:S13]  /*0b00*/  ISETP.GT.U32.AND P0, PT, R0, 0x1ffffff, PT ;  /* 0x01ffffff0000780c */ /* 0x000fda0003f04070 */
[----:B------:R-:W-:Y:S05]  /*0b10*/  @P0 BRA `(.L_x_39) ;  /* 0x0000000000140947 */ /* 0x000fea0003800000 */
[----:B------:R-:W-:Y:S01]  /*0b20*/  IMAD.MOV.U32 R0, RZ, RZ, R2 ;  /* 0x000000ffff007224 */ /* 0x000fe200078e0002 */
[----:B------:R-:W-:-:S07]  /*0b30*/  MOV R8, 0xb50 ;  /* 0x00000b5000087802 */ /* 0x000fce0000000f00 */
[----:B-----5:R-:W-:Y:S05]  /*0b40*/  CALL.REL.NOINC `($__internal_1_$__cuda_sm20_rcp_rn_f32_slowpath) ;  /* 0x0000000800f07944 */ /* 0x020fea0003c00000 */
[----:B------:R-:W-:Y:S01]  /*0b50*/  IMAD.MOV.U32 R9, RZ, RZ, R3 ;  /* 0x000000ffff097224 */ /* 0x000fe200078e0003 */
[----:B------:R-:W-:Y:S06]  /*0b60*/  BRA `(.L_x_40) ;  /* 0x0000000000107947 */ /* 0x000fec0003800000 */
.L_x_39:
[----:B------:R-:W0:Y:S02]  /*0b70*/  MUFU.RCP R9, R2 ;  /* 0x0000000200097308 */ /* 0x000e240000001000 */
[----:B0-----:R-:W-:-:S04]  /*0b80*/  FFMA R0, R9, R2, -1 ;  /* 0xbf80000009007423 */ /* 0x001fc80000000002 */
[----:B------:R-:W-:-:S04]  /*0b90*/  FADD.FTZ R0, -R0, -RZ ;  /* 0x800000ff00007221 */ /* 0x000fc80000010100 */
[----:B------:R-:W-:-:S07]  /*0ba0*/  FFMA R9, R9, R0, R9 ;  /* 0x0000000009097223 */ /* 0x000fce0000000009 */
.L_x_40:
[----:B------:R-:W-:Y:S05]  /*0bb0*/  BSYNC.RECONVERGENT B1 ;  /* 0x0000000000017941 */ /* 0x000fea0003800200 */
.L_x_38:
[----:B------:R-:W-:-:S04]  /*0bc0*/  LOP3.LUT R0, R5, 0x1, RZ, 0xc0, !PT ;  /* 0x0000000105007812 */ /* 0x000fc800078ec0ff */
[----:B------:R-:W-:-:S13]  /*0bd0*/  ISETP.NE.U32.AND P0, PT, R0, 0x1, PT ;  /* 0x000000010000780c */ /* 0x000fda0003f05070 */
[----:B------:R-:W-:Y:S05]  /*0be0*/  @!P0 BRA `(.L_x_41) ;  /* 0x0000000400548947 */ /* 0x000fea0003800000 */
[----:B------:R-:W-:Y:S01]  /*0bf0*/  I2FP.F32.U32 R4, R4 ;  /* 0x0000000400047245 */ /* 0x000fe20000201000 */
[----:B------:R-:W-:Y:S04]  /*0c00*/  BSSY.RECONVERGENT B1, `(.L_x_42) ;  /* 0x0000041000017945 */ /* 0x000fe80003800200 */
[----:B------:R-:W-:-:S04]  /*0c10*/  FMUL R9, R4, R9 ;  /* 0x0000000904097220 */ /* 0x000fc80000400000 */
        /* <DEDUP_REMOVED lines=12> */
[----:B------:R-:W-:Y:S01]  /*0ce0*/  SHF.L.U32 R2, R9, 0x8, RZ ;  /* 0x0000000809027819 */ /* 0x000fe200000006ff */
[----:B------:R-:W-:Y:S01]  /*0cf0*/  IMAD.MOV.U32 R8, RZ, RZ, RZ ;  /* 0x000000ffff087224 */ /* 0x000fe200078e00ff */
[----:B------:R-:W0:Y:S01]  /*0d00*/  LDCU.64 UR8, c[0x4][0x40] ;  /* 0x01000800ff0877ac */ /* 0x000e220008000a00 */
[----:B------:R-:W-:Y:S01]  /*0d10*/  IMAD.MOV.U32 R0, RZ, RZ, R1 ;  /* 0x000000ffff007224 */ /* 0x000fe200078e0001 */
[----:B------:R-:W-:Y:S01]  /*0d20*/  LOP3.LUT R15, R2, 0x80000000, RZ, 0xfc, !PT ;  /* 0x80000000020f7812 */ /* 0x000fe200078efcff */
[----:B------:R-:W-:Y:S01]  /*0d30*/  UMOV UR5, URZ ;  /* 0x000000ff00057c82 */ /* 0x000fe20008000000 */
[----:B------:R-:W-:-:S05]  /*0d40*/  UMOV UR4, URZ ;  /* 0x000000ff00047c82 */ /* 0x000fca0008000000 */
.L_x_44:
        /* <DEDUP_REMOVED lines=44> */
.L_x_43:
[----:B------:R-:W-:Y:S05]  /*1010*/  BSYNC.RECONVERGENT B1 ;  /* 0x0000000000017941 */ /* 0x000fea0003800200 */
.L_x_42:
        /* <DEDUP_REMOVED lines=18> */
.L_x_41:
        /* <DEDUP_REMOVED lines=22> */
.L_x_47:
        /* <DEDUP_REMOVED lines=11> */
[----:B0-----:R-:W-:Y:S01]  /*1350*/  IADD3 R0, PT, PT, R0, 0x4, RZ ;  /* 0x0000000400007810 */ /* 0x001fe20007ffe0ff */
        /* <DEDUP_REMOVED lines=32> */
.L_x_46:
[----:B------:R-:W-:Y:S05]  /*1560*/  BSYNC.RECONVERGENT B1 ;  /* 0x0000000000017941 */ /* 0x000fea0003800200 */
.L_x_45:
[----:B------:R-:W-:Y:S01]  /*1570*/  LOP3.LUT R8, R0, 0x1, RZ, 0xc0, !PT ;  /* 0x0000000100087812 */ /* 0x000fe200078ec0ff */
[----:B------:R-:W-:Y:S02]  /*1580*/  IMAD.MOV.U32 R4, RZ, RZ, 0x37cbac00 ;  /* 0x37cbac00ff047424 */ /* 0x000fe400078e00ff */
[----:B------:R-:W-:Y:S01]  /*1590*/  FMUL R3, R2, R2 ;  /* 0x0000000202037220 */ /* 0x000fe20000400000 */
[----:B------:R-:W-:Y:S01]  /*15a0*/  VIADD R0, R0, 0x1 ;  /* 0x0000000100007836 */ /* 0x000fe20000000000 */
[----:B------:R-:W-:Y:S01]  /*15b0*/  ISETP.NE.U32.AND P0, PT, R8, 0x1, PT ;  /* 0x000000010800780c */ /* 0x000fe20003f05070 */
[----:B------:R-:W-:Y:S02]  /*15c0*/  IMAD.MOV.U32 R8, RZ, RZ, 0x3c0885e4 ;  /* 0x3c0885e4ff087424 */ /* 0x000fe400078e00ff */
[----:B------:R-:W-:Y:S01]  /*15d0*/  FFMA R4, R3, R4, -0.0013887860113754868507 ;  /* 0xbab607ed03047423 */ /* 0x000fe20000000004 */
[----:B------:R-:W-:Y:S01]  /*15e0*/  IMAD.MOV.U32 R11, RZ, RZ, 0x3e2aaaa8 ;  /* 0x3e2aaaa8ff0b7424 */ /* 0x000fe200078e00ff */
[----:B------:R-:W-:-:S02]  /*15f0*/  LOP3.LUT P1, RZ, R0, 0x2, RZ, 0xc0, !PT ;  /* 0x0000000200ff7812 */ /* 0x000fc4000782c0ff */
[----:B------:R-:W-:Y:S02]  /*1600*/  FSEL R8, R8, 0.041666727513074874878, !P0 ;  /* 0x3d2aaabb08087808 */ /* 0x000fe40004000000 */
[----:B------:R-:W-:Y:S02]  /*1610*/  FSEL R4, R4, -0.00019574658654164522886, P0 ;  /* 0xb94d415304047808 */ /* 0x000fe40000000000 */
[----:B------:R-:W-:Y:S02]  /*1620*/  FSEL R0, R2, 1, !P0 ;  /* 0x3f80000002007808 */ /* 0x000fe40004000000 */
[----:B------:R-:W-:Y:S01]  /*1630*/  FSEL R11, -R11, -0.4999999701976776123, !P0 ;  /* 0xbeffffff0b0b7808 */ /* 0x000fe20004000100 */
[C---:B------:R-:W-:Y:S02]  /*1640*/  FFMA R4, R3.reuse, R4, R8 ;  /* 0x0000000403047223 */ /* 0x040fe40000000008 */
[C---:B------:R-:W-:Y:S02]  /*1650*/  FFMA R9, R3.reuse, R0, RZ ;  /* 0x0000000003097223 */ /* 0x040fe400000000ff */
[----:B------:R-:W-:-:S04]  /*1660*/  FFMA R4, R3, R4, R11 ;  /* 0x0000000403047223 */ /* 0x000fc8000000000b */
[----:B------:R-:W-:-:S04]  /*1670*/  FFMA R0, R9, R4, R0 ;  /* 0x0000000409007223 */ /* 0x000fc80000000000 */
[----:B------:R-:W-:-:S07]  /*1680*/  @P1 FADD R0, RZ, -R0 ;  /* 0x80000000ff001221 */ /* 0x000fce0000000000 */
.L_x_35:
[----:B------:R-:W-:Y:S05]  /*1690*/  BSYNC.RECONVERGENT B0 ;  /* 0x0000000000007941 */ /* 0x000fea0003800200 */
.L_x_28:
[----:B------:R-:W0:Y:S01]  /*16a0*/  LDC.64 R2, c[0x0][0x390] ;  /* 0x0000e400ff027b82 */ /* 0x000e220000000a00 */
[----:B------:R-:W1:Y:S01]  /*16b0*/  LDCU UR4, c[0x0][0x3a0] ;  /* 0x00007400ff0477ac */ /* 0x000e620008000800 */
[----:B-----5:R-:W-:Y:S01]  /*16c0*/  FFMA R7, R0, 0.10000000149011611938, R7 ;  /* 0x3dcccccd00077823 */ /* 0x020fe20000000007 */
[----:B-1----:R-:W-:-:S04]  /*16d0*/  IMAD R5, R6, UR4, R5 ;  /* 0x0000000406057c24 */ /* 0x002fc8000f8e0205 */
[----:B0-----:R-:W-:-:S05]  /*16e0*/  IMAD.WIDE.U32 R2, R5, 0x4, R2 ;  /* 0x0000000405027825 */ /* 0x001fca00078e0002 */
[----:B------:R-:W-:Y:S01]  /*16f0*/  STG.E desc[UR6][R2.64], R7 ;  /* 0x0000000702007986 */ /* 0x000fe2000c101906 */
[----:B------:R-:W-:Y:S05]  /*1700*/  EXIT ;  /* 0x000000000000794d */ /* 0x000fea0003800000 */
        .weak           $__internal_1_$__cuda_sm20_rcp_rn_f32_slowpath
        .type           $__internal_1_$__cuda_sm20_rcp_rn_f32_slowpath,@function
        .size           $__internal_1_$__cuda_sm20_rcp_rn_f32_slowpath,($__internal_2_$__cuda_sm3x_div_rn_noftz_f32_slowpath - $__internal_1_$__cuda_sm20_rcp_rn_f32_slowpath)
$__internal_1_$__cuda_sm20_rcp_rn_f32_slowpath:
[----:B------:R-:W-:Y:S01]  /*1710*/  IMAD.SHL.U32 R2, R0, 0x2, RZ ;  /* 0x0000000200027824 */ /* 0x000fe200078e00ff */
[----:B------:R-:W-:Y:S04]  /*1720*/  BSSY.RECONVERGENT B2, `(.L_x_48) ;  /* 0x0000030000027945 */ /* 0x000fe80003800200 */
[----:B------:R-:W-:-:S04]  /*1730*/  SHF.R.U32.HI R11, RZ, 0x18, R2 ;  /* 0x00000018ff0b7819 */ /* 0x000fc80000011602 */
[----:B------:R-:W-:-:S13]  /*1740*/  ISETP.NE.U32.AND P0, PT, R11, RZ, PT ;  /* 0x000000ff0b00720c */ /* 0x000fda0003f05070 */
[----:B------:R-:W-:Y:S05]  /*1750*/  @P0 BRA `(.L_x_49) ;  /* 0x0000000000280947 */ /* 0x000fea0003800000 */
[----:B------:R-:W-:-:S05]  /*1760*/  IMAD.SHL.U32 R2, R0, 0x2, RZ ;  /* 0x0000000200027824 */ /* 0x000fca00078e00ff */
[----:B------:R-:W-:-:S13]  /*1770*/  ISETP.NE.AND P0, PT, R2, RZ, PT ;  /* 0x000000ff0200720c */ /* 0x000fda0003f05270 */
[----:B------:R-:W-:Y:S01]  /*1780*/  @P0 FFMA R9, R0, 1.84467440737095516160e+19, RZ ;  /* 0x5f80000000090823 */ /* 0x000fe200000000ff */
[----:B------:R-:W-:Y:S08]  /*1790*/  @!P0 MUFU.RCP R3, R0 ;  /* 0x0000000000038308 */ /* 0x000ff00000001000 */
[----:B------:R-:W0:Y:S02]  /*17a0*/  @P0 MUFU.RCP R2, R9 ;  /* 0x0000000900020308 */ /* 0x000e240000001000 */
[----:B0-----:R-:W-:-:S04]  /*17b0*/  @P0 FFMA R10, R9, R2, -1 ;  /* 0xbf800000090a0423 */ /* 0x001fc80000000002 */
[----:B------:R-:W-:-:S04]  /*17c0*/  @P0 FADD.FTZ R11, -R10, -RZ ;  /* 0x800000ff0a0b0221 */ /* 0x000fc80000010100 */
[----:B------:R-:W-:-:S04]  /*17d0*/  @P0 FFMA R2, R2, R11, R2 ;  /* 0x0000000b02020223 */ /* 0x000fc80000000002 */
[----:B------:R-:W-:Y:S01]  /*17e0*/  @P0 FFMA R3, R2, 1.84467440737095516160e+19, RZ ;  /* 0x5f80000002030823 */ /* 0x000fe200000000ff */
[----:B------:R-:W-:Y:S06]  /*17f0*/  BRA `(.L_x_50) ;  /* 0x0000000000887947 */ /* 0x000fec0003800000 */
.L_x_49:
[----:B------:R-:W-:-:S05]  /*1800*/  VIADD R13, R11, 0xffffff03 ;  /* 0xffffff030b0d7836 */ /* 0x000fca0000000000 */
[----:B------:R-:W-:-:S13]  /*1810*/  ISETP.GT.U32.AND P0, PT, R13, 0x1, PT ;  /* 0x000000010d00780c */ /* 0x000fda0003f04070 */
[----:B------:R-:W-:Y:S05]  /*1820*/  @P0 BRA `(.L_x_51) ;  /* 0x0000000000780947 */ /* 0x000fea0003800000 */
[----:B------:R-:W-:Y:S01]  /*1830*/  LOP3.LUT R2, R0, 0x7fffff, RZ, 0xc0, !PT ;  /* 0x007fffff00027812 */ /* 0x000fe200078ec0ff */
[----:B------:R-:W-:-:S03]  /*1840*/  IMAD.MOV.U32 R12, RZ, RZ, 0x3 ;  /* 0x00000003ff0c7424 */ /* 0x000fc600078e00ff */
[----:B------:R-:W-:Y:S02]  /*1850*/  LOP3.LUT R2, R2, 0x3f800000, RZ, 0xfc, !PT ;  /* 0x3f80000002027812 */ /* 0x000fe400078efcff */
[----:B------:R-:W-:Y:S02]  /*1860*/  SHF.L.U32 R12, R12, R13, RZ ;  /* 0x0000000d0c0c7219 */ /* 0x000fe400000006ff */
[----:B------:R-:W0:Y:S02]  /*1870*/  MUFU.RCP R3, R2 ;  /* 0x0000000200037308 */ /* 0x000e240000001000 */
[----:B0-----:R-:W-:-:S04]  /*1880*/  FFMA R9, R2, R3, -1 ;  /* 0xbf80000002097423 */ /* 0x001fc80000000003 */
[----:B------:R-:W-:-:S04]  /*1890*/  FADD.FTZ R10, -R9, -RZ ;  /* 0x800000ff090a7221 */ /* 0x000fc80000010100 */
[CCC-:B------:R-:W-:Y:S01]  /*18a0*/  FFMA.RM R9, R3.reuse, R10.reuse, R3.reuse ;  /* 0x0000000a03097223 */ /* 0x1c0fe20000004003 */
[----:B------:R-:W-:-:S04]  /*18b0*/  FFMA.RP R10, R3, R10, R3 ;  /* 0x0000000a030a7223 */ /* 0x000fc80000008003 */
[C---:B------:R-:W-:Y:S02]  /*18c0*/  LOP3.LUT R3, R9.reuse, 0x7fffff, RZ, 0xc0, !PT ;  /* 0x007fffff09037812 */ /* 0x040fe400078ec0ff */
[----:B------:R-:W-:Y:S02]  /*18d0*/  FSETP.NEU.FTZ.AND P0, PT, R9, R10, PT ;  /* 0x0000000a0900720b */ /* 0x000fe40003f1d000 */
[----:B------:R-:W-:Y:S02]  /*18e0*/  LOP3.LUT R3, R3, 0x800000, RZ, 0xfc, !PT ;  /* 0x0080000003037812 */ /* 0x000fe400078efcff */
[----:B------:R-:W-:Y:S02]  /*18f0*/  SEL R9, RZ, 0xffffffff, !P0 ;  /* 0xffffffffff097807 */ /* 0x000fe40004000000 */
[----:B------:R-:W-:-:S03]  /*1900*/  LOP3.LUT R12, R12, R3, RZ, 0xc0, !PT ;  /* 0x000000030c0c7212 */ /* 0x000fc600078ec0ff */
[----:B------:R-:W-:Y:S01]  /*1910*/  IMAD.MOV R2, RZ, RZ, -R9 ;  /* 0x000000ffff027224 */ /* 0x000fe200078e0a09 */
[----:B------:R-:W-:-:S04]  /*1920*/  SHF.R.U32.HI R12, RZ, R13, R12 ;  /* 0x0000000dff0c7219 */ /* 0x000fc8000001160c */
[----:B------:R-:W-:Y:S02]  /*1930*/  LOP3.LUT P1, RZ, R2, R13, R3, 0xf8, !PT ;  /* 0x0000000d02ff7212 */ /* 0x000fe4000782f803 */
[C---:B------:R-:W-:Y:S02]  /*1940*/  LOP3.LUT P0, RZ, R12.reuse, 0x1, RZ, 0xc0, !PT ;  /* 0x000000010cff7812 */ /* 0x040fe4000780c0ff */
[----:B------:R-:W-:-:S04]  /*1950*/  LOP3.LUT P2, RZ, R12, 0x2, RZ, 0xc0, !PT ;  /* 0x000000020cff7812 */ /* 0x000fc8000784c0ff */
[----:B------:R-:W-:Y:S02]  /*1960*/  PLOP3.LUT P0, PT, P0, P1, P2, 0xe0, 0x0 ;  /* 0x000000000000781c */ /* 0x000fe40000703c20 */
[----:B------:R-:W-:Y:S02]  /*1970*/  LOP3.LUT P1, RZ, R0, 0x7fffff, RZ, 0xc0, !PT ;  /* 0x007fffff00ff7812 */ /* 0x000fe4000782c0ff */
[----:B------:R-:W-:-:S05]  /*1980*/  SEL R2, RZ, 0x1, !P0 ;  /* 0x00000001ff027807 */ /* 0x000fca0004000000 */
[----:B------:R-:W-:-:S05]  /*1990*/  IMAD.MOV R2, RZ, RZ, -R2 ;  /* 0x000000ffff027224 */ /* 0x000fca00078e0a02 */
[----:B------:R-:W-:Y:S01]  /*19a0*/  ISETP.GE.AND P0, PT, R2, RZ, PT ;  /* 0x000000ff0200720c */ /* 0x000fe20003f06270 */
[----:B------:R-:W-:-:S05]  /*19b0*/  VIADD R2, R11, 0xffffff04 ;  /* 0xffffff040b027836 */ /* 0x000fca0000000000 */
[----:B------:R-:W-:-:S07]  /*19c0*/  SHF.R.U32.HI R3, RZ, R2, R3 ;  /* 0x00000002ff037219 */ /* 0x000fce0000011603 */
[----:B------:R-:W-:-:S04]  /*19d0*/  @!P0 VIADD R3, R3, 0x1 ;  /* 0x0000000103038836 */ /* 0x000fc80000000000 */
[----:B------:R-:W-:-:S05]  /*19e0*/  @!P1 IMAD.SHL.U32 R3, R3, 0x2, RZ ;  /* 0x0000000203039824 */ /* 0x000fca00078e00ff */
[----:B------:R-:W-:Y:S01]  /*19f0*/  LOP3.LUT R3, R3, 0x80000000, R0, 0xf8, !PT ;  /* 0x8000000003037812 */ /* 0x000fe200078ef800 */
[----:B------:R-:W-:Y:S06]  /*1a00*/  BRA `(.L_x_50) ;  /* 0x0000000000047947 */ /* 0x000fec0003800000 */
.L_x_51:
[----:B------:R0:W1:Y:S02]  /*1a10*/  MUFU.RCP R3, R0 ;  /* 0x0000000000037308 */ /* 0x0000640000001000 */
.L_x_50:
[----:B------:R-:W-:Y:S05]  /*1a20*/  BSYNC.RECONVERGENT B2 ;  /* 0x0000000000027941 */ /* 0x000fea0003800200 */
.L_x_48:
[----:B------:R-:W-:-:S04]  /*1a30*/  IMAD.MOV.U32 R9, RZ, RZ, 0x0 ;  /* 0x00000000ff097424 */ /* 0x000fc800078e00ff */
[----:B01----:R-:W-:Y:S05]  /*1a40*/  RET.REL.NODEC R8 `(embedding_7d_kernel) ;  /* 0xffffffe4086c7950 */ /* 0x003fea0003c3ffff */
        .weak           $__internal_2_$__cuda_sm3x_div_rn_noftz_f32_slowpath
        .type           $__internal_2_$__cuda_sm3x_div_rn_noftz_f32_slowpath,@function
        .size           $__internal_2_$__cuda_sm3x_div_rn_noftz_f32_slowpath,(.L_x_720 - $__internal_2_$__cuda_sm3x_div_rn_noftz_f32_slowpath)
$__internal_2_$__cuda_sm3x_div_rn_noftz_f32_slowpath:
[--C-:B------:R-:W-:Y:S01]  /*1a50*/  SHF.R.U32.HI R9, RZ, 0x17, R3.reuse ;  /* 0x00000017ff097819 */ /* 0x100fe20000011603 */
[----:B------:R-:W-:Y:S01]  /*1a60*/  BSSY.RECONVERGENT B2, `(.L_x_52) ;  /* 0x0000064000027945 */ /* 0x000fe20003800200 */
[--C-:B------:R-:W-:Y:S01]  /*1a70*/  SHF.R.U32.HI R8, RZ, 0x17, R0.reuse ;  /* 0x00000017ff087819 */ /* 0x100fe20000011600 */
[----:B------:R-:W-:Y:S01]  /*1a80*/  IMAD.MOV.U32 R11, RZ, RZ, R0 ;  /* 0x000000ffff0b7224 */ /* 0x000fe200078e0000 */
[----:B------:R-:W-:Y:S01]  /*1a90*/  LOP3.LUT R9, R9, 0xff, RZ, 0xc0, !PT ;  /* 0x000000ff09097812 */ /* 0x000fe200078ec0ff */
[----:B------:R-:W-:Y:S01]  /*1aa0*/  IMAD.MOV.U32 R12, RZ, RZ, R3 ;  /* 0x000000ffff0c7224 */ /* 0x000fe200078e0003 */
[----:B------:R-:W-:Y:S02]  /*1ab0*/  LOP3.LUT R10, R8, 0xff, RZ, 0xc0, !PT ;  /* 0x000000ff080a7812 */ /* 0x000fe400078ec0ff */
[----:B------:R-:W-:-:S03]  /*1ac0*/  IADD3 R14, PT, PT, R9, -0x1, RZ ;  /* 0xffffffff090e7810 */ /* 0x000fc60007ffe0ff */
[----:B------:R-:W-:Y:S01]  /*1ad0*/  VIADD R13, R10, 0xffffffff ;  /* 0xffffffff0a0d7836 */ /* 0x000fe20000000000 */
[----:B------:R-:W-:-:S04]  /*1ae0*/  ISETP.GT.U32.AND P0, PT, R14, 0xfd, PT ;  /* 0x000000fd0e00780c */ /* 0x000fc80003f04070 */
[----:B------:R-:W-:-:S13]  /*1af0*/  ISETP.GT.U32.OR P0, PT, R13, 0xfd, P0 ;  /* 0x000000fd0d00780c */ /* 0x000fda0000704470 */
[----:B------:R-:W-:Y:S01]  /*1b00*/  @!P0 IMAD.MOV.U32 R8, RZ, RZ, RZ ;  /* 0x000000ffff088224 */ /* 0x000fe200078e00ff */
        /* <DEDUP_REMOVED lines=19> */
[----:B------:R-:W-:Y:S02]  /*1c40*/  @P0 IMAD.MOV.U32 R8, RZ, RZ, RZ ;  /* 0x000000ffff080224 */ /* 0x000fe400078e00ff */
[----:B------:R-:W-:Y:S01]  /*1c50*/  @!P0 FFMA R11, R0, 1.84467440737095516160e+19, RZ ;  /* 0x5f800000000b8823 */ /* 0x000fe200000000ff */
[----:B------:R-:W-:Y:S02]  /*1c60*/  @!P0 IMAD.MOV.U32 R8, RZ, RZ, -0x40 ;  /* 0xffffffc0ff088424 */ /* 0x000fe400078e00ff */
[----:B------:R-:W-:Y:S02]  /*1c70*/  @!P1 FFMA R12, R3, 1.84467440737095516160e+19, RZ ;  /* 0x5f800000030c9823 */ /* 0x000fe400000000ff */
[----:B------:R-:W-:-:S07]  /*1c80*/  @!P1 VIADD R8, R8, 0x40 ;  /* 0x0000004008089836 */ /* 0x000fce0000000000 */
.L_x_53:
[----:B------:R-:W-:Y:S01]  /*1c90*/  LEA R3, R9, 0xc0800000, 0x17 ;  /* 0xc080000009037811 */ /* 0x000fe200078eb8ff */
[----:B------:R-:W-:Y:S01]  /*1ca0*/  VIADD R10, R10, 0xffffff81 ;  /* 0xffffff810a0a7836 */ /* 0x000fe20000000000 */
[----:B------:R-:W-:Y:S03]  /*1cb0*/  BSSY.RECONVERGENT B3, `(.L_x_58) ;  /* 0x0000035000037945 */ /* 0x000fe60003800200 */
[----:B------:R-:W-:Y:S01]  /*1cc0*/  IMAD.IADD R3, R12, 0x1, -R3 ;  /* 0x000000010c037824 */ /* 0x000fe200078e0a03 */
[C---:B------:R-:W-:Y:S01]  /*1cd0*/  IADD3 R9, PT, PT, R10.reuse, 0x7f, -R9 ;  /* 0x0000007f0a097810 */ /* 0x040fe20007ffe809 */
[----:B------:R-:W-:Y:S02]  /*1ce0*/  IMAD R0, R10, -0x800000, R11 ;  /* 0xff8000000a007824 */ /* 0x000fe400078e020b */
[----:B------:R-:W0:Y:S01]  /*1cf0*/  MUFU.RCP R12, R3 ;  /* 0x00000003000c7308 */ /* 0x000e220000001000 */
[----:B------:R-:W-:Y:S01]  /*1d00*/  FADD.FTZ R13, -R3, -RZ ;  /* 0x800000ff030d7221 */ /* 0x000fe20000010100 */
[----:B------:R-:W-:-:S03]  /*1d10*/  IMAD.IADD R9, R9, 0x1, R8 ;  /* 0x0000000109097824 */ /* 0x000fc600078e0208 */
        /* <DEDUP_REMOVED lines=8> */
[----:B------:R-:W-:-:S05]  /*1da0*/  LOP3.LUT R3, R3, 0xff, RZ, 0xc0, !PT ;  /* 0x000000ff03037812 */ /* 0x000fca00078ec0ff */
[----:B------:R-:W-:-:S04]  /*1db0*/  IMAD.IADD R13, R3, 0x1, R9 ;  /* 0x00000001030d7824 */ /* 0x000fc800078e0209 */
[----:B------:R-:W-:-:S05]  /*1dc0*/  VIADD R3, R13, 0xffffffff ;  /* 0xffffffff0d037836 */ /* 0x000fca0000000000 */
        /* <DEDUP_REMOVED lines=9> */
[CCC-:B------:R-:W-:Y:S01]  /*1e60*/  FFMA.RZ R3, R14.reuse, R12.reuse, R11.reuse ;  /* 0x0000000c0e037223 */ /* 0x1c0fe2000000c00b */
[C---:B------:R-:W-:Y:S02]  /*1e70*/  VIADD R10, R13.reuse, 0x20 ;  /* 0x000000200d0a7836 */ /* 0x040fe40000000000 */
[CCC-:B------:R-:W-:Y:S01]  /*1e80*/  FFMA.RM R8, R14.reuse, R12.reuse, R11.reuse ;  /* 0x0000000c0e087223 */ /* 0x1c0fe2000000400b */
[----:B------:R-:W-:Y:S02]  /*1e90*/  ISETP.NE.AND P2, PT, R13, RZ, PT ;  /* 0x000000ff0d00720c */ /* 0x000fe40003f45270 */
[----:B------:R-:W-:Y:S01]  /*1ea0*/  LOP3.LUT R9, R3, 0x7fffff, RZ, 0xc0, !PT ;  /* 0x007fffff03097812 */ /* 0x000fe200078ec0ff */
[----:B------:R-:W-:Y:S01]  /*1eb0*/  FFMA.RP R3, R14, R12, R11 ;  /* 0x0000000c0e037223 */ /* 0x000fe2000000800b */
[----:B------:R-:W-:Y:S01]  /*1ec0*/  IMAD.MOV R11, RZ, RZ, -R13 ;  /* 0x000000ffff0b7224 */ /* 0x000fe200078e0a0d */
[----:B------:R-:W-:Y:S02]  /*1ed0*/  ISETP.NE.AND P1, PT, R13, RZ, PT ;  /* 0x000000ff0d00720c */ /* 0x000fe40003f25270 */
[----:B------:R-:W-:-:S02]  /*1ee0*/  LOP3.LUT R9, R9, 0x800000, RZ, 0xfc, !PT ;  /* 0x0080000009097812 */ /* 0x000fc400078efcff */
[----:B------:R-:W-:Y:S02]  /*1ef0*/  FSETP.NEU.FTZ.AND P0, PT, R3, R8, PT ;  /* 0x000000080300720b */ /* 0x000fe40003f1d000 */
[----:B------:R-:W-:Y:S02]  /*1f00*/  SHF.L.U32 R10, R9, R10, RZ ;  /* 0x0000000a090a7219 */ /* 0x000fe400000006ff */
[----:B------:R-:W-:Y:S02]  /*1f10*/  SEL R8, R11, RZ, P2 ;  /* 0x000000ff0b087207 */ /* 0x000fe40001000000 */
[----:B------:R-:W-:Y:S02]  /*1f20*/  ISETP.NE.AND P1, PT, R10, RZ, P1 ;  /* 0x000000ff0a00720c */ /* 0x000fe40000f25270 */
[----:B------:R-:W-:Y:S02]  /*1f30*/  SHF.R.U32.HI R8, RZ, R8, R9 ;  /* 0x00000008ff087219 */ /* 0x000fe40000011609 */
[----:B------:R-:W-:-:S02]  /*1f40*/  PLOP3.LUT P0, PT, P0, P1, PT, 0xf8, 0x8f ;  /* 0x00000000008f781c */ /* 0x000fc40000703f70 */
[----:B------:R-:W-:Y:S02]  /*1f50*/  SHF.R.U32.HI R10, RZ, 0x1, R8 ;  /* 0x00000001ff0a7819 */ /* 0x000fe40000011608 */
[----:B------:R-:W-:-:S04]  /*1f60*/  SEL R3, RZ, 0x1, !P0 ;  /* 0x00000001ff037807 */ /* 0x000fc80004000000 */
[----:B------:R-:W-:-:S04]  /*1f70*/  LOP3.LUT R3, R3, 0x1, R10, 0xf8, !PT ;  /* 0x0000000103037812 */ /* 0x000fc800078ef80a */
[----:B------:R-:W-:-:S05]  /*1f80*/  LOP3.LUT R3, R3, R8, RZ, 0xc0, !PT ;  /* 0x0000000803037212 */ /* 0x000fca00078ec0ff */
[----:B------:R-:W-:-:S05]  /*1f90*/  IMAD.IADD R3, R10, 0x1, R3 ;  /* 0x000000010a037824 */ /* 0x000fca00078e0203 */
[----:B------:R-:W-:Y:S01]  /*1fa0*/  LOP3.LUT R0, R3, R0, RZ, 0xfc, !PT ;  /* 0x0000000003007212 */ /* 0x000fe200078efcff */
[----:B------:R-:W-:Y:S06]  /*1fb0*/  BRA `(.L_x_61) ;  /* 0x0000000000107947 */ /* 0x000fec0003800000 */
.L_x_60:
[----:B------:R-:W-:-:S04]  /*1fc0*/  LOP3.LUT R0, R0, 0x80000000, RZ, 0xc0, !PT ;  /* 0x8000000000007812 */ /* 0x000fc800078ec0ff */
[----:B------:R-:W-:Y:S01]  /*1fd0*/  LOP3.LUT R0, R0, 0x7f800000, RZ, 0xfc, !PT ;  /* 0x7f80000000007812 */ /* 0x000fe200078efcff */
[----:B------:R-:W-:Y:S06]  /*1fe0*/  BRA `(.L_x_61) ;  /* 0x0000000000047947 */ /* 0x000fec0003800000 */
.L_x_59:
[----:B------:R-:W-:-:S07]  /*1ff0*/  IMAD R0, R9, 0x800000, R0 ;  /* 0x0080000009007824 */ /* 0x000fce00078e0200 */
.L_x_61:
[----:B------:R-:W-:Y:S05]  /*2000*/  BSYNC.RECONVERGENT B3 ;  /* 0x0000000000037941 */ /* 0x000fea0003800200 */
.L_x_58:
[----:B------:R-:W-:Y:S05]  /*2010*/  BRA `(.L_x_62) ;  /* 0x0000000000207947 */ /* 0x000fea0003800000 */
.L_x_57:
[----:B------:R-:W-:-:S04]  /*2020*/  LOP3.LUT R0, R12, 0x80000000, R11, 0x48, !PT ;  /* 0x800000000c007812 */ /* 0x000fc800078e480b */
[----:B------:R-:W-:Y:S01]  /*2030*/  LOP3.LUT R0, R0, 0x7f800000, RZ, 0xfc, !PT ;  /* 0x7f80000000007812 */ /* 0x000fe200078efcff */
[----:B------:R-:W-:Y:S06]  /*2040*/  BRA `(.L_x_62) ;  /* 0x0000000000147947 */ /* 0x000fec0003800000 */
.L_x_56:
[----:B------:R-:W-:Y:S01]  /*2050*/  LOP3.LUT R0, R12, 0x80000000, R11, 0x48, !PT ;  /* 0x800000000c007812 */ /* 0x000fe200078e480b */
[----:B------:R-:W-:Y:S06]  /*2060*/  BRA `(.L_x_62) ;  /* 0x00000000000c7947 */ /* 0x000fec0003800000 */
.L_x_55:
[----:B------:R-:W0:Y:S01]  /*2070*/  MUFU.RSQ R0, -QNAN ;  /* 0xffc0000000007908 */ /* 0x000e220000001400 */
[----:B------:R-:W-:Y:S05]  /*2080*/  BRA `(.L_x_62) ;  /* 0x0000000000047947 */ /* 0x000fea0003800000 */
.L_x_54:
[----:B------:R-:W-:-:S07]  /*2090*/  FADD.FTZ R0, R0, R3 ;  /* 0x0000000300007221 */ /* 0x000fce0000010000 */
.L_x_62:
[----:B------:R-:W-:Y:S05]  /*20a0*/  BSYNC.RECONVERGENT B2 ;  /* 0x0000000000027941 */ /* 0x000fea0003800200 */
.L_x_52:
[----:B------:R-:W-:-:S04]  /*20b0*/  IMAD.MOV.U32 R3, RZ, RZ, 0x0 ;  /* 0x00000000ff037424 */ /* 0x000fc800078e00ff */
[----:B0-----:R-:W-:Y:S05]  /*20c0*/  RET.REL.NODEC R2 `(embedding_7d_kernel) ;  /* 0xffffffdc02cc7950 */ /* 0x001fea0003c3ffff */
.L_x_63:
        /* <DEDUP_REMOVED lines=11> */
.L_x_720:


//--------------------- .text.softmax_7d_kernel   --------------------------
	.section	.text.softmax_7d_kernel,"ax",@progbits
	.align	128
        .global         softmax_7d_kernel
        .type           softmax_7d_kernel,@function
        .size           softmax_7d_kernel,(.L_x_721 - softmax_7d_kernel)
        .other          softmax_7d_kernel,@"STO_CUDA_ENTRY STV_DEFAULT"
softmax_7d_kernel:
.text.softmax_7d_kernel:
[----:B------:R-:W-:Y:S08]  /*0000*/  LDC R1, c[0x0][0x37c] ;  /* 0x0000df00ff017b82 */ /* 0x000ff00000000800 */
[----:B------:R-:W0:Y:S08]  /*0010*/  S2UR UR10, SR_CTAID.X ;  /* 0x00000000000a79c3 */ /* 0x000e300000002500 */
[----:B------:R-:W0:Y:S02]  /*0020*/  LDC R0, c[0x0][0x390] ;  /* 0x0000e400ff007b82 */ /* 0x000e240000000800 */
[----:B0-----:R-:W-:-:S13]  /*0030*/  ISETP.LE.AND P0, PT, R0, UR10, PT ;  /* 0x0000000a00007c0c */ /* 0x001fda000bf03270 */
[----:B------:R-:W-:Y:S05]  /*0040*/  @P0 EXIT ;  /* 0x000000000000094d */ /* 0x000fea0003800000 */
[----:B------:R-:W0:Y:S01]  /*0050*/  S2R R2, SR_TID.X ;  /* 0x0000000000027919 */ /* 0x000e220000002100 */
[----:B------:R-:W0:Y:S01]  /*0060*/  LDC R3, c[0x0][0x394] ;  /* 0x0000e500ff037b82 */ /* 0x000e220000000800 */
[----:B------:R-:W1:Y:S01]  /*0070*/  LDCU.64 UR12, c[0x0][0x358] ;  /* 0x00006b00ff0c77ac */ /* 0x000e620008000a00 */
[----:B------:R-:W-:Y:S01]  /*0080*/  BSSY.RECONVERGENT B0, `(.L_x_64) ;  /* 0x000000f000007945 */ /* 0x000fe20003800200 */
[----:B------:R-:W-:Y:S01]  /*0090*/  IMAD.MOV.U32 R9, RZ, RZ, -0x800000 ;  /* 0xff800000ff097424 */ /* 0x000fe200078e00ff */
[----:B0-----:R-:W-:-:S13]  /*00a0*/  ISETP.GE.AND P0, PT, R2, R3, PT ;  /* 0x000000030200720c */ /* 0x001fda0003f06270 */
[----:B-1----:R-:W-:Y:S05]  /*00b0*/  @P0 BRA `(.L_x_65) ;  /* 0x00000000002c0947 */ /* 0x002fea0003800000 */
[----:B------:R-:W0:Y:S01]  /*00c0*/  LDC R11, c[0x0][0x360] ;  /* 0x0000d800ff0b7b82 */ /* 0x000e220000000800 */
[----:B------:R-:W-:Y:S02]  /*00d0*/  IMAD.MOV.U32 R9, RZ, RZ, -0x800000 ;  /* 0xff800000ff097424 */ /* 0x000fe400078e00ff */
[----:B------:R-:W-:-:S05]  /*00e0*/  IMAD.MOV.U32 R0, RZ, RZ, R2 ;  /* 0x000000ffff007224 */ /* 0x000fca00078e0002 */
[----:B------:R-:W1:Y:S02]  /*00f0*/  LDC.64 R6, c[0x0][0x380] ;  /* 0x0000e000ff067b82 */ /* 0x000e640000000a00 */
.L_x_66:
[----:B------:R-:W-:-:S04]  /*0100*/  IMAD R5, R3, UR10, R0 ;  /* 0x0000000a03057c24 */ /* 0x000fc8000f8e0200 */
[----:B-1----:R-:W-:-:S06]  /*0110*/  IMAD.WIDE R4, R5, 0x4, R6 ;  /* 0x0000000405047825 */ /* 0x002fcc00078e0206 */
[----:B------:R-:W2:Y:S01]  /*0120*/  LDG.E.CONSTANT R4, desc[UR12][R4.64] ;  /* 0x0000000c04047981 */ /* 0x000ea2000c1e9900 */
[----:B0-----:R-:W-:-:S05]  /*0130*/  IMAD.IADD R0, R11, 0x1, R0 ;  /* 0x000000010b007824 */ /* 0x001fca00078e0200 */
[----:B------:R-:W-:Y:S02]  /*0140*/  ISETP.GE.AND P0, PT, R0, R3, PT ;  /* 0x000000030000720c */ /* 0x000fe40003f06270 */
[----:B--2---:R-:W-:-:S11]  /*0150*/  FMNMX R9, R4, R9, !PT ;  /* 0x0000000904097209 */ /* 0x004fd60007800000 */
[----:B------:R-:W-:Y:S05]  /*0160*/  @!P0 BRA `(.L_x_66) ;  /* 0xfffffffc00e48947 */ /* 0x000fea000383ffff */
.L_x_65:
[----:B------:R-:W-:Y:S05]  /*0170*/  BSYNC.RECONVERGENT B0 ;  /* 0x0000000000007941 */ /* 0x000fea0003800200 */
.L_x_64:
[----:B------:R-:W0:Y:S01]  /*0180*/  S2UR UR5, SR_CgaCtaId ;  /* 0x00000000000579c3 */ /* 0x000e220000008800 */
[----:B------:R-:W-:Y:S01]  /*0190*/  UMOV UR4, 0x400 ;  /* 0x0000040000047882 */ /* 0x000fe20000000000 */
[----:B------:R-:W-:Y:S01]  /*01a0*/  ISETP.NE.AND P0, PT, R2, RZ, PT ;  /* 0x000000ff0200720c */ /* 0x000fe20003f05270 */
[----:B------:R-:W-:Y:S01]  /*01b0*/  BSSY.RECONVERGENT B0, `(.L_x_67) ;  /* 0x0000046000007945 */ /* 0x000fe20003800200 */
[----:B0-----:R-:W-:-:S06]  /*01c0*/  ULEA UR5, UR5, UR4, 0x18 ;  /* 0x0000000405057291 */ /* 0x001fcc000f8ec0ff */
[----:B------:R-:W-:-:S05]  /*01d0*/  LEA R0, R2, UR5, 0x2 ;  /* 0x0000000502007c11 */ /* 0x000fca000f8e10ff */
[----:B------:R0:W-:Y:S01]  /*01e0*/  STS [R0+0x8], R9 ;  /* 0x0000080900007388 */ /* 0x0001e20000000800 */
[----:B------:R-:W-:Y:S06]  /*01f0*/  BAR.SYNC.DEFER_BLOCKING 0x0 ;  /* 0x0000000000007b1d */ /* 0x000fec0000010000 */
[----:B------:R-:W-:Y:S05]  /*0200*/  @P0 BRA `(.L_x_68) ;  /* 0x0000000400000947 */ /* 0x000fea0003800000 */
[----:B------:R-:W1:Y:S01]  /*0210*/  LDC R20, c[0x0][0x360] ;  /* 0x0000d800ff147b82 */ /* 0x000e620000000800 */
[----:B------:R-:W-:Y:S01]  /*0220*/  MOV R23, 0xff800000 ;  /* 0xff80000000177802 */ /* 0x000fe20000000f00 */
[----:B------:R-:W-:Y:S01]  /*0230*/  IMAD.MOV.U32 R21, RZ, RZ, RZ ;  /* 0x000000ffff157224 */ /* 0x000fe200078e00ff */
[C---:B-1----:R-:W-:Y:S02]  /*0240*/  ISETP.GE.U32.AND P0, PT, R20.reuse, 0x10, PT ;  /* 0x000000101400780c */ /* 0x042fe40003f06070 */
[----:B------:R-:W-:-:S04]  /*0250*/  LOP3.LUT R24, R20, 0xf, RZ, 0xc0, !PT ;  /* 0x0000000f14187812 */ /* 0x000fc800078ec0ff */
[----:B------:R-:W-:-:S07]  /*0260*/  ISETP.NE.AND P1, PT, R24, RZ, PT ;  /* 0x000000ff1800720c */ /* 0x000fce0003f25270 */
[----:B------:R-:W-:Y:S06]  /*0270*/  @!P0 BRA `(.L_x_69) ;  /* 0x0000000000588947 */ /* 0x000fec0003800000 */
[C---:B------:R-:W-:Y:S01]  /*0280*/  LOP3.LUT R22, R20.reuse, 0xfffffff0, RZ, 0xc0, !PT ;  /* 0xfffffff014167812 */ /* 0x040fe200078ec0ff */
[----:B------:R-:W-:Y:S01]  /*0290*/  IMAD.MOV.U32 R23, RZ, RZ, -0x800000 ;  /* 0xff800000ff177424 */ /* 0x000fe200078e00ff */
[----:B------:R-:W-:Y:S01]  /*02a0*/  LOP3.LUT R21, R20, 0x7f0, RZ, 0xc0, !PT ;  /* 0x000007f014157812 */ /* 0x000fe200078ec0ff */
[----:B------:R-:W-:Y:S02]  /*02b0*/  UIADD3 UR4, UPT, UPT, UR5, 0x20, URZ ;  /* 0x0000002005047890 */ /* 0x000fe4000fffe0ff */
[----:B------:R-:W-:-:S10]  /*02c0*/  IMAD.MOV R22, RZ, RZ, -R22 ;  /* 0x000000ffff167224 */ /* 0x000fd400078e0a16 */
.L_x_70:
[----:B------:R-:W1:Y:S01]  /*02d0*/  LDS.64 R16, [UR4+-0x18] ;  /* 0xffffe804ff107984 */ /* 0x000e620008000a00 */
[----:B------:R-:W-:-:S03]  /*02e0*/  IADD3 R22, PT, PT, R22, 0x10, RZ ;  /* 0x0000001016167810 */ /* 0x000fc60007ffe0ff */
[----:B------:R-:W2:Y:S01]  /*02f0*/  LDS.128 R4, [UR4+-0x10] ;  /* 0xfffff004ff047984 */ /* 0x000ea20008000c00 */
[----:B------:R-:W-:-:S03]  /*0300*/  ISETP.NE.AND P0, PT, R22, RZ, PT ;  /* 0x000000ff1600720c */ /* 0x000fc60003f05270 */
[----:B0-----:R-:W0:Y:S04]  /*0310*/  LDS.128 R8, [UR4] ;  /* 0x00000004ff087984 */ /* 0x001e280008000c00 */
[----:B------:R-:W3:Y:S04]  /*0320*/  LDS.128 R12, [UR4+0x10] ;  /* 0x00001004ff0c7984 */ /* 0x000ee80008000c00 */
[----:B------:R-:W4:Y:S01]  /*0330*/  LDS.64 R18, [UR4+0x20] ;  /* 0x00002004ff127984 */ /* 0x000f220008000a00 */
[----:B------:R-:W-:Y:S01]  /*0340*/  UIADD3 UR4, UPT, UPT, UR4, 0x40, URZ ;  /* 0x0000004004047890 */ /* 0x000fe2000fffe0ff */
[----:B-1----:R-:W-:-:S04]  /*0350*/  FMNMX3 R16, R23, R16, R17, !PT ;  /* 0x0000001017107276 */ /* 0x002fc80007800011 */
[----:B--2---:R-:W-:-:S04]  /*0360*/  FMNMX3 R4, R16, R4, R5, !PT ;  /* 0x0000000410047276 */ /* 0x004fc80007800005 */
[----:B------:R-:W-:-:S04]  /*0370*/  FMNMX3 R4, R4, R6, R7, !PT ;  /* 0x0000000604047276 */ /* 0x000fc80007800007 */
[----:B0-----:R-:W-:-:S04]  /*0380*/  FMNMX3 R4, R4, R8, R9, !PT ;  /* 0x0000000804047276 */ /* 0x001fc80007800009 */
[----:B------:R-:W-:-:S04]  /*0390*/  FMNMX3 R4, R4, R10, R11, !PT ;  /* 0x0000000a04047276 */ /* 0x000fc8000780000b */
[----:B---3--:R-:W-:-:S04]  /*03a0*/  FMNMX3 R4, R4, R12, R13, !PT ;  /* 0x0000000c04047276 */ /* 0x008fc8000780000d */
[----:B------:R-:W-:-:S04]  /*03b0*/  FMNMX3 R4, R4, R14, R15, !PT ;  /* 0x0000000e04047276 */ /* 0x000fc8000780000f */
[----:B----4-:R-:W-:Y:S01]  /*03c0*/  FMNMX3 R23, R4, R18, R19, !PT ;  /* 0x0000001204177276 */ /* 0x010fe20007800013 */
[----:B------:R-:W-:Y:S06]  /*03d0*/  @P0 BRA `(.L_x_70) ;  /* 0xfffffffc00bc0947 */ /* 0x000fec000383ffff */
.L_x_69:
[----:B------:R-:W-:Y:S05]  /*03e0*/  @!P1 BRA `(.L_x_71) ;  /* 0x0000000000849947 */ /* 0x000fea0003800000 */
[----:B------:R-:W-:Y:S02]  /*03f0*/  ISETP.GE.U32.AND P0, PT, R24, 0x8, PT ;  /* 0x000000081800780c */ /* 0x000fe40003f06070 */
[----:B0-----:R-:W-:-:S04]  /*0400*/  LOP3.LUT R9, R20, 0x7, RZ, 0xc0, !PT ;  /* 0x0000000714097812 */ /* 0x001fc800078ec0ff */
[----:B------:R-:W-:-:S07]  /*0410*/  ISETP.NE.AND P1, PT, R9, RZ, PT ;  /* 0x000000ff0900720c */ /* 0x000fce0003f25270 */
[----:B------:R-:W-:Y:S06]  /*0420*/  @!P0 BRA `(.L_x_72) ;  /* 0x0000000000248947 */ /* 0x000fec0003800000 */
[C---:B------:R-:W-:Y:S01]  /*0430*/  LEA R8, R21.reuse, UR5, 0x2 ;  /* 0x0000000515087c11 */ /* 0x040fe2000f8e10ff */
[----:B------:R-:W-:-:S04]  /*0440*/  VIADD R21, R21, 0x8 ;  /* 0x0000000815157836 */ /* 0x000fc80000000000 */
[----:B------:R-:W0:Y:S04]  /*0450*/  LDS.64 R10, [R8+0x8] ;  /* 0x00000800080a7984 */ /* 0x000e280000000a00 */
[----:B------:R-:W1:Y:S04]  /*0460*/  LDS.128 R4, [R8+0x10] ;  /* 0x0000100008047984 */ /* 0x000e680000000c00 */
[----:B------:R-:W2:Y:S01]  /*0470*/  LDS.64 R12, [R8+0x20] ;  /* 0x00002000080c7984 */ /* 0x000ea20000000a00 */
[----:B0-----:R-:W-:-:S04]  /*0480*/  FMNMX3 R10, R23, R10, R11, !PT ;  /* 0x0000000a170a7276 */ /* 0x001fc8000780000b */
[----:B-1----:R-:W-:-:S04]  /*0490*/  FMNMX3 R4, R10, R4, R5, !PT ;  /* 0x000000040a047276 */ /* 0x002fc80007800005 */
[----:B------:R-:W-:-:S04]  /*04a0*/  FMNMX3 R4, R4, R6, R7, !PT ;  /* 0x0000000604047276 */ /* 0x000fc80007800007 */
[----:B--2---:R-:W-:-:S07]  /*04b0*/  FMNMX3 R23, R4, R12, R13, !PT ;  /* 0x0000000c04177276 */ /* 0x004fce000780000d */
.L_x_72:
[----:B------:R-:W-:Y:S05]  /*04c0*/  @!P1 BRA `(.L_x_71) ;  /* 0x00000000004c9947 */ /* 0x000fea0003800000 */
[----:B------:R-:W-:Y:S02]  /*04d0*/  ISETP.GE.U32.AND P0, PT, R9, 0x4, PT ;  /* 0x000000040900780c */ /* 0x000fe40003f06070 */
[----:B------:R-:W-:-:S04]  /*04e0*/  LOP3.LUT R20, R20, 0x3, RZ, 0xc0, !PT ;  /* 0x0000000314147812 */ /* 0x000fc800078ec0ff */
[----:B------:R-:W-:-:S07]  /*04f0*/  ISETP.NE.AND P1, PT, R20, RZ, PT ;  /* 0x000000ff1400720c */ /* 0x000fce0003f25270 */
[C---:B------:R-:W-:Y:S01]  /*0500*/  @P0 LEA R4, R21.reuse, UR5, 0x2 ;  /* 0x0000000515040c11 */ /* 0x040fe2000f8e10ff */
[----:B------:R-:W-:-:S04]  /*0510*/  @P0 VIADD R21, R21, 0x4 ;  /* 0x0000000415150836 */ /* 0x000fc80000000000 */
[----:B------:R-:W0:Y:S04]  /*0520*/  @P0 LDS.64 R6, [R4+0x8] ;  /* 0x0000080004060984 */ /* 0x000e280000000a00 */
[----:B------:R-:W1:Y:S01]  /*0530*/  @P0 LDS.64 R8, [R4+0x10] ;  /* 0x0000100004080984 */ /* 0x000e620000000a00 */
[----:B0-----:R-:W-:-:S04]  /*0540*/  @P0 FMNMX3 R6, R23, R6, R7, !PT ;  /* 0x0000000617060276 */ /* 0x001fc80007800007 */
[----:B-1----:R-:W-:Y:S01]  /*0550*/  @P0 FMNMX3 R23, R6, R8, R9, !PT ;  /* 0x0000000806170276 */ /* 0x002fe20007800009 */
[----:B------:R-:W-:Y:S06]  /*0560*/  @!P1 BRA `(.L_x_71) ;  /* 0x0000000000249947 */ /* 0x000fec0003800000 */
[----:B------:R-:W-:Y:S01]  /*0570*/  LEA R21, R21, UR5, 0x2 ;  /* 0x0000000515157c11 */ /* 0x000fe2000f8e10ff */
[----:B------:R-:W-:-:S03]  /*0580*/  IMAD.MOV R20, RZ, RZ, -R20 ;  /* 0x000000ffff147224 */ /* 0x000fc600078e0a14 */
[----:B------:R-:W-:-:S07]  /*0590*/  IADD3 R21, PT, PT, R21, 0x8, RZ ;  /* 0x0000000815157810 */ /* 0x000fce0007ffe0ff */
.L_x_73:
[----:B------:R0:W1:Y:S01]  /*05a0*/  LDS R4, [R21] ;  /* 0x0000000015047984 */ /* 0x0000620000000800 */
[----:B------:R-:W-:-:S05]  /*05b0*/  VIADD R20, R20, 0x1 ;  /* 0x0000000114147836 */ /* 0x000fca0000000000 */
[----:B------:R-:W-:Y:S01]  /*05c0*/  ISETP.NE.AND P0, PT, R20, RZ, PT ;  /* 0x000000ff1400720c */ /* 0x000fe20003f05270 */
[----:B0-----:R-:W-:Y:S01]  /*05d0*/  VIADD R21, R21, 0x4 ;  /* 0x0000000415157836 */ /* 0x001fe20000000000 */
[----:B-1----:R-:W-:-:S11]  /*05e0*/  FMNMX R23, R4, R23, !PT ;  /* 0x0000001704177209 */ /* 0x002fd60007800000 */
[----:B------:R-:W-:Y:S05]  /*05f0*/  @P0 BRA `(.L_x_73) ;  /* 0xfffffffc00e80947 */ /* 0x000fea000383ffff */
.L_x_71:
[----:B------:R1:W-:Y:S02]  /*0600*/  STS [UR5], R23 ;  /* 0x00000017ff007988 */ /* 0x0003e40008000805 */
.L_x_68:
[----:B------:R-:W-:Y:S05]  /*0610*/  BSYNC.RECONVERGENT B0 ;  /* 0x0000000000007941 */ /* 0x000fea0003800200 */
.L_x_67:
[----:B------:R-:W-:Y:S01]  /*0620*/  BAR.SYNC.DEFER_BLOCKING 0x0 ;  /* 0x0000000000007b1d */ /* 0x000fe20000010000 */
[----:B------:R-:W-:Y:S01]  /*0630*/  ISETP.GE.AND P0, PT, R2, R3, PT ;  /* 0x000000030200720c */ /* 0x000fe20003f06270 */
[----:B------:R-:W-:-:S04]  /*0640*/  IMAD.MOV.U32 R11, RZ, RZ, RZ ;  /* 0x000000ffff0b7224 */ /* 0x000fc800078e00ff */
[----:B------:R-:W-:Y:S08]  /*0650*/  BSSY.RECONVERGENT B0, `(.L_x_74) ;  /* 0x000001c000007945 */ /* 0x000ff00003800200 */
[----:B------:R-:W-:Y:S05]  /*0660*/  @P0 BRA `(.L_x_75) ;  /* 0x0000000000680947 */ /* 0x000fea0003800000 */
[----:B------:R-:W2:Y:S01]  /*0670*/  LDS R10, [UR5] ;  /* 0x00000005ff0a7984 */ /* 0x000ea20008000800 */
[----:B------:R-:W3:Y:S01]  /*0680*/  LDC R19, c[0x0][0x360] ;  /* 0x0000d800ff137b82 */ /* 0x000ee20000000800 */
[----:B------:R-:W-:Y:S02]  /*0690*/  HFMA2 R11, -RZ, RZ, 0, 0 ;  /* 0x00000000ff0b7431 */ /* 0x000fe400000001ff */
[----:B------:R-:W-:-:S05]  /*06a0*/  IMAD.MOV.U32 R12, RZ, RZ, R2 ;  /* 0x000000ffff0c7224 */ /* 0x000fca00078e0002 */
[----:B------:R-:W4:Y:S08]  /*06b0*/  LDC.64 R4, c[0x0][0x380] ;  /* 0x0000e000ff047b82 */ /* 0x000f300000000a00 */
[----:B------:R-:W0:Y:S02]  /*06c0*/  LDC.64 R6, c[0x0][0x388] ;  /* 0x0000e200ff067b82 */ /* 0x000e240000000a00 */
.L_x_76:
[----:B------:R-:W-:-:S04]  /*06d0*/  IMAD R13, R3, UR10, R12 ;  /* 0x0000000a030d7c24 */ /* 0x000fc8000f8e020c */
[----:B0---4-:R-:W-:-:S06]  /*06e0*/  IMAD.WIDE R8, R13, 0x4, R4 ;  /* 0x000000040d087825 */ /* 0x011fcc00078e0204 */
[----:B------:R-:W2:Y:S01]  /*06f0*/  LDG.E.CONSTANT R9, desc[UR12][R8.64] ;  /* 0x0000000c08097981 */ /* 0x000ea2000c1e9900 */
[----:B------:R-:W-:Y:S02]  /*0700*/  IMAD.MOV.U32 R15, RZ, RZ, 0x3bbb989d ;  /* 0x3bbb989dff0f7424 */ /* 0x000fe400078e00ff */
[----:B------:R-:W-:Y:S02]  /*0710*/  IMAD.MOV.U32 R16, RZ, RZ, 0x437c0000 ;  /* 0x437c0000ff107424 */ /* 0x000fe400078e00ff */
[----:B---3--:R-:W-:-:S05]  /*0720*/  IMAD.IADD R12, R19, 0x1, R12 ;  /* 0x00000001130c7824 */ /* 0x008fca00078e020c */
[----:B------:R-:W-:Y:S01]  /*0730*/  ISETP.GE.AND P0, PT, R12, R3, PT ;  /* 0x000000030c00720c */ /* 0x000fe20003f06270 */
[----:B--2---:R-:W-:Y:S01]  /*0740*/  FADD R14, -R10, R9 ;  /* 0x000000090a0e7221 */ /* 0x004fe20000000100 */
[----:B------:R-:W-:-:S04]  /*0750*/  IMAD.WIDE R8, R13, 0x4, R6 ;  /* 0x000000040d087825 */ /* 0x000fc800078e0206 */
[----:B------:R-:W-:-:S04]  /*0760*/  FFMA.SAT R15, R14, R15, 0.5 ;  /* 0x3f0000000e0f7423 */ /* 0x000fc8000000200f */
[----:B------:R-:W-:-:S04]  /*0770*/  FFMA.RM R15, R15, R16, 12582913 ;  /* 0x4b4000010f0f7423 */ /* 0x000fc80000004010 */
[C---:B------:R-:W-:Y:S01]  /*0780*/  FADD R17, R15.reuse, -12583039 ;  /* 0xcb40007f0f117421 */ /* 0x040fe20000000000 */
[----:B------:R-:W-:-:S03]  /*0790*/  SHF.L.U32 R15, R15, 0x17, RZ ;  /* 0x000000170f0f7819 */ /* 0x000fc600000006ff */
[----:B------:R-:W-:-:S04]  /*07a0*/  FFMA R17, R14, 1.4426950216293334961, -R17 ;  /* 0x3fb8aa3b0e117823 */ /* 0x000fc80000000811 */
[----:B------:R-:W-:-:S04]  /*07b0*/  FFMA R17, R14, 1.925963033500011079e-08, R17 ;  /* 0x32a570600e117823 */ /* 0x000fc80000000011 */
[----:B------:R-:W0:Y:S02]  /*07c0*/  MUFU.EX2 R14, R17 ;  /* 0x00000011000e7308 */ /* 0x000e240000000800 */
[----:B0-----:R-:W-:-:S04]  /*07d0*/  FMUL R14, R15, R14 ;  /* 0x0000000e0f0e7220 */ /* 0x001fc80000400000 */
[----:B------:R-:W-:Y:S01]  /*07e0*/  FADD R11, R14, R11 ;  /* 0x0000000b0e0b7221 */ /* 0x000fe20000000000 */
[----:B------:R0:W-:Y:S01]  /*07f0*/  STG.E desc[UR12][R8.64], R14 ;  /* 0x0000000e08007986 */ /* 0x0001e2000c10190c */
[----:B------:R-:W-:Y:S05]  /*0800*/  @!P0 BRA `(.L_x_76) ;  /* 0xfffffffc00b08947 */ /* 0x000fea000383ffff */
.L_x_75:
[----:B------:R-:W-:Y:S05]  /*0810*/  BSYNC.RECONVERGENT B0 ;  /* 0x0000000000007941 */ /* 0x000fea0003800200 */
.L_x_74:
[----:B------:R-:W-:Y:S01]  /*0820*/  ISETP.NE.AND P0, PT, R2, RZ, PT ;  /* 0x000000ff0200720c */ /* 0x000fe20003f05270 */
[----:B------:R2:W-:Y:S01]  /*0830*/  STS [R0+0x8], R11 ;  /* 0x0000080b00007388 */ /* 0x0005e20000000800 */
[----:B------:R-:W-:Y:S01]  /*0840*/  BSSY.RECONVERGENT B0, `(.L_x_77) ;  /* 0x0000052000007945 */ /* 0x000fe20003800200 */
[----:B------:R-:W-:Y:S10]  /*0850*/  BAR.SYNC.DEFER_BLOCKING 0x0 ;  /* 0x0000000000007b1d */ /* 0x000ff40000010000 */
[----:B--2---:R-:W-:Y:S05]  /*0860*/  @P0 BRA `(.L_x_78) ;  /* 0x00000004003c0947 */ /* 0x004fea0003800000 */
[----:B------:R-:W2:Y:S01]  /*0870*/  LDCU UR7, c[0x0][0x360] ;  /* 0x00006c00ff0777ac */ /* 0x000ea20008000800 */
[----:B------:R-:W-:Y:S01]  /*0880*/  IMAD.MOV.U32 R13, RZ, RZ, RZ ;  /* 0x000000ffff0d7224 */ /* 0x000fe200078e00ff */
[----:B------:R-:W-:Y:S01]  /*0890*/  UMOV UR4, URZ ;  /* 0x000000ff00047c82 */ /* 0x000fe20008000000 */
[----:B--2---:R-:W-:Y:S02]  /*08a0*/  UISETP.GE.U32.AND UP1, UPT, UR7, 0x10, UPT ;  /* 0x000000100700788c */ /* 0x004fe4000bf26070 */
[----:B------:R-:W-:-:S04]  /*08b0*/  ULOP3.LUT UR8, UR7, 0xf, URZ, 0xc0, !UPT ;  /* 0x0000000f07087892 */ /* 0x000fc8000f8ec0ff */
[----:B------:R-:W-:-:S03]  /*08c0*/  UISETP.NE.AND UP0, UPT, UR8, URZ, UPT ;  /* 0x000000ff0800728c */ /* 0x000fc6000bf05270 */
[----:B------:R-:W-:Y:S08]  /*08d0*/  BRA.U !UP1, `(.L_x_79) ;  /* 0x0000000109787547 */ /* 0x000ff0000b800000 */
[----:B------:R-:W-:Y:S01]  /*08e0*/  ULOP3.LUT UR6, UR7, 0xfffffff0, URZ, 0xc0, !UPT ;  /* 0xfffffff007067892 */ /* 0x000fe2000f8ec0ff */
[----:B------:R-:W-:Y:S01]  /*08f0*/  IMAD.MOV.U32 R13, RZ, RZ, RZ ;  /* 0x000000ffff0d7224 */ /* 0x000fe200078e00ff */
[----:B------:R-:W-:Y:S02]  /*0900*/  ULOP3.LUT UR4, UR7, 0x7f0, URZ, 0xc0, !UPT ;  /* 0x000007f007047892 */ /* 0x000fe4000f8ec0ff */
[----:B------:R-:W-:Y:S02]  /*0910*/  UIADD3 UR9, UPT, UPT, UR5, 0x20, URZ ;  /* 0x0000002005097890 */ /* 0x000fe4000fffe0ff */
[----:B------:R-:W-:-:S12]  /*0920*/  UIADD3 UR6, UPT, UPT, -UR6, URZ, URZ ;  /* 0x000000ff06067290 */ /* 0x000fd8000fffe1ff */
.L_x_80:
[----:B------:R-:W2:Y:S01]  /*0930*/  LDS.64 R16, [UR9+-0x18] ;  /* 0xffffe809ff107984 */ /* 0x000ea20008000a00 */
[----:B------:R-:W-:-:S03]  /*0940*/  UIADD3 UR6, UPT, UPT, UR6, 0x10, URZ ;  /* 0x0000001006067890 */ /* 0x000fc6000fffe0ff */
[----:B------:R-:W3:Y:S01]  /*0950*/  LDS.128 R4, [UR9+-0x10] ;  /* 0xfffff009ff047984 */ /* 0x000ee20008000c00 */
[----:B------:R-:W-:-:S03]  /*0960*/  UISETP.NE.AND UP1, UPT, UR6, URZ, UPT ;  /* 0x000000ff0600728c */ /* 0x000fc6000bf25270 */
[----:B0-----:R-:W0:Y:S01]  /*0970*/  LDS.128 R8, [UR9] ;  /* 0x00000009ff087984 */ /* 0x001e220008000c00 */
[----:B--2---:R-:W-:-:S03]  /*0980*/  FADD R16, R16, R13 ;  /* 0x0000000d10107221 */ /* 0x004fc60000000000 */
[----:B------:R-:W2:Y:S01]  /*0990*/  LDS.128 R12, [UR9+0x10] ;  /* 0x00001009ff0c7984 */ /* 0x000ea20008000c00 */
[----:B------:R-:W-:-:S04]  /*09a0*/  FADD R17, R17, R16 ;  /* 0x0000001011117221 */ /* 0x000fc80000000000 */
[----:B---3--:R-:W-:-:S04]  /*09b0*/  FADD R4, R17, R4 ;  /* 0x0000000411047221 */ /* 0x008fc80000000000 */
[----:B------:R-:W-:-:S04]  /*09c0*/  FADD R5, R5, R4 ;  /* 0x0000000405057221 */ /* 0x000fc80000000000 */
[----:B------:R-:W-:Y:S02]  /*09d0*/  FADD R6, R6, R5 ;  /* 0x0000000506067221 */ /* 0x000fe40000000000 */
[----:B------:R-:W3:Y:S01]  /*09e0*/  LDS.64 R4, [UR9+0x20] ;  /* 0x00002009ff047984 */ /* 0x000ee20008000a00 */
[----:B------:R-:W-:Y:S01]  /*09f0*/  UIADD3 UR9, UPT, UPT, UR9, 0x40, URZ ;  /* 0x0000004009097890 */ /* 0x000fe2000fffe0ff */
[----:B------:R-:W-:-:S04]  /*0a00*/  FADD R7, R7, R6 ;  /* 0x0000000607077221 */ /* 0x000fc80000000000 */
[----:B0-----:R-:W-:-:S04]  /*0a10*/  FADD R8, R7, R8 ;  /* 0x0000000807087221 */ /* 0x001fc80000000000 */
[----:B------:R-:W-:-:S04]  /*0a20*/  FADD R9, R9, R8 ;  /* 0x0000000809097221 */ /* 0x000fc80000000000 */
[----:B------:R-:W-:-:S04]  /*0a30*/  FADD R10, R10, R9 ;  /* 0x000000090a0a7221 */ /* 0x000fc80000000000 */
[----:B------:R-:W-:-:S04]  /*0a40*/  FADD R11, R11, R10 ;  /* 0x0000000a0b0b7221 */ /* 0x000fc80000000000 */
[----:B--2---:R-:W-:-:S04]  /*0a50*/  FADD R12, R11, R12 ;  /* 0x0000000c0b0c7221 */ /* 0x004fc80000000000 */
[----:B------:R-:W-:-:S04]  /*0a60*/  FADD R13, R13, R12 ;  /* 0x0000000c0d0d7221 */ /* 0x000fc80000000000 */
[----:B------:R-:W-:-:S04]  /*0a70*/  FADD R14, R14, R13 ;  /* 0x0000000d0e0e7221 */ /* 0x000fc80000000000 */
[----:B------:R-:W-:-:S04]  /*0a80*/  FADD R15, R15, R14 ;  /* 0x0000000e0f0f7221 */ /* 0x000fc80000000000 */
[----:B---3--:R-:W-:-:S04]  /*0a90*/  FADD R4, R15, R4 ;  /* 0x000000040f047221 */ /* 0x008fc80000000000 */
[----:B------:R-:W-:Y:S01]  /*0aa0*/  FADD R13, R5, R4 ;  /* 0x00000004050d7221 */ /* 0x000fe20000000000 */
[----:B------:R-:W-:Y:S06]  /*0ab0*/  BRA.U UP1, `(.L_x_80) ;  /* 0xfffffffd019c7547 */ /* 0x000fec000b83ffff */
.L_x_79:
[----:B------:R-:W-:Y:S05]  /*0ac0*/  BRA.U !UP0, `(.L_x_81) ;  /* 0x0000000108a07547 */ /* 0x000fea000b800000 */
[----:B------:R-:W-:Y:S02]  /*0ad0*/  UISETP.GE.U32.AND UP0, UPT, UR8, 0x8, UPT ;  /* 0x000000080800788c */ /* 0x000fe4000bf06070 */
[----:B------:R-:W-:-:S04]  /*0ae0*/  ULOP3.LUT UR9, UR7, 0x7, URZ, 0xc0, !UPT ;  /* 0x0000000707097892 */ /* 0x000fc8000f8ec0ff */
[----:B------:R-:W-:-:S03]  /*0af0*/  UISETP.NE.AND UP1, UPT, UR9, URZ, UPT ;  /* 0x000000ff0900728c */ /* 0x000fc6000bf25270 */
[----:B------:R-:W-:Y:S08]  /*0b00*/  BRA.U !UP0, `(.L_x_82) ;  /* 0x0000000108347547 */ /* 0x000ff0000b800000 */
[----:B------:R-:W-:Y:S02]  /*0b10*/  ULEA UR6, UR4, UR5, 0x2 ;  /* 0x0000000504067291 */ /* 0x000fe4000f8e10ff */
[----:B------:R-:W-:-:S07]  /*0b20*/  UIADD3 UR4, UPT, UPT, UR4, 0x8, URZ ;  /* 0x0000000804047890 */ /* 0x000fce000fffe0ff */
[----:B0-----:R-:W0:Y:S04]  /*0b30*/  LDS.64 R8, [UR6+0x8] ;  /* 0x00000806ff087984 */ /* 0x001e280008000a00 */
[----:B------:R-:W2:Y:S04]  /*0b40*/  LDS.128 R4, [UR6+0x10] ;  /* 0x00001006ff047984 */ /* 0x000ea80008000c00 */
[----:B------:R-:W3:Y:S01]  /*0b50*/  LDS.64 R10, [UR6+0x20] ;  /* 0x00002006ff0a7984 */ /* 0x000ee20008000a00 */
[----:B0-----:R-:W-:-:S04]  /*0b60*/  FADD R8, R13, R8 ;  /* 0x000000080d087221 */ /* 0x001fc80000000000 */
[----:B------:R-:W-:-:S04]  /*0b70*/  FADD R9, R8, R9 ;  /* 0x0000000908097221 */ /* 0x000fc80000000000 */
[----:B--2---:R-:W-:-:S04]  /*0b80*/  FADD R4, R9, R4 ;  /* 0x0000000409047221 */ /* 0x004fc80000000000 */
[----:B------:R-:W-:-:S04]  /*0b90*/  FADD R5, R4, R5 ;  /* 0x0000000504057221 */ /* 0x000fc80000000000 */
[----:B------:R-:W-:-:S04]  /*0ba0*/  FADD R6, R5, R6 ;  /* 0x0000000605067221 */ /* 0x000fc80000000000 */
[----:B------:R-:W-:-:S04]  /*0bb0*/  FADD R7, R6, R7 ;  /* 0x0000000706077221 */ /* 0x000fc80000000000 */
[----:B---3--:R-:W-:-:S04]  /*0bc0*/  FADD R10, R7, R10 ;  /* 0x0000000a070a7221 */ /* 0x008fc80000000000 */
[----:B------:R-:W-:-:S07]  /*0bd0*/  FADD R13, R10, R11 ;  /* 0x0000000b0a0d7221 */ /* 0x000fce0000000000 */
.L_x_82:
[----:B------:R-:W-:Y:S05]  /*0be0*/  BRA.U !UP1, `(.L_x_81) ;  /* 0x0000000109587547 */ /* 0x000fea000b800000 */
[----:B------:R-:W-:Y:S02]  /*0bf0*/  UISETP.GE.U32.AND UP0, UPT, UR9, 0x4, UPT ;  /* 0x000000040900788c */ /* 0x000fe4000bf06070 */
[----:B------:R-:W-:-:S04]  /*0c00*/  ULOP3.LUT UR6, UR7, 0x3, URZ, 0xc0, !UPT ;  /* 0x0000000307067892 */ /* 0x000fc8000f8ec0ff */
[----:B------:R-:W-:-:S03]  /*0c10*/  UISETP.NE.AND UP1, UPT, UR6, URZ, UPT ;  /* 0x000000ff0600728c */ /* 0x000fc6000bf25270 */
[----:B------:R-:W-:Y:S08]  /*0c20*/  BRA.U !UP0, `(.L_x_83) ;  /* 0x0000000108207547 */ /* 0x000ff0000b800000 */
[----:B------:R-:W-:Y:S02]  /*0c30*/  ULEA UR7, UR4, UR5, 0x2 ;  /* 0x0000000504077291 */ /* 0x000fe4000f8e10ff */
[----:B------:R-:W-:-:S07]  /*0c40*/  UIADD3 UR4, UPT, UPT, UR4, 0x4, URZ ;  /* 0x0000000404047890 */ /* 0x000fce000fffe0ff */
[----:B------:R-:W2:Y:S04]  /*0c50*/  LDS.64 R4, [UR7+0x8] ;  /* 0x00000807ff047984 */ /* 0x000ea80008000a00 */
[----:B------:R-:W3:Y:S01]  /*0c60*/  LDS.64 R6, [UR7+0x10] ;  /* 0x00001007ff067984 */ /* 0x000ee20008000a00 */
[----:B--2---:R-:W-:-:S04]  /*0c70*/  FADD R4, R13, R4 ;  /* 0x000000040d047221 */ /* 0x004fc80000000000 */
[----:B------:R-:W-:-:S04]  /*0c80*/  FADD R5, R4, R5 ;  /* 0x0000000504057221 */ /* 0x000fc80000000000 */
[----:B---3--:R-:W-:-:S04]  /*0c90*/  FADD R6, R5, R6 ;  /* 0x0000000605067221 */ /* 0x008fc80000000000 */
[----:B------:R-:W-:-:S07]  /*0ca0*/  FADD R13, R6, R7 ;  /* 0x00000007060d7221 */ /* 0x000fce0000000000 */
.L_x_83:
[----:B------:R-:W-:Y:S05]  /*0cb0*/  BRA.U !UP1, `(.L_x_81) ;  /* 0x0000000109247547 */ /* 0x000fea000b800000 */
[----:B------:R-:W-:Y:S02]  /*0cc0*/  ULEA UR4, UR4, UR5, 0x2 ;  /* 0x0000000504047291 */ /* 0x000fe4000f8e10ff */
[----:B------:R-:W-:Y:S02]  /*0cd0*/  UIADD3 UR6, UPT, UPT, -UR6, URZ, URZ ;  /* 0x000000ff06067290 */ /* 0x000fe4000fffe1ff */
[----:B------:R-:W-:-:S12]  /*0ce0*/  UIADD3 UR4, UPT, UPT, UR4, 0x8, URZ ;  /* 0x0000000804047890 */ /* 0x000fd8000fffe0ff */
.L_x_84:
[----:B0-----:R-:W0:Y:S01]  /*0cf0*/  LDS R0, [UR4] ;  /* 0x00000004ff007984 */ /* 0x001e220008000800 */
[----:B------:R-:W-:Y:S02]  /*0d00*/  UIADD3 UR6, UPT, UPT, UR6, 0x1, URZ ;  /* 0x0000000106067890 */ /* 0x000fe4000fffe0ff */
[----:B------:R-:W-:Y:S02]  /*0d10*/  UIADD3 UR4, UPT, UPT, UR4, 0x4, URZ ;  /* 0x0000000404047890 */ /* 0x000fe4000fffe0ff */
[----:B------:R-:W-:Y:S01]  /*0d20*/  UISETP.NE.AND UP0, UPT, UR6, URZ, UPT ;  /* 0x000000ff0600728c */ /* 0x000fe2000bf05270 */
[----:B0-----:R-:W-:-:S08]  /*0d30*/  FADD R13, R0, R13 ;  /* 0x0000000d000d7221 */ /* 0x001fd00000000000 */
[----:B------:R-:W-:Y:S05]  /*0d40*/  BRA.U UP0, `(.L_x_84) ;  /* 0xfffffffd00e87547 */ /* 0x000fea000b83ffff */
.L_x_81:
[----:B------:R2:W-:Y:S02]  /*0d50*/  STS [UR5+0x4], R13 ;  /* 0x0000040dff007988 */ /* 0x0005e40008000805 */
.L_x_78:
[----:B------:R-:W-:Y:S05]  /*0d60*/  BSYNC.RECONVERGENT B0 ;  /* 0x0000000000007941 */ /* 0x000fea0003800200 */
.L_x_77:
[----:B------:R-:W-:Y:S01]  /*0d70*/  BAR.SYNC.DEFER_BLOCKING 0x0 ;  /* 0x0000000000007b1d */ /* 0x000fe20000010000 */
[----:B------:R-:W-:-:S13]  /*0d80*/  ISETP.GE.AND P0, PT, R2, R3, PT ;  /* 0x000000030200720c */ /* 0x000fda0003f06270 */
[----:B------:R-:W-:Y:S05]  /*0d90*/  @P0 EXIT ;  /* 0x000000000000094d */ /* 0x000fea0003800000 */
[----:B------:R-:W3:Y:S01]  /*0da0*/  LDS R3, [UR5+0x4] ;  /* 0x00000405ff037984 */ /* 0x000ee20008000800 */
[----:B0-----:R-:W0:Y:S01]  /*0db0*/  LDC R9, c[0x0][0x394] ;  /* 0x0000e500ff097b82 */ /* 0x001e220000000800 */
[----:B------:R-:W4:Y:S01]  /*0dc0*/  LDCU UR4, c[0x0][0x360] ;  /* 0x00006c00ff0477ac */ /* 0x000f220008000800 */
[----:B------:R-:W0:Y:S06]  /*0dd0*/  LDCU UR5, c[0x0][0x394] ;  /* 0x00007280ff0577ac */ /* 0x000e2c0008000800 */
[----:B------:R-:W0:Y:S01]  /*0de0*/  LDC.64 R4, c[0x0][0x388] ;  /* 0x0000e200ff047b82 */ /* 0x000e220000000a00 */
[----:B---34-:R-:W-:-:S07]  /*0df0*/  FADD R3, R3, 9.9999999392252902908e-09 ;  /* 0x322bcc7703037421 */ /* 0x018fce0000000000 */
.L_x_87:
[----:B0-----:R-:W-:-:S04]  /*0e00*/  IMAD R7, R9, UR10, R2 ;  /* 0x0000000a09077c24 */ /* 0x001fc8000f8e0202 */
[----:B------:R-:W-:-:S05]  /*0e10*/  IMAD.WIDE R6, R7, 0x4, R4 ;  /* 0x0000000407067825 */ /* 0x000fca00078e0204 */
[----:B------:R-:W3:Y:S01]  /*0e20*/  LDG.E R0, desc[UR12][R6.64] ;  /* 0x0000000c06007981 */ /* 0x000ee2000c1e1900 */
[----:B------:R-:W0:Y:S01]  /*0e30*/  MUFU.RCP R8, R3 ;  /* 0x0000000300087308 */ /* 0x000e220000001000 */
[----:B------:R-:W-:Y:S01]  /*0e40*/  BSSY.RECONVERGENT B0, `(.L_x_85) ;  /* 0x000000b000007945 */ /* 0x000fe20003800200 */
[----:B0-----:R-:W-:-:S04]  /*0e50*/  FFMA R11, -R3, R8, 1 ;  /* 0x3f800000030b7423 */ /* 0x001fc80000000108 */
[----:B------:R-:W-:Y:S02]  /*0e60*/  FFMA R11, R8, R11, R8 ;  /* 0x0000000b080b7223 */ /* 0x000fe40000000008 */
[----:B---3--:R-:W0:Y:S02]  /*0e70*/  FCHK P0, R0, R3 ;  /* 0x0000000300007302 */ /* 0x008e240000000000 */
[----:B------:R-:W-:-:S04]  /*0e80*/  FFMA R8, R0, R11, RZ ;  /* 0x0000000b00087223 */ /* 0x000fc800000000ff */
[----:B------:R-:W-:-:S04]  /*0e90*/  FFMA R10, -R3, R8, R0 ;  /* 0x00000008030a7223 */ /* 0x000fc80000000100 */
[----:B------:R-:W-:Y:S01]  /*0ea0*/  FFMA R11, R11, R10, R8 ;  /* 0x0000000a0b0b7223 */ /* 0x000fe20000000008 */
[----:B0-----:R-:W-:Y:S06]  /*0eb0*/  @!P0 BRA `(.L_x_86) ;  /* 0x00000000000c8947 */ /* 0x001fec0003800000 */
[----:B------:R-:W-:-:S07]  /*0ec0*/  MOV R8, 0xee0 ;  /* 0x00000ee000087802 */ /* 0x000fce0000000f00 */
[----:B-12---:R-:W-:Y:S05]  /*0ed0*/  CALL.REL.NOINC `($__internal_3_$__cuda_sm3x_div_rn_noftz_f32_slowpath) ;  /* 0x00000000001c7944 */ /* 0x006fea0003c00000 */
[----:B------:R-:W-:-:S07]  /*0ee0*/  MOV R11, R0 ;  /* 0x00000000000b7202 */ /* 0x000fce0000000f00 */
.L_x_86:
[----:B------:R-:W-:Y:S05]  /*0ef0*/  BSYNC.RECONVERGENT B0 ;  /* 0x0000000000007941 */ /* 0x000fea0003800200 */
.L_x_85:
[----:B------:R3:W-:Y:S01]  /*0f00*/  STG.E desc[UR12][R6.64], R11 ;  /* 0x0000000b06007986 */ /* 0x0007e2000c10190c */
[----:B------:R-:W-:-:S05]  /*0f10*/  VIADD R2, R2, UR4 ;  /* 0x0000000402027c36 */ /* 0x000fca0008000000 */
[----:B------:R-:W-:-:S13]  /*0f20*/  ISETP.GE.AND P0, PT, R2, UR5, PT ;  /* 0x0000000502007c0c */ /* 0x000fda000bf06270 */
[----:B---3--:R-:W-:Y:S05]  /*0f30*/  @!P0 BRA `(.L_x_87) ;  /* 0xfffffffc00b08947 */ /* 0x008fea000383ffff */
[----:B------:R-:W-:Y:S05]  /*0f40*/  EXIT ;  /* 0x000000000000794d */ /* 0x000fea0003800000 */
        .weak           $__internal_3_$__cuda_sm3x_div_rn_noftz_f32_slowpath
        .type           $__internal_3_$__cuda_sm3x_div_rn_noftz_f32_slowpath,@function
        .size           $__internal_3_$__cuda_sm3x_div_rn_noftz_f32_slowpath,(.L_x_721 - $__internal_3_$__cuda_sm3x_div_rn_noftz_f32_slowpath)
$__internal_3_$__cuda_sm3x_div_rn_noftz_f32_slowpath:
[--C-:B------:R-:W-:Y:S01]  /*0f50*/  SHF.R.U32.HI R11, RZ, 0x17, R3.reuse ;  /* 0x00000017ff0b7819 */ /* 0x100fe20000011603 */
[----:B------:R-:W-:Y:S01]  /*0f60*/  BSSY.RECONVERGENT B1, `(.L_x_88) ;  /* 0x0000064000017945 */ /* 0x000fe20003800200 */
[----:B------:R-:W-:Y:S01]  /*0f70*/  SHF.R.U32.HI R10, RZ, 0x17, R0 ;  /* 0x00000017ff0a7819 */ /* 0x000fe20000011600 */
[----:B------:R-:W-:Y:S01]  /*0f80*/  IMAD.MOV.U32 R13, RZ, RZ, R3 ;  /* 0x000000ffff0d7224 */ /* 0x000fe200078e0003 */
[----:B------:R-:W-:Y:S02]  /*0f90*/  LOP3.LUT R11, R11, 0xff, RZ, 0xc0, !PT ;  /* 0x000000ff0b0b7812 */ /* 0x000fe400078ec0ff */
[----:B------:R-:W-:Y:S02]  /*0fa0*/  LOP3.LUT R16, R10, 0xff, RZ, 0xc0, !PT ;  /* 0x000000ff0a107812 */ /* 0x000fe400078ec0ff */
[----:B------:R-:W-:Y:S01]  /*0fb0*/  MOV R12, R0 ;  /* 0x00000000000c7202 */ /* 0x000fe20000000f00 */
[----:B------:R-:W-:Y:S02]  /*0fc0*/  VIADD R14, R11, 0xffffffff ;  /* 0xffffffff0b0e7836 */ /* 0x000fe40000000000 */
[----:B------:R-:W-:-:S03]  /*0fd0*/  VIADD R15, R16, 0xffffffff ;  /* 0xffffffff100f7836 */ /* 0x000fc60000000000 */
        /* <DEDUP_REMOVED lines=22> */
[----:B------:R-:W-:Y:S01]  /*1140*/  @P0 IMAD.MOV.U32 R10, RZ, RZ, RZ ;  /* 0x000000ffff0a0224 */ /* 0x000fe200078e00ff */
[----:B------:R-:W-:Y:S01]  /*1150*/  @!P0 MOV R10, 0xffffffc0 ;  /* 0xffffffc0000a8802 */ /* 0x000fe20000000f00 */
[----:B------:R-:W-:Y:S01]  /*1160*/  @!P0 FFMA R12, R0, 1.84467440737095516160e+19, RZ ;  /* 0x5f800000000c8823 */ /* 0x000fe200000000ff */
[----:B------:R-:W-:-:S03]  /*1170*/  @!P1 FFMA R13, R3, 1.84467440737095516160e+19, RZ ;  /* 0x5f800000030d9823 */ /* 0x000fc600000000ff */
[----:B------:R-:W-:-:S07]  /*1180*/  @!P1 VIADD R10, R10, 0x40 ;  /* 0x000000400a0a9836 */ /* 0x000fce0000000000 */
.L_x_89:
[----:B------:R-:W-:Y:S01]  /*1190*/  LEA R0, R11, 0xc0800000, 0x17 ;  /* 0xc08000000b007811 */ /* 0x000fe200078eb8ff */
[----:B------:R-:W-:Y:S04]  /*11a0*/  BSSY.RECONVERGENT B2, `(.L_x_94) ;  /* 0x0000036000027945 */ /* 0x000fe80003800200 */
[----:B------:R-:W-:Y:S02]  /*11b0*/  IMAD.IADD R14, R13, 0x1, -R0 ;  /* 0x000000010d0e7824 */ /* 0x000fe400078e0a00 */
[----:B------:R-:W-:Y:S02]  /*11c0*/  VIADD R13, R16, 0xffffff81 ;  /* 0xffffff81100d7836 */ /* 0x000fe40000000000 */
[----:B------:R-:W0:Y:S01]  /*11d0*/  MUFU.RCP R15, R14 ;  /* 0x0000000e000f7308 */ /* 0x000e220000001000 */
[----:B------:R-:W-:Y:S01]  /*11e0*/  FADD.FTZ R17, -R14, -RZ ;  /* 0x800000ff0e117221 */ /* 0x000fe20000010100 */
        /* <DEDUP_REMOVED lines=29> */
[----:B------:R-:W-:Y:S02]  /*13c0*/  ISETP.NE.AND P1, PT, R14, RZ, PT ;  /* 0x000000ff0e00720c */ /* 0x000fe40003f25270 */
[----:B------:R-:W-:-:S02]  /*13d0*/  LOP3.LUT R12, R12, 0x800000, RZ, 0xfc, !PT ;  /* 0x008000000c0c7812 */ /* 0x000fc400078efcff */
[----:B------:R-:W-:Y:S02]  /*13e0*/  IADD3 R14, PT, PT, -R14, RZ, RZ ;  /* 0x000000ff0e0e7210 */ /* 0x000fe40007ffe1ff */
[----:B------:R-:W-:Y:S02]  /*13f0*/  SHF.L.U32 R13, R12, R13, RZ ;  /* 0x0000000d0c0d7219 */ /* 0x000fe400000006ff */
[----:B------:R-:W-:Y:S02]  /*1400*/  FSETP.NEU.FTZ.AND P0, PT, R10, R11, PT ;  /* 0x0000000b0a00720b */ /* 0x000fe40003f1d000 */
[----:B------:R-:W-:Y:S02]  /*1410*/  SEL R11, R14, RZ, P2 ;  /* 0x000000ff0e0b7207 */ /* 0x000fe40001000000 */
[----:B------:R-:W-:Y:S02]  /*1420*/  ISETP.NE.AND P1, PT, R13, RZ, P1 ;  /* 0x000000ff0d00720c */ /* 0x000fe40000f25270 */
[----:B------:R-:W-:-:S02]  /*1430*/  SHF.R.U32.HI R11, RZ, R11, R12 ;  /* 0x0000000bff0b7219 */ /* 0x000fc4000001160c */
[----:B------:R-:W-:Y:S02]  /*1440*/  PLOP3.LUT P0, PT, P0, P1, PT, 0xf8, 0x8f ;  /* 0x00000000008f781c */ /* 0x000fe40000703f70 */
[----:B------:R-:W-:Y:S02]  /*1450*/  SHF.R.U32.HI R13, RZ, 0x1, R11 ;  /* 0x00000001ff0d7819 */ /* 0x000fe4000001160b */
[----:B------:R-:W-:-:S04]  /*1460*/  SEL R10, RZ, 0x1, !P0 ;  /* 0x00000001ff0a7807 */ /* 0x000fc80004000000 */
[----:B------:R-:W-:-:S04]  /*1470*/  LOP3.LUT R10, R10, 0x1, R13, 0xf8, !PT ;  /* 0x000000010a0a7812 */ /* 0x000fc800078ef80d */
[----:B------:R-:W-:-:S05]  /*1480*/  LOP3.LUT R10, R10, R11, RZ, 0xc0, !PT ;  /* 0x0000000b0a0a7212 */ /* 0x000fca00078ec0ff */
[----:B------:R-:W-:-:S05]  /*1490*/  IMAD.IADD R13, R13, 0x1, R10 ;  /* 0x000000010d0d7824 */ /* 0x000fca00078e020a */
[----:B------:R-:W-:Y:S01]  /*14a0*/  LOP3.LUT R0, R13, R0, RZ, 0xfc, !PT ;  /* 0x000000000d007212 */ /* 0x000fe200078efcff */
[----:B------:R-:W-:Y:S06]  /*14b0*/  BRA `(.L_x_97) ;  /* 0x0000000000107947 */ /* 0x000fec0003800000 */
.L_x_96:
[----:B------:R-:W-:-:S04]  /*14c0*/  LOP3.LUT R0, R0, 0x80000000, RZ, 0xc0, !PT ;  /* 0x8000000000007812 */ /* 0x000fc800078ec0ff */
[----:B------:R-:W-:Y:S01]  /*14d0*/  LOP3.LUT R0, R0, 0x7f800000, RZ, 0xfc, !PT ;  /* 0x7f80000000007812 */ /* 0x000fe200078efcff */
[----:B------:R-:W-:Y:S06]  /*14e0*/  BRA `(.L_x_97) ;  /* 0x0000000000047947 */ /* 0x000fec0003800000 */
.L_x_95:
[----:B------:R-:W-:-:S07]  /*14f0*/  IMAD R0, R13, 0x800000, R0 ;  /* 0x008000000d007824 */ /* 0x000fce00078e0200 */
.L_x_97:
[----:B------:R-:W-:Y:S05]  /*1500*/  BSYNC.RECONVERGENT B2 ;  /* 0x0000000000027941 */ /* 0x000fea0003800200 */
.L_x_94:
[----:B------:R-:W-:Y:S05]  /*1510*/  BRA `(.L_x_98) ;  /* 0x0000000000207947 */ /* 0x000fea0003800000 */
.L_x_93:
[----:B------:R-:W-:-:S04]  /*1520*/  LOP3.LUT R0, R13, 0x80000000, R12, 0x48, !PT ;  /* 0x800000000d007812 */ /* 0x000fc800078e480c */
[----:B------:R-:W-:Y:S01]  /*1530*/  LOP3.LUT R0, R0, 0x7f800000, RZ, 0xfc, !PT ;  /* 0x7f80000000007812 */ /* 0x000fe200078efcff */
[----:B------:R-:W-:Y:S06]  /*1540*/  BRA `(.L_x_98) ;  /* 0x0000000000147947 */ /* 0x000fec0003800000 */
.L_x_92:
[----:B------:R-:W-:Y:S01]  /*1550*/  LOP3.LUT R0, R13, 0x80000000, R12, 0x48, !PT ;  /* 0x800000000d007812 */ /* 0x000fe200078e480c */
[----:B------:R-:W-:Y:S06]  /*1560*/  BRA `(.L_x_98) ;  /* 0x00000000000c7947 */ /* 0x000fec0003800000 */
.L_x_91:
[----:B------:R-:W0:Y:S01]  /*1570*/  MUFU.RSQ R0, -QNAN ;  /* 0xffc0000000007908 */ /* 0x000e220000001400 */
[----:B------:R-:W-:Y:S05]  /*1580*/  BRA `(.L_x_98) ;  /* 0x0000000000047947 */ /* 0x000fea0003800000 */
.L_x_90:
[----:B------:R-:W-:-:S07]  /*1590*/  FADD.FTZ R0, R0, R3 ;  /* 0x0000000300007221 */ /* 0x000fce0000010000 */
.L_x_98:
[----:B------:R-:W-:Y:S05]  /*15a0*/  BSYNC.RECONVERGENT B1 ;  /* 0x0000000000017941 */ /* 0x000fea0003800200 */
.L_x_88:
[----:B------:R-:W-:Y:S01]  /*15b0*/  MOV R10, R8 ;  /* 0x00000008000a7202 */ /* 0x000fe20000000f00 */
[----:B------:R-:W-:-:S04]  /*15c0*/  IMAD.MOV.U32 R11, RZ, RZ, 0x0 ;  /* 0x00000000ff0b7424 */ /* 0x000fc800078e00ff */
[----:B0-----:R-:W-:Y:S05]  /*15d0*/  RET.REL.NODEC R10 `(softmax_7d_kernel) ;  /* 0xffffffe80a887950 */ /* 0x001fea0003c3ffff */
.L_x_99:
        /* <DEDUP_REMOVED lines=10> */
.L_x_721:


//--------------------- .text.batched_matmul_7d_kernel --------------------------
	.section	.text.batched_matmul_7d_kernel,"ax",@progbits
	.align	128
        .global         batched_matmul_7d_kernel
        .type           batched_matmul_7d_kernel,@function
        .size           batched_matmul_7d_kernel,(.L_x_722 - batched_matmul_7d_kernel)
        .other          batched_matmul_7d_kernel,@"STO_CUDA_ENTRY STV_DEFAULT"
batched_matmul_7d_kernel:
.text.batched_matmul_7d_kernel:
[----:B------:R-:W-:Y:S01]  /*0000*/  LDC R1, c[0x0][0x37c] ;  /* 0x0000df00ff017b82 */ /* 0x000fe20000000800 */
[----:B------:R-:W0:Y:S07]  /*0010*/  S2R R3, SR_TID.Y ;  /* 0x0000000000037919 */ /* 0x000e2e0000002200 */
[----:B------:R-:W0:Y:S01]  /*0020*/  S2UR UR7, SR_CTAID.Y ;  /* 0x00000000000779c3 */ /* 0x000e220000002600 */
[----:B------:R-:W1:Y:S07]  /*0030*/  S2R R2, SR_TID.X ;  /* 0x0000000000027919 */ /* 0x000e6e0000002100 */
[----:B------:R-:W0:Y:S01]  /*0040*/  LDC R10, c[0x0][0x364] ;  /* 0x0000d900ff0a7b82 */ /* 0x000e220000000800 */
[----:B------:R-:W2:Y:S07]  /*0050*/  LDCU UR5, c[0x0][0x360] ;  /* 0x00006c00ff0577ac */ /* 0x000eae0008000800 */
[----:B------:R-:W2:Y:S08]  /*0060*/  S2UR UR4, SR_CTAID.X ;  /* 0x00000000000479c3 */ /* 0x000eb00000002500 */
[----:B------:R-:W3:Y:S08]  /*0070*/  LDC.64 R4, c[0x0][0x398] ;  /* 0x0000e600ff047b82 */ /* 0x000ef00000000a00 */
[----:B------:R-:W4:Y:S01]  /*0080*/  S2UR UR6, SR_CTAID.Z ;  /* 0x00000000000679c3 */ /* 0x000f220000002700 */
[----:B0-----:R-:W-:-:S07]  /*0090*/  IMAD R10, R10, UR7, R3 ;  /* 0x000000070a0a7c24 */ /* 0x001fce000f8e0203 */
[----:B------:R-:W0:Y:S01]  /*00a0*/  LDC R13, c[0x0][0x3a4] ;  /* 0x0000e900ff0d7b82 */ /* 0x000e220000000800 */
[----:B--2---:R-:W-:-:S06]  /*00b0*/  UIMAD UR4, UR4, UR5, URZ ;  /* 0x00000005040472a4 */ /* 0x004fcc000f8e02ff */
[----:B-1----:R-:W-:Y:S02]  /*00c0*/  IADD3 R11, PT, PT, R2, UR4, RZ ;  /* 0x00000004020b7c10 */ /* 0x002fe4000fffe0ff */
[----:B---3--:R-:W-:-:S04]  /*00d0*/  ISETP.GE.AND P0, PT, R10, R5, PT ;  /* 0x000000050a00720c */ /* 0x008fc80003f06270 */
[----:B----4-:R-:W-:-:S04]  /*00e0*/  ISETP.LE.OR P0, PT, R4, UR6, P0 ;  /* 0x0000000604007c0c */ /* 0x010fc80008703670 */
[----:B0-----:R-:W-:-:S13]  /*00f0*/  ISETP.GE.OR P0, PT, R11, R13, P0 ;  /* 0x0000000d0b00720c */ /* 0x001fda0000706670 */
[----:B------:R-:W-:Y:S05]  /*0100*/  @P0 EXIT ;  /* 0x000000000000094d */ /* 0x000fea0003800000 */
[----:B------:R-:W0:Y:S01]  /*0110*/  LDC R0, c[0x0][0x3a0] ;  /* 0x0000e800ff007b82 */ /* 0x000e220000000800 */
[----:B------:R-:W1:Y:S01]  /*0120*/  LDCU.64 UR8, c[0x0][0x358] ;  /* 0x00006b00ff0877ac */ /* 0x000e620008000a00 */
[----:B------:R-:W-:Y:S01]  /*0130*/  HFMA2 R12, -RZ, RZ, 0, 0 ;  /* 0x00000000ff0c7431 */ /* 0x000fe200000001ff */
[----:B0-----:R-:W-:-:S13]  /*0140*/  ISETP.GE.AND P0, PT, R0, 0x1, PT ;  /* 0x000000010000780c */ /* 0x001fda0003f06270 */
[----:B-1----:R-:W-:Y:S05]  /*0150*/  @!P0 BRA `(.L_x_100) ;  /* 0x0000000400c08947 */ /* 0x002fea0003800000 */
[C---:B------:R-:W-:Y:S01]  /*0160*/  ISETP.GE.U32.AND P0, PT, R0.reuse, 0x8, PT ;  /* 0x000000080000780c */ /* 0x040fe20003f06070 */
[----:B------:R-:W-:Y:S01]  /*0170*/  IMAD R3, R5, UR6, R10 ;  /* 0x0000000605037c24 */ /* 0x000fe2000f8e020a */
[----:B------:R-:W-:Y:S01]  /*0180*/  LOP3.LUT R26, R0, 0x7, RZ, 0xc0, !PT ;  /* 0x00000007001a7812 */ /* 0x000fe200078ec0ff */
[----:B------:R-:W-:Y:S01]  /*0190*/  IMAD.MOV.U32 R12, RZ, RZ, RZ ;  /* 0x000000ffff0c7224 */ /* 0x000fe200078e00ff */
[----:B------:R-:W-:Y:S01]  /*01a0*/  MOV R19, RZ ;  /* 0x000000ff00137202 */ /* 0x000fe20000000f00 */
[----:B------:R-:W-:Y:S01]  /*01b0*/  IMAD R20, R3, R0, RZ ;  /* 0x0000000003147224 */ /* 0x000fe200078e02ff */
[----:B------:R-:W-:-:S07]  /*01c0*/  ISETP.NE.AND P1, PT, R26, RZ, PT ;  /* 0x000000ff1a00720c */ /* 0x000fce0003f25270 */
[----:B------:R-:W-:Y:S06]  /*01d0*/  @!P0 BRA `(.L_x_101) ;  /* 0x0000000000bc8947 */ /* 0x000fec0003800000 */
[----:B------:R-:W-:Y:S01]  /*01e0*/  IMAD R3, R13, UR6, RZ ;  /* 0x000000060d037c24 */ /* 0x000fe2000f8e02ff */
[----:B------:R-:W-:Y:S01]  /*01f0*/  LOP3.LUT R19, R0, 0x7ffffff8, RZ, 0xc0, !PT ;  /* 0x7ffffff800137812 */ /* 0x000fe200078ec0ff */
[----:B------:R-:W-:Y:S01]  /*0200*/  IMAD.MOV.U32 R12, RZ, RZ, RZ ;  /* 0x000000ffff0c7224 */ /* 0x000fe200078e00ff */
[----:B------:R-:W-:Y:S01]  /*0210*/  MOV R21, R20 ;  /* 0x0000001400157202 */ /* 0x000fe20000000f00 */
[----:B------:R-:W-:Y:S02]  /*0220*/  IMAD R3, R3, R0, R2 ;  /* 0x0000000003037224 */ /* 0x000fe400078e0202 */
[----:B------:R-:W-:-:S03]  /*0230*/  IMAD.MOV R22, RZ, RZ, -R19 ;  /* 0x000000ffff167224 */ /* 0x000fc600078e0a13 */
[----:B------:R-:W-:-:S07]  /*0240*/  IADD3 R18, PT, PT, R3, UR4, RZ ;  /* 0x0000000403127c10 */ /* 0x000fce000fffe0ff */
.L_x_102:
[----:B------:R-:W0:Y:S08]  /*0250*/  LDC.64 R2, c[0x0][0x380] ;  /* 0x0000e000ff027b82 */ /* 0x000e300000000a00 */
[----:B------:R-:W1:Y:S01]  /*0260*/  LDC.64 R16, c[0x0][0x388] ;  /* 0x0000e200ff107b82 */ /* 0x000e620000000a00 */
[----:B0-----:R-:W-:-:S05]  /*0270*/  IMAD.WIDE R2, R21, 0x4, R2 ;  /* 0x0000000415027825 */ /* 0x001fca00078e0202 */
[----:B------:R-:W2:Y:S01]  /*0280*/  LDG.E.CONSTANT R23, desc[UR8][R2.64] ;  /* 0x0000000802177981 */ /* 0x000ea2000c1e9900 */
[----:B-1----:R-:W-:-:S03]  /*0290*/  IMAD.WIDE R16, R18, 0x4, R16 ;  /* 0x0000000412107825 */ /* 0x002fc600078e0210 */
[----:B------:R-:W3:Y:S04]  /*02a0*/  LDG.E.CONSTANT R25, desc[UR8][R2.64+0x4] ;  /* 0x0000040802197981 */ /* 0x000ee8000c1e9900 */
[----:B------:R0:W2:Y:S01]  /*02b0*/  LDG.E.CONSTANT R24, desc[UR8][R16.64] ;  /* 0x0000000810187981 */ /* 0x0000a2000c1e9900 */
[----:B------:R-:W-:-:S04]  /*02c0*/  IMAD.WIDE R14, R13, 0x4, R16 ;  /* 0x000000040d0e7825 */ /* 0x000fc800078e0210 */
[C---:B------:R-:W-:Y:S02]  /*02d0*/  IMAD.WIDE R4, R13.reuse, 0x4, R14 ;  /* 0x000000040d047825 */ /* 0x040fe400078e020e */
[----:B------:R-:W3:Y:S02]  /*02e0*/  LDG.E.CONSTANT R14, desc[UR8][R14.64] ;  /* 0x000000080e0e7981 */ /* 0x000ee4000c1e9900 */
[C---:B------:R-:W-:Y:S02]  /*02f0*/  IMAD.WIDE R6, R13.reuse, 0x4, R4 ;  /* 0x000000040d067825 */ /* 0x040fe400078e0204 */
[----:B------:R1:W4:Y:S02]  /*0300*/  LDG.E.CONSTANT R27, desc[UR8][R4.64] ;  /* 0x00000008041b7981 */ /* 0x000324000c1e9900 */
[C---:B------:R-:W-:Y:S02]  /*0310*/  IMAD.WIDE R8, R13.reuse, 0x4, R6 ;  /* 0x000000040d087825 */ /* 0x040fe400078e0206 */
[----:B------:R-:W4:Y:S04]  /*0320*/  LDG.E.CONSTANT R15, desc[UR8][R2.64+0x8] ;  /* 0x00000808020f7981 */ /* 0x000f28000c1e9900 */
[----:B------:R-:W5:Y:S01]  /*0330*/  LDG.E.CONSTANT R6, desc[UR8][R6.64] ;  /* 0x0000000806067981 */ /* 0x000f62000c1e9900 */
[----:B0-----:R-:W-:-:S03]  /*0340*/  IMAD.WIDE R16, R13, 0x4, R8 ;  /* 0x000000040d107825 */ /* 0x001fc600078e0208 */
[----:B------:R-:W5:Y:S01]  /*0350*/  LDG.E.CONSTANT R7, desc[UR8][R8.64] ;  /* 0x0000000808077981 */ /* 0x000f62000c1e9900 */
[----:B------:R-:W-:-:S03]  /*0360*/  IMAD.WIDE R28, R13, 0x4, R16 ;  /* 0x000000040d1c7825 */ /* 0x000fc600078e0210 */
[----:B------:R-:W5:Y:S01]  /*0370*/  LDG.E.CONSTANT R9, desc[UR8][R2.64+0xc] ;  /* 0x00000c0802097981 */ /* 0x000f62000c1e9900 */
[----:B-1----:R-:W-:-:S03]  /*0380*/  IMAD.WIDE R4, R13, 0x4, R28 ;  /* 0x000000040d047825 */ /* 0x002fc600078e021c */
[----:B------:R-:W5:Y:S04]  /*0390*/  LDG.E.CONSTANT R8, desc[UR8][R2.64+0x18] ;  /* 0x0000180802087981 */ /* 0x000f68000c1e9900 */
[----:B------:R-:W5:Y:S01]  /*03a0*/  LDG.E.CONSTANT R5, desc[UR8][R4.64] ;  /* 0x0000000804057981 */ /* 0x000f62000c1e9900 */
[----:B--2---:R-:W-:-:S03]  /*03b0*/  FFMA R24, R23, R24, R12 ;  /* 0x0000001817187223 */ /* 0x004fc6000000000c */
[----:B------:R-:W2:Y:S04]  /*03c0*/  LDG.E.CONSTANT R23, desc[UR8][R2.64+0x10] ;  /* 0x0000100802177981 */ /* 0x000ea8000c1e9900 */
[----:B------:R-:W2:Y:S04]  /*03d0*/  LDG.E.CONSTANT R12, desc[UR8][R16.64] ;  /* 0x00000008100c7981 */ /* 0x000ea8000c1e9900 */
[----:B------:R-:W2:Y:S04]  /*03e0*/  LDG.E.CONSTANT R17, desc[UR8][R2.64+0x14] ;  /* 0x0000140802117981 */ /* 0x000ea8000c1e9900 */
[----:B------:R0:W2:Y:S04]  /*03f0*/  LDG.E.CONSTANT R16, desc[UR8][R2.64+0x1c] ;  /* 0x00001c0802107981 */ /* 0x0000a8000c1e9900 */
[----:B------:R-:W0:Y:S01]  /*0400*/  LDG.E.CONSTANT R3, desc[UR8][R28.64] ;  /* 0x000000081c037981 */ /* 0x000e22000c1e9900 */
[----:B---3--:R-:W-:Y:S01]  /*0410*/  FFMA R14, R25, R14, R24 ;  /* 0x0000000e190e7223 */ /* 0x008fe20000000018 */
[----:B------:R-:W-:-:S03]  /*0420*/  VIADD R22, R22, 0x8 ;  /* 0x0000000816167836 */ /* 0x000fc60000000000 */
[----:B----4-:R-:W-:Y:S02]  /*0430*/  FFMA R14, R15, R27, R14 ;  /* 0x0000001b0f0e7223 */ /* 0x010fe4000000000e */
[----:B------:R-:W-:Y:S02]  /*0440*/  ISETP.NE.AND P0, PT, R22, RZ, PT ;  /* 0x000000ff1600720c */ /* 0x000fe40003f05270 */
[----:B-----5:R-:W-:Y:S01]  /*0450*/  FFMA R6, R9, R6, R14 ;  /* 0x0000000609067223 */ /* 0x020fe2000000000e */
[----:B------:R-:W-:Y:S01]  /*0460*/  IADD3 R21, PT, PT, R21, 0x8, RZ ;  /* 0x0000000815157810 */ /* 0x000fe20007ffe0ff */
[----:B------:R-:W-:Y:S02]  /*0470*/  IMAD R18, R13, 0x8, R18 ;  /* 0x000000080d127824 */ /* 0x000fe400078e0212 */
[----:B--2---:R-:W-:-:S04]  /*0480*/  FFMA R6, R23, R7, R6 ;  /* 0x0000000717067223 */ /* 0x004fc80000000006 */
[----:B------:R-:W-:-:S04]  /*0490*/  FFMA R17, R17, R12, R6 ;  /* 0x0000000c11117223 */ /* 0x000fc80000000006 */
[----:B0-----:R-:W-:-:S04]  /*04a0*/  FFMA R3, R8, R3, R17 ;  /* 0x0000000308037223 */ /* 0x001fc80000000011 */
[----:B------:R-:W-:Y:S01]  /*04b0*/  FFMA R12, R16, R5, R3 ;  /* 0x00000005100c7223 */ /* 0x000fe20000000003 */
[----:B------:R-:W-:Y:S06]  /*04c0*/  @P0 BRA `(.L_x_102) ;  /* 0xfffffffc00600947 */ /* 0x000fec000383ffff */
.L_x_101:
[----:B------:R-:W-:Y:S05]  /*04d0*/  @!P1 BRA `(.L_x_100) ;  /* 0x0000000000e09947 */ /* 0x000fea0003800000 */
[----:B------:R-:W-:Y:S02]  /*04e0*/  ISETP.GE.U32.AND P0, PT, R26, 0x4, PT ;  /* 0x000000041a00780c */ /* 0x000fe40003f06070 */
[----:B------:R-:W-:-:S04]  /*04f0*/  LOP3.LUT R16, R0, 0x3, RZ, 0xc0, !PT ;  /* 0x0000000300107812 */ /* 0x000fc800078ec0ff */
[----:B------:R-:W-:-:S07]  /*0500*/  ISETP.NE.AND P1, PT, R16, RZ, PT ;  /* 0x000000ff1000720c */ /* 0x000fce0003f25270 */
[----:B------:R-:W-:Y:S06]  /*0510*/  @!P0 BRA `(.L_x_103) ;  /* 0x00000000005c8947 */ /* 0x000fec0003800000 */
[----:B------:R-:W0:Y:S01]  /*0520*/  LDC.64 R8, c[0x0][0x388] ;  /* 0x0000e200ff087b82 */ /* 0x000e220000000a00 */
[----:B------:R-:W-:Y:S01]  /*0530*/  IMAD R4, R0, UR6, R19 ;  /* 0x0000000600047c24 */ /* 0x000fe2000f8e0213 */
[----:B------:R-:W-:-:S03]  /*0540*/  IADD3 R5, PT, PT, R20, R19, RZ ;  /* 0x0000001314057210 */ /* 0x000fc60007ffe0ff */
[----:B------:R-:W-:-:S03]  /*0550*/  IMAD R7, R4, R13, R11 ;  /* 0x0000000d04077224 */ /* 0x000fc600078e020b */
[----:B------:R-:W1:Y:S01]  /*0560*/  LDC.64 R2, c[0x0][0x380] ;  /* 0x0000e000ff027b82 */ /* 0x000e620000000a00 */
[----:B0-----:R-:W-:-:S04]  /*0570*/  IMAD.WIDE R8, R7, 0x4, R8 ;  /* 0x0000000407087825 */ /* 0x001fc800078e0208 */
[----:B------:R-:W-:Y:S02]  /*0580*/  IMAD.WIDE R14, R13, 0x4, R8 ;  /* 0x000000040d0e7825 */ /* 0x000fe400078e0208 */
[----:B------:R-:W2:Y:S02]  /*0590*/  LDG.E.CONSTANT R8, desc[UR8][R8.64] ;  /* 0x0000000808087981 */ /* 0x000ea4000c1e9900 */
[----:B-1----:R-:W-:-:S04]  /*05a0*/  IMAD.WIDE R2, R5, 0x4, R2 ;  /* 0x0000000405027825 */ /* 0x002fc800078e0202 */
[C---:B------:R-:W-:Y:S01]  /*05b0*/  IMAD.WIDE R4, R13.reuse, 0x4, R14 ;  /* 0x000000040d047825 */ /* 0x040fe200078e020e */
[----:B------:R-:W2:Y:S04]  /*05c0*/  LDG.E.CONSTANT R17, desc[UR8][R2.64] ;  /* 0x0000000802117981 */ /* 0x000ea8000c1e9900 */
[----:B------:R-:W3:Y:S01]  /*05d0*/  LDG.E.CONSTANT R14, desc[UR8][R14.64] ;  /* 0x000000080e0e7981 */ /* 0x000ee2000c1e9900 */
[----:B------:R-:W-:-:S03]  /*05e0*/  IMAD.WIDE R6, R13, 0x4, R4 ;  /* 0x000000040d067825 */ /* 0x000fc600078e0204 */
[----:B------:R-:W3:Y:S04]  /*05f0*/  LDG.E.CONSTANT R18, desc[UR8][R2.64+0x4] ;  /* 0x0000040802127981 */ /* 0x000ee8000c1e9900 */
[----:B------:R-:W4:Y:S04]  /*0600*/  LDG.E.CONSTANT R21, desc[UR8][R4.64] ;  /* 0x0000000804157981 */ /* 0x000f28000c1e9900 */
[----:B------:R-:W4:Y:S04]  /*0610*/  LDG.E.CONSTANT R22, desc[UR8][R2.64+0x8] ;  /* 0x0000080802167981 */ /* 0x000f28000c1e9900 */
[----:B------:R-:W5:Y:S04]  /*0620*/  LDG.E.CONSTANT R24, desc[UR8][R2.64+0xc] ;  /* 0x00000c0802187981 */ /* 0x000f68000c1e9900 */
[----:B------:R-:W5:Y:S01]  /*0630*/  LDG.E.CONSTANT R6, desc[UR8][R6.64] ;  /* 0x0000000806067981 */ /* 0x000f62000c1e9900 */
[----:B------:R-:W-:-:S02]  /*0640*/  VIADD R19, R19, 0x4 ;  /* 0x0000000413137836 */ /* 0x000fc40000000000 */
[----:B--2---:R-:W-:-:S04]  /*0650*/  FFMA R17, R17, R8, R12 ;  /* 0x0000000811117223 */ /* 0x004fc8000000000c */
[----:B---3--:R-:W-:-:S04]  /*0660*/  FFMA R17, R18, R14, R17 ;  /* 0x0000000e12117223 */ /* 0x008fc80000000011 */
[----:B----4-:R-:W-:-:S04]  /*0670*/  FFMA R17, R22, R21, R17 ;  /* 0x0000001516117223 */ /* 0x010fc80000000011 */
[----:B-----5:R-:W-:-:S07]  /*0680*/  FFMA R12, R24, R6, R17 ;  /* 0x00000006180c7223 */ /* 0x020fce0000000011 */
.L_x_103:
[----:B------:R-:W-:Y:S05]  /*0690*/  @!P1 BRA `(.L_x_100) ;  /* 0x0000000000709947 */ /* 0x000fea0003800000 */
[----:B------:R-:W0:Y:S01]  /*06a0*/  LDC.64 R6, c[0x0][0x388] ;  /* 0x0000e200ff067b82 */ /* 0x000e220000000a00 */
[----:B------:R-:W-:Y:S02]  /*06b0*/  ISETP.NE.AND P0, PT, R16, 0x1, PT ;  /* 0x000000011000780c */ /* 0x000fe40003f05270 */
[----:B------:R-:W-:-:S04]  /*06c0*/  LOP3.LUT R14, R0, 0x1, RZ, 0xc0, !PT ;  /* 0x00000001000e7812 */ /* 0x000fc800078ec0ff */
[----:B------:R-:W-:Y:S01]  /*06d0*/  ISETP.NE.U32.AND P1, PT, R14, 0x1, PT ;  /* 0x000000010e00780c */ /* 0x000fe20003f25070 */
[----:B------:R-:W1:Y:S06]  /*06e0*/  LDC.64 R8, c[0x0][0x380] ;  /* 0x0000e000ff087b82 */ /* 0x000e6c0000000a00 */
[----:B------:R-:W-:Y:S01]  /*06f0*/  @P0 IMAD R14, R0, UR6, R19 ;  /* 0x00000006000e0c24 */ /* 0x000fe2000f8e0213 */
[----:B------:R-:W-:Y:S01]  /*0700*/  @P0 IADD3 R15, PT, PT, R20, R19, RZ ;  /* 0x00000013140f0210 */ /* 0x000fe20007ffe0ff */
[----:B------:R-:W2:Y:S01]  /*0710*/  LDC.64 R4, c[0x0][0x380] ;  /* 0x0000e000ff047b82 */ /* 0x000ea20000000a00 */
[----:B------:R-:W-:-:S02]  /*0720*/  @P0 VIADD R19, R19, 0x2 ;  /* 0x0000000213130836 */ /* 0x000fc40000000000 */
[----:B------:R-:W-:Y:S02]  /*0730*/  @P0 IMAD R17, R14, R13, R11 ;  /* 0x0000000d0e110224 */ /* 0x000fe400078e020b */
[----:B------:R-:W-:Y:S01]  /*0740*/  @!P1 IMAD R0, R0, UR6, R19 ;  /* 0x0000000600009c24 */ /* 0x000fe2000f8e0213 */
[----:B------:R-:W-:Y:S02]  /*0750*/  @!P1 IADD3 R19, PT, PT, R20, R19, RZ ;  /* 0x0000001314139210 */ /* 0x000fe40007ffe0ff */
[----:B------:R-:W3:Y:S01]  /*0760*/  LDC.64 R2, c[0x0][0x388] ;  /* 0x0000e200ff027b82 */ /* 0x000ee20000000a00 */
[----:B0-----:R-:W-:-:S04]  /*0770*/  @P0 IMAD.WIDE R6, R17, 0x4, R6 ;  /* 0x0000000411060825 */ /* 0x001fc800078e0206 */
[----:B------:R-:W-:Y:S02]  /*0780*/  @!P1 IMAD R17, R0, R13, R11 ;  /* 0x0000000d00119224 */ /* 0x000fe400078e020b */
[----:B------:R-:W4:Y:S01]  /*0790*/  @P0 LDG.E.CONSTANT R0, desc[UR8][R6.64] ;  /* 0x0000000806000981 */ /* 0x000f22000c1e9900 */
[----:B-1----:R-:W-:-:S04]  /*07a0*/  @P0 IMAD.WIDE R8, R15, 0x4, R8 ;  /* 0x000000040f080825 */ /* 0x002fc800078e0208 */
[----:B------:R-:W-:Y:S01]  /*07b0*/  @P0 IMAD.WIDE R14, R13, 0x4, R6 ;  /* 0x000000040d0e0825 */ /* 0x000fe200078e0206 */
[----:B------:R-:W5:Y:S04]  /*07c0*/  @P0 LDG.E.CONSTANT R21, desc[UR8][R8.64+0x4] ;  /* 0x0000040808150981 */ /* 0x000f68000c1e9900 */
[----:B------:R-:W4:Y:S01]  /*07d0*/  @P0 LDG.E.CONSTANT R13, desc[UR8][R8.64] ;  /* 0x00000008080d0981 */ /* 0x000f22000c1e9900 */
[----:B--2---:R-:W-:-:S03]  /*07e0*/  @!P1 IMAD.WIDE R4, R19, 0x4, R4 ;  /* 0x0000000413049825 */ /* 0x004fc600078e0204 */
[----:B------:R-:W5:Y:S01]  /*07f0*/  @P0 LDG.E.CONSTANT R14, desc[UR8][R14.64] ;  /* 0x000000080e0e0981 */ /* 0x000f62000c1e9900 */
[----:B---3--:R-:W-:-:S03]  /*0800*/  @!P1 IMAD.WIDE R2, R17, 0x4, R2 ;  /* 0x0000000411029825 */ /* 0x008fc600078e0202 */
[----:B------:R-:W2:Y:S04]  /*0810*/  @!P1 LDG.E.CONSTANT R5, desc[UR8][R4.64] ;  /* 0x0000000804059981 */ /* 0x000ea8000c1e9900 */
[----:B------:R-:W2:Y:S01]  /*0820*/  @!P1 LDG.E.CONSTANT R2, desc[UR8][R2.64] ;  /* 0x0000000802029981 */ /* 0x000ea2000c1e9900 */
[----:B----4-:R-:W-:-:S04]  /*0830*/  @P0 FFMA R0, R13, R0, R12 ;  /* 0x000000000d000223 */ /* 0x010fc8000000000c */
[----:B-----5:R-:W-:-:S04]  /*0840*/  @P0 FFMA R12, R21, R14, R0 ;  /* 0x0000000e150c0223 */ /* 0x020fc80000000000 */
[----:B--2---:R-:W-:-:S07]  /*0850*/  @!P1 FFMA R12, R5, R2, R12 ;  /* 0x00000002050c9223 */ /* 0x004fce000000000c */
.L_x_100:
[----:B------:R-:W0:Y:S01]  /*0860*/  LDCU.U8 UR4, c[0x0][0x3a8] ;  /* 0x00007500ff0477ac */ /* 0x000e220008000000 */
[----:B------:R-:W-:Y:S01]  /*0870*/  ISETP.GT.AND P0, PT, R11, 0x6, PT ;  /* 0x000000060b00780c */ /* 0x000fe20003f04270 */
[----:B------:R-:W-:Y:S03]  /*0880*/  BSSY.RECONVERGENT B0, `(.L_x_104) ;  /* 0x0000018000007945 */ /* 0x000fe60003800200 */
[----:B------:R-:W-:Y:S01]  /*0890*/  ISETP.GT.U32.AND P0, PT, R10, 0x6, P0 ;  /* 0x000000060a00780c */ /* 0x000fe20000704070 */
[----:B0-----:R-:W-:-:S06]  /*08a0*/  UPRMT UR4, UR4, 0x8880, URZ ;  /* 0x0000888004047896 */ /* 0x001fcc00080000ff */
[----:B------:R-:W-:-:S13]  /*08b0*/  ISETP.EQ.OR P0, PT, RZ, UR4, P0 ;  /* 0x00000004ff007c0c */ /* 0x000fda0008702670 */
[----:B------:R-:W-:Y:S05]  /*08c0*/  @P0 BRA `(.L_x_105) ;  /* 0x00000000004c0947 */ /* 0x000fea0003800000 */
[----:B------:R-:W-:Y:S01]  /*08d0*/  VIMNMX R0, PT, PT, R10, R11, PT ;  /* 0x0000000b0a007248 */ /* 0x000fe20003fe0100 */
[----:B------:R-:W-:Y:S01]  /*08e0*/  UMOV UR4, 0x60 ;  /* 0x0000006000047882 */ /* 0x000fe20000000000 */
[----:B------:R-:W0:Y:S01]  /*08f0*/  LDC R5, c[0x3][0x78] ;  /* 0x00c01e00ff057b82 */ /* 0x000e220000000800 */
[----:B------:R-:W-:Y:S01]  /*0900*/  BSSY.RECONVERGENT B1, `(.L_x_106) ;  /* 0x000000e000017945 */ /* 0x000fe20003800200 */
[----:B------:R-:W-:-:S06]  /*0910*/  LEA R0, R0, UR4, 0x2 ;  /* 0x0000000400007c11 */ /* 0x000fcc000f8e10ff */
[----:B------:R-:W1:Y:S01]  /*0920*/  LDC R0, c[0x3][R0] ;  /* 0x00c0000000007b82 */ /* 0x000e620000000800 */
[----:B0-----:R-:W0:Y:S02]  /*0930*/  MUFU.RCP R2, R5 ;  /* 0x0000000500027308 */ /* 0x001e240000001000 */
[----:B0-----:R-:W-:-:S04]  /*0940*/  FFMA R3, R2, -R5, 1 ;  /* 0x3f80000002037423 */ /* 0x001fc80000000805 */
[----:B------:R-:W-:Y:S02]  /*0950*/  FFMA R3, R2, R3, R2 ;  /* 0x0000000302037223 */ /* 0x000fe40000000002 */
[----:B-1----:R-:W0:Y:S02]  /*0960*/  FCHK P0, R0, R5 ;  /* 0x0000000500007302 */ /* 0x002e240000000000 */
[----:B------:R-:W-:-:S04]  /*0970*/  FFMA R2, R0, R3, RZ ;  /* 0x0000000300027223 */ /* 0x000fc800000000ff */
[----:B------:R-:W-:-:S04]  /*0980*/  FFMA R4, R2, -R5, R0 ;  /* 0x8000000502047223 */ /* 0x000fc80000000000 */
[----:B------:R-:W-:Y:S01]  /*0990*/  FFMA R3, R3, R4, R2 ;  /* 0x0000000403037223 */ /* 0x000fe20000000002 */
[----:B0-----:R-:W-:Y:S06]  /*09a0*/  @!P0 BRA `(.L_x_107) ;  /* 0x00000000000c8947 */ /* 0x001fec0003800000 */
[----:B------:R-:W-:-:S07]  /*09b0*/  MOV R2, 0x9d0 ;  /* 0x000009d000027802 */ /* 0x000fce0000000f00 */
[----:B------:R-:W-:Y:S05]  /*09c0*/  CALL.REL.NOINC `($__internal_4_$__cuda_sm3x_div_rn_noftz_f32_slowpath) ;  /* 0x0000000000307944 */ /* 0x000fea0003c00000 */
[----:B------:R-:W-:-:S07]  /*09d0*/  IMAD.MOV.U32 R3, RZ, RZ, R0 ;  /* 0x000000ffff037224 */ /* 0x000fce00078e0000 */
.L_x_107:
[----:B------:R-:W-:Y:S05]  /*09e0*/  BSYNC.RECONVERGENT B1 ;  /* 0x0000000000017941 */ /* 0x000fea0003800200 */
.L_x_106:
[----:B------:R-:W-:-:S07]  /*09f0*/  FMUL R12, R12, R3 ;  /* 0x000000030c0c7220 */ /* 0x000fce0000400000 */
.L_x_105:
[----:B------:R-:W-:Y:S05]  /*0a00*/  BSYNC.RECONVERGENT B0 ;  /* 0x0000000000007941 */ /* 0x000fea0003800200 */
.L_x_104:
[----:B------:R-:W0:Y:S01]  /*0a10*/  LDC R5, c[0x0][0x39c] ;  /* 0x0000e700ff057b82 */ /* 0x000e220000000800 */
[----:B------:R-:W1:Y:S07]  /*0a20*/  LDCU UR4, c[0x0][0x3a4] ;  /* 0x00007480ff0477ac */ /* 0x000e6e0008000800 */
[----:B------:R-:W2:Y:S01]  /*0a30*/  LDC.64 R2, c[0x0][0x390] ;  /* 0x0000e400ff027b82 */ /* 0x000ea20000000a00 */
[----:B0-----:R-:W-:-:S04]  /*0a40*/  IMAD R10, R5, UR6, R10 ;  /* 0x00000006050a7c24 */ /* 0x001fc8000f8e020a */
[----:B-1----:R-:W-:-:S04]  /*0a50*/  IMAD R11, R10, UR4, R11 ;  /* 0x000000040a0b7c24 */ /* 0x002fc8000f8e020b */
[----:B--2---:R-:W-:-:S05]  /*0a60*/  IMAD.WIDE R2, R11, 0x4, R2 ;  /* 0x000000040b027825 */ /* 0x004fca00078e0202 */
[----:B------:R-:W-:Y:S01]  /*0a70*/  STG.E desc[UR8][R2.64], R12 ;  /* 0x0000000c02007986 */ /* 0x000fe2000c101908 */
[----:B------:R-:W-:Y:S05]  /*0a80*/  EXIT ;  /* 0x000000000000794d */ /* 0x000fea0003800000 */
        .weak           $__internal_4_$__cuda_sm3x_div_rn_noftz_f32_slowpath
        .type           $__internal_4_$__cuda_sm3x_div_rn_noftz_f32_slowpath,@function
        .size           $__internal_4_$__cuda_sm3x_div_rn_noftz_f32_slowpath,(.L_x_722 - $__internal_4_$__cuda_sm3x_div_rn_noftz_f32_slowpath)
$__internal_4_$__cuda_sm3x_div_rn_noftz_f32_slowpath:
[----:B------:R-:W0:Y:S01]  /*0a90*/  LDC R3, c[0x3][0x78] ;  /* 0x00c01e00ff037b82 */ /* 0x000e220000000800 */
[----:B------:R-:W-:Y:S01]  /*0aa0*/  SHF.R.U32.HI R4, RZ, 0x17, R0 ;  /* 0x00000017ff047819 */ /* 0x000fe20000011600 */
[----:B------:R-:W1:Y:S01]  /*0ab0*/  LDCU UR4, c[0x3][0x78] ;  /* 0x00c00f00ff0477ac */ /* 0x000e620008000800 */
[----:B------:R-:W-:Y:S01]  /*0ac0*/  BSSY.RECONVERGENT B2, `(.L_x_108) ;  /* 0x0000064000027945 */ /* 0x000fe20003800200 */
[----:B------:R-:W-:Y:S02]  /*0ad0*/  MOV R6, R0 ;  /* 0x0000000000067202 */ /* 0x000fe40000000f00 */
[----:B------:R-:W-:-:S05]  /*0ae0*/  LOP3.LUT R4, R4, 0xff, RZ, 0xc0, !PT ;  /* 0x000000ff04047812 */ /* 0x000fca00078ec0ff */
[----:B------:R-:W-:Y:S02]  /*0af0*/  VIADD R9, R4, 0xffffffff ;  /* 0xffffffff04097836 */ /* 0x000fe40000000000 */
[----:B-1----:R-:W-:Y:S01]  /*0b00*/  IMAD.U32 R7, RZ, RZ, UR4 ;  /* 0x00000004ff077e24 */ /* 0x002fe2000f8e00ff */
[----:B0-----:R-:W-:-:S04]  /*0b10*/  SHF.R.U32.HI R5, RZ, 0x17, R3 ;  /* 0x00000017ff057819 */ /* 0x001fc80000011603 */
[----:B------:R-:W-:-:S04]  /*0b20*/  LOP3.LUT R5, R5, 0xff, RZ, 0xc0, !PT ;  /* 0x000000ff05057812 */ /* 0x000fc800078ec0ff */
[----:B------:R-:W-:-:S04]  /*0b30*/  IADD3 R13, PT, PT, R5, -0x1, RZ ;  /* 0xffffffff050d7810 */ /* 0x000fc80007ffe0ff */
        /* <DEDUP_REMOVED lines=27> */
.L_x_109:
[----:B------:R-:W-:Y:S01]  /*0cf0*/  LEA R0, R5, 0xc0800000, 0x17 ;  /* 0xc080000005007811 */ /* 0x000fe200078eb8ff */
[----:B------:R-:W-:Y:S01]  /*0d00*/  VIADD R4, R4, 0xffffff81 ;  /* 0xffffff8104047836 */ /* 0x000fe20000000000 */
[----:B------:R-:W-:Y:S02]  /*0d10*/  BSSY.RECONVERGENT B3, `(.L_x_114) ;  /* 0x0000035000037945 */ /* 0x000fe40003800200 */
[----:B------:R-:W-:Y:S01]  /*0d20*/  IADD3 R7, PT, PT, -R0, R7, RZ ;  /* 0x0000000700077210 */ /* 0x000fe20007ffe1ff */
[C---:B------:R-:W-:Y:S01]  /*0d30*/  IMAD R0, R4.reuse, -0x800000, R6 ;  /* 0xff80000004007824 */ /* 0x040fe200078e0206 */
[----:B------:R-:W-:Y:S02]  /*0d40*/  IADD3 R5, PT, PT, R4, 0x7f, -R5 ;  /* 0x0000007f04057810 */ /* 0x000fe40007ffe805 */
[----:B------:R-:W0:Y:S01]  /*0d50*/  MUFU.RCP R3, R7 ;  /* 0x0000000700037308 */ /* 0x000e220000001000 */
[----:B------:R-:W-:Y:S01]  /*0d60*/  FADD.FTZ R9, -R7, -RZ ;  /* 0x800000ff07097221 */ /* 0x000fe20000010100 */
[----:B------:R-:W-:-:S03]  /*0d70*/  IADD3 R5, PT, PT, R5, R8, RZ ;  /* 0x0000000805057210 */ /* 0x000fc60007ffe0ff */
        /* <DEDUP_REMOVED lines=9> */
[----:B------:R-:W-:-:S05]  /*0e10*/  IMAD.IADD R7, R3, 0x1, R5 ;  /* 0x0000000103077824 */ /* 0x000fca00078e0205 */
        /* <DEDUP_REMOVED lines=11> */
[CCC-:B------:R-:W-:Y:S01]  /*0ed0*/  FFMA.RM R4, R14.reuse, R6.reuse, R13.reuse ;  /* 0x000000060e047223 */ /* 0x1c0fe2000000400d */
[C---:B------:R-:W-:Y:S02]  /*0ee0*/  ISETP.NE.AND P2, PT, R7.reuse, RZ, PT ;  /* 0x000000ff0700720c */ /* 0x040fe40003f45270 */
[----:B------:R-:W-:Y:S02]  /*0ef0*/  ISETP.NE.AND P1, PT, R7, RZ, PT ;  /* 0x000000ff0700720c */ /* 0x000fe40003f25270 */
[----:B------:R-:W-:Y:S01]  /*0f00*/  LOP3.LUT R5, R3, 0x7fffff, RZ, 0xc0, !PT ;  /* 0x007fffff03057812 */ /* 0x000fe200078ec0ff */
[----:B------:R-:W-:Y:S01]  /*0f10*/  FFMA.RP R3, R14, R6, R13 ;  /* 0x000000060e037223 */ /* 0x000fe2000000800d */
[C---:B------:R-:W-:Y:S01]  /*0f20*/  VIADD R6, R7.reuse, 0x20 ;  /* 0x0000002007067836 */ /* 0x040fe20000000000 */
[----:B------:R-:W-:Y:S02]  /*0f30*/  IADD3 R7, PT, PT, -R7, RZ, RZ ;  /* 0x000000ff07077210 */ /* 0x000fe40007ffe1ff */
        /* <DEDUP_REMOVED lines=14> */
.L_x_116:
[----:B------:R-:W-:-:S04]  /*1020*/  LOP3.LUT R0, R0, 0x80000000, RZ, 0xc0, !PT ;  /* 0x8000000000007812 */ /* 0x000fc800078ec0ff */
[----:B------:R-:W-:Y:S01]  /*1030*/  LOP3.LUT R0, R0, 0x7f800000, RZ, 0xfc, !PT ;  /* 0x7f80000000007812 */ /* 0x000fe200078efcff */
[----:B------:R-:W-:Y:S06]  /*1040*/  BRA `(.L_x_117) ;  /* 0x0000000000047947 */ /* 0x000fec0003800000 */
.L_x_115:
[----:B------:R-:W-:-:S07]  /*1050*/  LEA R0, R5, R0, 0x17 ;  /* 0x0000000005007211 */ /* 0x000fce00078eb8ff */
.L_x_117:
[----:B------:R-:W-:Y:S05]  /*1060*/  BSYNC.RECONVERGENT B3 ;  /* 0x0000000000037941 */ /* 0x000fea0003800200 */
.L_x_114:
[----:B------:R-:W-:Y:S05]  /*1070*/  BRA `(.L_x_118) ;  /* 0x0000000000207947 */ /* 0x000fea0003800000 */
.L_x_113:
[----:B------:R-:W-:-:S04]  /*1080*/  LOP3.LUT R0, R7, 0x80000000, R6, 0x48, !PT ;  /* 0x8000000007007812 */ /* 0x000fc800078e4806 */
[----:B------:R-:W-:Y:S01]  /*1090*/  LOP3.LUT R0, R0, 0x7f800000, RZ, 0xfc, !PT ;  /* 0x7f80000000007812 */ /* 0x000fe200078efcff */
[----:B------:R-:W-:Y:S06]  /*10a0*/  BRA `(.L_x_118) ;  /* 0x0000000000147947 */ /* 0x000fec0003800000 */
.L_x_112:
[----:B------:R-:W-:Y:S01]  /*10b0*/  LOP3.LUT R0, R7, 0x80000000, R6, 0x48, !PT ;  /* 0x8000000007007812 */ /* 0x000fe200078e4806 */
[----:B------:R-:W-:Y:S06]  /*10c0*/  BRA `(.L_x_118) ;  /* 0x00000000000c7947 */ /* 0x000fec0003800000 */
.L_x_111:
[----:B------:R-:W0:Y:S01]  /*10d0*/  MUFU.RSQ R0, -QNAN ;  /* 0xffc0000000007908 */ /* 0x000e220000001400 */
[----:B------:R-:W-:Y:S05]  /*10e0*/  BRA `(.L_x_118) ;  /* 0x0000000000047947 */ /* 0x000fea0003800000 */
.L_x_110:
[----:B------:R-:W-:-:S07]  /*10f0*/  FADD.FTZ R0, R0, R3 ;  /* 0x0000000300007221 */ /* 0x000fce0000010000 */
.L_x_118:
[----:B------:R-:W-:Y:S05]  /*1100*/  BSYNC.RECONVERGENT B2 ;  /* 0x0000000000027941 */ /* 0x000fea0003800200 */
.L_x_108:
[----:B------:R-:W-:-:S04]  /*1110*/  IMAD.MOV.U32 R3, RZ, RZ, 0x0 ;  /* 0x00000000ff037424 */ /* 0x000fc800078e00ff */
[----:B0-----:R-:W-:Y:S05]  /*1120*/  RET.REL.NODEC R2 `(batched_matmul_7d_kernel) ;  /* 0xffffffec02b47950 */ /* 0x001fea0003c3ffff */
.L_x_119:
        /* <DEDUP_REMOVED lines=13> */
.L_x_722:


//--------------------- .text.kv_cache_update_7d_kernel --------------------------
	.section	.text.kv_cache_update_7d_kernel,"ax",@progbits
	.align	128
        .global         kv_cache_update_7d_kernel
        .type           kv_cache_update_7d_kernel,@function
        .size           kv_cache_update_7d_kernel,(.L_x_723 - kv_cache_update_7d_kernel)
        .other          kv_cache_update_7d_kernel,@"STO_CUDA_ENTRY STV_DEFAULT"
kv_cache_update_7d_kernel:
.text.kv_cache_update_7d_kernel:
[----:B------:R-:W-:Y:S01]  /*0000*/  LDC R1, c[0x0][0x37c] ;  /* 0x0000df00ff017b82 */ /* 0x000fe20000000800 */
[----:B------:R-:W0:Y:S07]  /*0010*/  S2R R13, SR_CTAID.X ;  /* 0x00000000000d7919 */ /* 0x000e2e0000002500 */
[----:B------:R-:W1:Y:S01]  /*0020*/  S2UR UR6, SR_CTAID.Y ;  /* 0x00000000000679c3 */ /* 0x000e620000002600 */
[----:B------:R-:W0:Y:S01]  /*0030*/  LDCU UR4, c[0x0][0x3a8] ;  /* 0x00007500ff0477ac */ /* 0x000e220008000800 */
[----:B------:R-:W2:Y:S06]  /*0040*/  S2R R2, SR_TID.X ;  /* 0x0000000000027919 */ /* 0x000eac0000002100 */
[----:B------:R-:W1:Y:S02]  /*0050*/  LDC.64 R6, c[0x0][0x3b0] ;  /* 0x0000ec00ff067b82 */ /* 0x000e640000000a00 */
[----:B-1----:R-:W-:-:S04]  /*0060*/  ISETP.LE.AND P0, PT, R6, UR6, PT ;  /* 0x0000000606007c0c */ /* 0x002fc8000bf03270 */
[----:B0-----:R-:W-:-:S04]  /*0070*/  ISETP.GE.OR P0, PT, R13, UR4, P0 ;  /* 0x000000040d007c0c */ /* 0x001fc80008706670 */
[----:B--2---:R-:W-:-:S13]  /*0080*/  ISETP.GE.OR P0, PT, R2, R7, P0 ;  /* 0x000000070200720c */ /* 0x004fda0000706670 */
[----:B------:R-:W-:Y:S05]  /*0090*/  @P0 EXIT ;  /* 0x000000000000094d */ /* 0x000fea0003800000 */
[----:B------:R-:W0:Y:S01]  /*00a0*/  LDC.64 R4, c[0x0][0x3a0] ;  /* 0x0000e800ff047b82 */ /* 0x000e220000000a00 */
[----:B------:R-:W1:Y:S07]  /*00b0*/  LDCU.64 UR4, c[0x0][0x358] ;  /* 0x00006b00ff0477ac */ /* 0x000e6e0008000a00 */
[----:B------:R-:W2:Y:S01]  /*00c0*/  LDC R15, c[0x0][0x3ac] ;  /* 0x0000eb00ff0f7b82 */ /* 0x000ea20000000800 */
[----:B0-----:R-:W-:-:S05]  /*00d0*/  IMAD.WIDE.U32 R4, R13, 0x4, R4 ;  /* 0x000000040d047825 */ /* 0x001fca00078e0004 */
[----:B-1----:R-:W2:Y:S02]  /*00e0*/  LDG.E.CONSTANT R0, desc[UR4][R4.64] ;  /* 0x0000000404007981 */ /* 0x002ea4000c1e9900 */
[----:B--2---:R-:W-:-:S13]  /*00f0*/  ISETP.GE.AND P0, PT, R0, R15, PT ;  /* 0x0000000f0000720c */ /* 0x004fda0003f06270 */
[----:B------:R-:W-:Y:S05]  /*0100*/  @P0 EXIT ;  /* 0x000000000000094d */ /* 0x000fea0003800000 */
[----:B------:R-:W0:Y:S01]  /*0110*/  LDC.64 R8, c[0x0][0x390] ;  /* 0x0000e400ff087b82 */ /* 0x000e220000000a00 */
[----:B------:R-:W-:-:S04]  /*0120*/  IMAD R3, R13, R6, UR6 ;  /* 0x000000060d037e24 */ /* 0x000fc8000f8e0206 */
[----:B------:R-:W-:-:S03]  /*0130*/  IMAD R3, R3, R7, R2 ;  /* 0x0000000703037224 */ /* 0x000fc600078e0202 */
[----:B------:R-:W1:Y:S01]  /*0140*/  LDC.64 R10, c[0x0][0x398] ;  /* 0x0000e600ff0a7b82 */ /* 0x000e620000000a00 */
[----:B0-----:R-:W-:-:S05]  /*0150*/  IMAD.WIDE.U32 R8, R3, 0x4, R8 ;  /* 0x0000000403087825 */ /* 0x001fca00078e0008 */
[----:B------:R0:W5:Y:S01]  /*0160*/  LDG.E.CONSTANT R4, desc[UR4][R8.64] ;  /* 0x0000000408047981 */ /* 0x000162000c1e9900 */
[----:B-1----:R-:W-:-:S05]  /*0170*/  IMAD.WIDE.U32 R10, R3, 0x4, R10 ;  /* 0x00000004030a7825 */ /* 0x002fca00078e000a */
[----:B------:R0:W5:Y:S01]  /*0180*/  LDG.E.CONSTANT R5, desc[UR4][R10.64] ;  /* 0x000000040a057981 */ /* 0x000162000c1e9900 */
[----:B------:R-:W-:Y:S01]  /*0190*/  ISETP.GT.U32.AND P0, PT, R2, 0x6, PT ;  /* 0x000000060200780c */ /* 0x000fe20003f04070 */
[----:B------:R-:W-:Y:S01]  /*01a0*/  IMAD R7, R13, R15, R0 ;  /* 0x0000000f0d077224 */ /* 0x000fe200078e0200 */
[----:B------:R-:W-:Y:S03]  /*01b0*/  BSSY.RECONVERGENT B0, `(.L_x_120) ;  /* 0x0000018000007945 */ /* 0x000fe60003800200 */
[----:B------:R-:W-:-:S08]  /*01c0*/  IMAD R7, R7, R6, UR6 ;  /* 0x0000000607077e24 */ /* 0x000fd0000f8e0206 */
[----:B0-----:R-:W-:Y:S05]  /*01d0*/  @P0 BRA `(.L_x_121) ;  /* 0x0000000000540947 */ /* 0x001fea0003800000 */
[----:B------:R-:W-:Y:S01]  /*01e0*/  UMOV UR6, 0x60 ;  /* 0x0000006000067882 */ /* 0x000fe20000000000 */
[----:B------:R-:W0:Y:S01]  /*01f0*/  LDC R11, c[0x3][0x78] ;  /* 0x00c01e00ff0b7b82 */ /* 0x000e220000000800 */
[----:B------:R-:W-:Y:S01]  /*0200*/  LEA R3, R2, UR6, 0x2 ;  /* 0x0000000602037c11 */ /* 0x000fe2000f8e10ff */
[----:B------:R-:W-:Y:S01]  /*0210*/  BSSY.RECONVERGENT B1, `(.L_x_122) ;  /* 0x000000f000017945 */ /* 0x000fe20003800200 */
[----:B------:R-:W1:Y:S05]  /*0220*/  LDCU UR6, c[0x3][0x4c] ;  /* 0x00c00980ff0677ac */ /* 0x000e6a0008000800 */
[----:B------:R-:W1:Y:S01]  /*0230*/  LDC R0, c[0x3][R3] ;  /* 0x00c0000003007b82 */ /* 0x000e620000000800 */
[----:B0-----:R-:W0:Y:S02]  /*0240*/  MUFU.RCP R6, R11 ;  /* 0x0000000b00067308 */ /* 0x001e240000001000 */
[----:B0-----:R-:W-:-:S04]  /*0250*/  FFMA R9, R6, -R11, 1 ;  /* 0x3f80000006097423 */ /* 0x001fc8000000080b */
[----:B------:R-:W-:Y:S01]  /*0260*/  FFMA R9, R6, R9, R6 ;  /* 0x0000000906097223 */ /* 0x000fe20000000006 */
[----:B-1----:R-:W-:-:S04]  /*0270*/  FMUL R0, R0, UR6 ;  /* 0x0000000600007c20 */ /* 0x002fc80008400000 */
[----:B------:R-:W0:Y:S01]  /*0280*/  FCHK P0, R0, R11 ;  /* 0x0000000b00007302 */ /* 0x000e220000000000 */
[----:B------:R-:W-:-:S04]  /*0290*/  FFMA R6, R0, R9, RZ ;  /* 0x0000000900067223 */ /* 0x000fc800000000ff */
[----:B------:R-:W-:-:S04]  /*02a0*/  FFMA R8, R6, -R11, R0 ;  /* 0x8000000b06087223 */ /* 0x000fc80000000000 */
[----:B------:R-:W-:Y:S01]  /*02b0*/  FFMA R6, R9, R8, R6 ;  /* 0x0000000809067223 */ /* 0x000fe20000000006 */
[----:B0-----:R-:W-:Y:S06]  /*02c0*/  @!P0 BRA `(.L_x_123) ;  /* 0x00000000000c8947 */ /* 0x001fec0003800000 */
[----:B------:R-:W-:-:S07]  /*02d0*/  MOV R6, 0x2f0 ;  /* 0x000002f000067802 */ /* 0x000fce0000000f00 */
[----:B-----5:R-:W-:Y:S05]  /*02e0*/  CALL.REL.NOINC `($__internal_5_$__cuda_sm3x_div_rn_noftz_f32_slowpath) ;  /* 0x0000000000387944 */ /* 0x020fea0003c00000 */
[----:B------:R-:W-:-:S07]  /*02f0*/  IMAD.MOV.U32 R6, RZ, RZ, R0 ;  /* 0x000000ffff067224 */ /* 0x000fce00078e0000 */
.L_x_123:
[----:B------:R-:W-:Y:S05]  /*0300*/  BSYNC.RECONVERGENT B1 ;  /* 0x0000000000017941 */ /* 0x000fea0003800200 */
.L_x_122:
[-C--:B-----5:R-:W-:Y:S01]  /*0310*/  FMUL R4, R4, R6.reuse ;  /* 0x0000000604047220 */ /* 0x0a0fe20000400000 */
[----:B------:R-:W-:-:S07]  /*0320*/  FMUL R5, R5, R6 ;  /* 0x0000000605057220 */ /* 0x000fce0000400000 */
.L_x_121:
[----:B------:R-:W-:Y:S05]  /*0330*/  BSYNC.RECONVERGENT B0 ;  /* 0x0000000000007941 */ /* 0x000fea0003800200 */
.L_x_120:
[----:B------:R-:W0:Y:S01]  /*0340*/  LDC.64 R8, c[0x0][0x380] ;  /* 0x0000e000ff087b82 */ /* 0x000e220000000a00 */
[----:B------:R-:W1:Y:S07]  /*0350*/  LDCU UR6, c[0x0][0x3b4] ;  /* 0x00007680ff0677ac */ /* 0x000e6e0008000800 */
[----:B------:R-:W2:Y:S01]  /*0360*/  LDC.64 R10, c[0x0][0x388] ;  /* 0x0000e200ff0a7b82 */ /* 0x000ea20000000a00 */
[----:B-1----:R-:W-:-:S04]  /*0370*/  IMAD R7, R7, UR6, R2 ;  /* 0x0000000607077c24 */ /* 0x002fc8000f8e0202 */
[----:B0-----:R-:W-:-:S05]  /*0380*/  IMAD.WIDE R2, R7, 0x4, R8 ;  /* 0x0000000407027825 */ /* 0x001fca00078e0208 */
[----:B-----5:R-:W-:Y:S01]  /*0390*/  STG.E desc[UR4][R2.64], R4 ;  /* 0x0000000402007986 */ /* 0x020fe2000c101904 */
[----:B--2---:R-:W-:-:S05]  /*03a0*/  IMAD.WIDE R6, R7, 0x4, R10 ;  /* 0x0000000407067825 */ /* 0x004fca00078e020a */
[----:B------:R-:W-:Y:S01]  /*03b0*/  STG.E desc[UR4][R6.64], R5 ;  /* 0x0000000506007986 */ /* 0x000fe2000c101904 */
[----:B------:R-:W-:Y:S05]  /*03c0*/  EXIT ;  /* 0x000000000000794d */ /* 0x000fea0003800000 */
        .weak           $__internal_5_$__cuda_sm3x_div_rn_noftz_f32_slowpath
        .type           $__internal_5_$__cuda_sm3x_div_rn_noftz_f32_slowpath,@function
        .size           $__internal_5_$__cuda_sm3x_div_rn_noftz_f32_slowpath,(.L_x_723 - $__internal_5_$__cuda_sm3x_div_rn_noftz_f32_slowpath)
$__internal_5_$__cuda_sm3x_div_rn_noftz_f32_slowpath:
[----:B------:R-:W0:Y:S01]  /*03d0*/  LDC R3, c[0x3][0x78] ;  /* 0x00c01e00ff037b82 */ /* 0x000e220000000800 */
[--C-:B------:R-:W-:Y:S01]  /*03e0*/  SHF.R.U32.HI R8, RZ, 0x17, R0.reuse ;  /* 0x00000017ff087819 */ /* 0x100fe20000011600 */
[----:B------:R-:W1:Y:S01]  /*03f0*/  LDCU UR6, c[0x3][0x78] ;  /* 0x00c00f00ff0677ac */ /* 0x000e620008000800 */
[----:B------:R-:W-:Y:S01]  /*0400*/  BSSY.RECONVERGENT B2, `(.L_x_124) ;  /* 0x0000064000027945 */ /* 0x000fe20003800200 */
[----:B------:R-:W-:Y:S02]  /*0410*/  IMAD.MOV.U32 R11, RZ, RZ, R0 ;  /* 0x000000ffff0b7224 */ /* 0x000fe400078e0000 */
[----:B-1----:R-:W-:Y:S01]  /*0420*/  IMAD.U32 R12, RZ, RZ, UR6 ;  /* 0x00000006ff0c7e24 */ /* 0x002fe2000f8e00ff */
[----:B0-----:R-:W-:-:S04]  /*0430*/  SHF.R.U32.HI R9, RZ, 0x17, R3 ;  /* 0x00000017ff097819 */ /* 0x001fc80000011603 */
[----:B------:R-:W-:Y:S02]  /*0440*/  LOP3.LUT R10, R9, 0xff, RZ, 0xc0, !PT ;  /* 0x000000ff090a7812 */ /* 0x000fe400078ec0ff */
[----:B------:R-:W-:-:S03]  /*0450*/  LOP3.LUT R9, R8, 0xff, RZ, 0xc0, !PT ;  /* 0x000000ff08097812 */ /* 0x000fc600078ec0ff */
        /* <DEDUP_REMOVED lines=29> */
.L_x_125:
[----:B------:R-:W-:Y:S01]  /*0630*/  LEA R3, R10, 0xc0800000, 0x17 ;  /* 0xc08000000a037811 */ /* 0x000fe200078eb8ff */
[----:B------:R-:W-:Y:S01]  /*0640*/  VIADD R9, R9, 0xffffff81 ;  /* 0xffffff8109097836 */ /* 0x000fe20000000000 */
[----:B------:R-:W-:Y:S03]  /*0650*/  BSSY.RECONVERGENT B3, `(.L_x_130) ;  /* 0x0000035000037945 */ /* 0x000fe60003800200 */
[----:B------:R-:W-:Y:S02]  /*0660*/  IMAD.IADD R3, R12, 0x1, -R3 ;  /* 0x000000010c037824 */ /* 0x000fe400078e0a03 */
[C---:B------:R-:W-:Y:S01]  /*0670*/  IMAD R0, R9.reuse, -0x800000, R11 ;  /* 0xff80000009007824 */ /* 0x040fe200078e020b */
[----:B------:R-:W-:Y:S01]  /*0680*/  IADD3 R9, PT, PT, R9, 0x7f, -R10 ;  /* 0x0000007f09097810 */ /* 0x000fe20007ffe80a */
[----:B------:R-:W0:Y:S01]  /*0690*/  MUFU.RCP R12, R3 ;  /* 0x00000003000c7308 */ /* 0x000e220000001000 */
[----:B------:R-:W-:-:S03]  /*06a0*/  FADD.FTZ R13, -R3, -RZ ;  /* 0x800000ff030d7221 */ /* 0x000fc60000010100 */
[----:B------:R-:W-:Y:S02]  /*06b0*/  IMAD.IADD R9, R9, 0x1, R8 ;  /* 0x0000000109097824 */ /* 0x000fe400078e0208 */
        /* <DEDUP_REMOVED lines=42> */
.L_x_132:
[----:B------:R-:W-:-:S04]  /*0960*/  LOP3.LUT R0, R0, 0x80000000, RZ, 0xc0, !PT ;  /* 0x8000000000007812 */ /* 0x000fc800078ec0ff */
[----:B------:R-:W-:Y:S01]  /*0970*/  LOP3.LUT R0, R0, 0x7f800000, RZ, 0xfc, !PT ;  /* 0x7f80000000007812 */ /* 0x000fe200078efcff */
[----:B------:R-:W-:Y:S06]  /*0980*/  BRA `(.L_x_133) ;  /* 0x0000000000047947 */ /* 0x000fec0003800000 */
.L_x_131:
[----:B------:R-:W-:-:S07]  /*0990*/  IMAD R0, R9, 0x800000, R0 ;  /* 0x0080000009007824 */ /* 0x000fce00078e0200 */
.L_x_133:
[----:B------:R-:W-:Y:S05]  /*09a0*/  BSYNC.RECONVERGENT B3 ;  /* 0x0000000000037941 */ /* 0x000fea0003800200 */
.L_x_130:
[----:B------:R-:W-:Y:S05]  /*09b0*/  BRA `(.L_x_134) ;  /* 0x0000000000207947 */ /* 0x000fea0003800000 */
.L_x_129:
[----:B------:R-:W-:-:S04]  /*09c0*/  LOP3.LUT R0, R12, 0x80000000, R11, 0x48, !PT ;  /* 0x800000000c007812 */ /* 0x000fc800078e480b */
[----:B------:R-:W-:Y:S01]  /*09d0*/  LOP3.LUT R0, R0, 0x7f800000, RZ, 0xfc, !PT ;  /* 0x7f80000000007812 */ /* 0x000fe200078efcff */
[----:B------:R-:W-:Y:S06]  /*09e0*/  BRA `(.L_x_134) ;  /* 0x0000000000147947 */ /* 0x000fec0003800000 */
.L_x_128:
[----:B------:R-:W-:Y:S01]  /*09f0*/  LOP3.LUT R0, R12, 0x80000000, R11, 0x48, !PT ;  /* 0x800000000c007812 */ /* 0x000fe200078e480b */
[----:B------:R-:W-:Y:S06]  /*0a00*/  BRA `(.L_x_134) ;  /* 0x00000000000c7947 */ /* 0x000fec0003800000 */
.L_x_127:
[----:B------:R-:W0:Y:S01]  /*0a10*/  MUFU.RSQ R0, -QNAN ;  /* 0xffc0000000007908 */ /* 0x000e220000001400 */
[----:B------:R-:W-:Y:S05]  /*0a20*/  BRA `(.L_x_134) ;  /* 0x0000000000047947 */ /* 0x000fea0003800000 */
.L_x_126:
[----:B------:R-:W-:-:S07]  /*0a30*/  FADD.FTZ R0, R0, R3 ;  /* 0x0000000300007221 */ /* 0x000fce0000010000 */
.L_x_134:
[----:B------:R-:W-:Y:S05]  /*0a40*/  BSYNC.RECONVERGENT B2 ;  /* 0x0000000000027941 */ /* 0x000fea0003800200 */
.L_x_124:
[----:B------:R-:W-:Y:S02]  /*0a50*/  IMAD.MOV.U32 R8, RZ, RZ, R6 ;  /* 0x000000ffff087224 */ /* 0x000fe400078e0006 */
[----:B------:R-:W-:-:S04]  /*0a60*/  IMAD.MOV.U32 R9, RZ, RZ, 0x0 ;  /* 0x00000000ff097424 */ /* 0x000fc800078e00ff */
[----:B0-----:R-:W-:Y:S05]  /*0a70*/  RET.REL.NODEC R8 `(kv_cache_update_7d_kernel) ;  /* 0xfffffff408607950 */ /* 0x001fea0003c3ffff */
.L_x_135:
        /* <DEDUP_REMOVED lines=16> */
.L_x_723:


//--------------------- .text.quantum_evolve_kernel --------------------------
	.section	.text.quantum_evolve_kernel,"ax",@progbits
	.align	128
        .global         quantum_evolve_kernel
        .type           quantum_evolve_kernel,@function
        .size           quantum_evolve_kernel,(.L_x_725 - quantum_evolve_kernel)
        .other          quantum_evolve_kernel,@"STO_CUDA_ENTRY STV_DEFAULT"
quantum_evolve_kernel:
.text.quantum_evolve_kernel:
        /* <DEDUP_REMOVED lines=8> */
[----:B------:R-:W-:Y:S01]  /*0080*/  UISETP.GE.AND UP0, UPT, UR8, 0x1, UPT ;  /* 0x000000010800788c */ /* 0x000fe2000bf06270 */
[----:B------:R-:W-:Y:S01]  /*0090*/  HFMA2 R17, -RZ, RZ, 0, 0 ;  /* 0x00000000ff117431 */ /* 0x000fe200000001ff */
[----:B------:R-:W-:Y:S01]  /*00a0*/  MOV R20, RZ ;  /* 0x000000ff00147202 */ /* 0x000fe20000000f00 */
[----:B------:R-:W0:Y:S06]  /*00b0*/  LDCU.64 UR10, c[0x0][0x358] ;  /* 0x00006b00ff0a77ac */ /* 0x000e2c0008000a00 */
[----:B------:R-:W-:Y:S05]  /*00c0*/  BRA.U !UP0, `(.L_x_136) ;  /* 0x0000000908b07547 */ /* 0x000fea000b800000 */
[----:B------:R-:W-:Y:S02]  /*00d0*/  UISETP.GE.U32.AND UP0, UPT, UR8, 0x4, UPT ;  /* 0x000000040800788c */ /* 0x000fe4000bf06070 */
[----:B------:R-:W-:Y:S01]  /*00e0*/  IMAD R0, R14, UR8, RZ ;  /* 0x000000080e007c24 */ /* 0x000fe2000f8e02ff */
[----:B------:R-:W-:Y:S01]  /*00f0*/  MOV R20, RZ ;  /* 0x000000ff00147202 */ /* 0x000fe20000000f00 */
[----:B------:R-:W-:Y:S01]  /*0100*/  IMAD.MOV.U32 R3, RZ, RZ, RZ ;  /* 0x000000ffff037224 */ /* 0x000fe200078e00ff */
[----:B------:R-:W-:-:S04]  /*0110*/  MOV R17, RZ ;  /* 0x000000ff00117202 */ /* 0x000fc80000000f00 */
[----:B------:R-:W-:Y:S05]  /*0120*/  BRA.U !UP0, `(.L_x_137) ;  /* 0x0000000508707547 */ /* 0x000fea000b800000 */
[----:B------:R-:W1:Y:S01]  /*0130*/  LDCU.128 UR12, c[0x0][0x380] ;  /* 0x00007000ff0c77ac */ /* 0x000e620008000c00 */
[----:B------:R-:W2:Y:S01]  /*0140*/  LDC.64 R4, c[0x0][0x390] ;  /* 0x0000e400ff047b82 */ /* 0x000ea20000000a00 */
[----:B------:R-:W-:Y:S01]  /*0150*/  HFMA2 R20, -RZ, RZ, 0, 0 ;  /* 0x00000000ff147431 */ /* 0x000fe200000001ff */
[----:B------:R-:W-:Y:S01]  /*0160*/  IADD3 R27, PT, PT, -R14, RZ, RZ ;  /* 0x000000ff0e1b7210 */ /* 0x000fe20007ffe1ff */
[----:B------:R-:W-:Y:S01]  /*0170*/  IMAD.MOV.U32 R15, RZ, RZ, R0 ;  /* 0x000000ffff0f7224 */ /* 0x000fe200078e0000 */
[----:B------:R-:W3:Y:S04]  /*0180*/  LDCU UR9, c[0x0][0x3a4] ;  /* 0x00007480ff0977ac */ /* 0x000ee80008000800 */
[----:B------:R-:W4:Y:S01]  /*0190*/  LDC.64 R6, c[0x0][0x398] ;  /* 0x0000e600ff067b82 */ /* 0x000f220000000a00 */
[----:B-1----:R-:W-:-:S02]  /*01a0*/  UIADD3 UR6, UP0, UPT, UR12, 0x8, URZ ;  /* 0x000000080c067890 */ /* 0x002fc4000ff1e0ff */
[----:B------:R-:W-:Y:S02]  /*01b0*/  UIADD3 UR4, UP1, UPT, UR14, 0x8, URZ ;  /* 0x000000080e047890 */ /* 0x000fe4000ff3e0ff */
[----:B------:R-:W-:Y:S02]  /*01c0*/  UIADD3.X UR7, UPT, UPT, URZ, UR13, URZ, UP0, !UPT ;  /* 0x0000000dff077290 */ /* 0x000fe400087fe4ff */
[----:B------:R-:W-:Y:S01]  /*01d0*/  UIADD3.X UR5, UPT, UPT, URZ, UR15, URZ, UP1, !UPT ;  /* 0x0000000fff057290 */ /* 0x000fe20008ffe4ff */
[----:B------:R-:W-:Y:S02]  /*01e0*/  MOV R8, UR6 ;  /* 0x0000000600087c02 */ /* 0x000fe40008000f00 */
[----:B------:R-:W-:Y:S01]  /*01f0*/  MOV R2, UR4 ;  /* 0x0000000400027c02 */ /* 0x000fe20008000f00 */
[----:B------:R-:W-:Y:S01]  /*0200*/  UMOV UR4, URZ ;  /* 0x000000ff00047c82 */ /* 0x000fe20008000000 */
[----:B------:R-:W-:Y:S01]  /*0210*/  MOV R9, UR7 ;  /* 0x0000000700097c02 */ /* 0x000fe20008000f00 */
[----:B---3--:R-:W-:-:S07]  /*0220*/  IMAD.U32 R3, RZ, RZ, UR5 ;  /* 0x00000005ff037e24 */ /* 0x008fce000f8e00ff */
.L_x_138:
[C---:B--2---:R-:W-:Y:S01]  /*0230*/  IMAD.WIDE R12, R15.reuse, 0x4, R4 ;  /* 0x000000040f0c7825 */ /* 0x044fe200078e0204 */
[----:B0-----:R-:W2:Y:S03]  /*0240*/  LDG.E R19, desc[UR10][R2.64+-0x8] ;  /* 0xfffff80a02137981 */ /* 0x001ea6000c1e1900 */
[----:B----4-:R-:W-:Y:S01]  /*0250*/  IMAD.WIDE R10, R15, 0x4, R6 ;  /* 0x000000040f0a7825 */ /* 0x010fe200078e0206 */
[----:B------:R-:W2:Y:S04]  /*0260*/  LDG.E.CONSTANT R16, desc[UR10][R12.64] ;  /* 0x0000000a0c107981 */ /* 0x000ea8000c1e9900 */
[----:B------:R-:W3:Y:S04]  /*0270*/  LDG.E.CONSTANT R18, desc[UR10][R10.64] ;  /* 0x0000000a0a127981 */ /* 0x000ee8000c1e9900 */
[----:B------:R-:W4:Y:S01]  /*0280*/  LDG.E R21, desc[UR10][R8.64+-0x8] ;  /* 0xfffff80a08157981 */ /* 0x000f22000c1e1900 */
[----:B------:R-:W-:-:S03]  /*0290*/  ISETP.NE.AND P0, PT, R27, RZ, PT ;  /* 0x000000ff1b00720c */ /* 0x000fc60003f05270 */
[----:B------:R-:W5:Y:S04]  /*02a0*/  LDG.E.CONSTANT R26, desc[UR10][R12.64+0xc] ;  /* 0x00000c0a0c1a7981 */ /* 0x000f68000c1e9900 */
[----:B------:R-:W5:Y:S04]  /*02b0*/  LDG.E.CONSTANT R28, desc[UR10][R10.64+0xc] ;  /* 0x00000c0a0a1c7981 */ /* 0x000f68000c1e9900 */
[----:B------:R-:W5:Y:S01]  /*02c0*/  LDG.E R29, desc[UR10][R2.64+0x4] ;  /* 0x0000040a021d7981 */ /* 0x000f62000c1e1900 */
[-C--:B--2---:R-:W-:Y:S01]  /*02d0*/  FMUL R23, R16, R19.reuse ;  /* 0x0000001310177220 */ /* 0x084fe20000400000 */
[----:B---3--:R-:W-:-:S03]  /*02e0*/  FMUL R25, R18, R19 ;  /* 0x0000001312197220 */ /* 0x008fc60000400000 */
[-C--:B----4-:R-:W-:Y:S01]  /*02f0*/  FFMA R22, R18, R21.reuse, R23 ;  /* 0x0000001512167223 */ /* 0x090fe20000000017 */
[----:B------:R-:W-:Y:S01]  /*0300*/  FFMA R24, R16, R21, -R25 ;  /* 0x0000001510187223 */ /* 0x000fe20000000819 */
[----:B------:R-:W2:Y:S04]  /*0310*/  LDG.E.CONSTANT R23, desc[UR10][R12.64+0x4] ;  /* 0x0000040a0c177981 */ /* 0x000ea8000c1e9900 */
[----:B------:R-:W2:Y:S04]  /*0320*/  LDG.E R16, desc[UR10][R2.64+-0x4] ;  /* 0xfffffc0a02107981 */ /* 0x000ea8000c1e1900 */
[----:B------:R-:W3:Y:S04]  /*0330*/  LDG.E.CONSTANT R25, desc[UR10][R10.64+0x4] ;  /* 0x0000040a0a197981 */ /* 0x000ee8000c1e9900 */
[----:B------:R-:W4:Y:S01]  /*0340*/  LDG.E R18, desc[UR10][R8.64+-0x4] ;  /* 0xfffffc0a08127981 */ /* 0x000f22000c1e1900 */
[----:B------:R-:W-:-:S02]  /*0350*/  FSEL R21, R21, RZ, !P0 ;  /* 0x000000ff15157208 */ /* 0x000fc40004000000 */
[----:B------:R-:W-:-:S03]  /*0360*/  FSEL R19, R19, RZ, !P0 ;  /* 0x000000ff13137208 */ /* 0x000fc60004000000 */
[----:B------:R-:W-:Y:S02]  /*0370*/  FFMA R22, R22, UR9, R21 ;  /* 0x0000000916167c23 */ /* 0x000fe40008000015 */
[----:B------:R-:W-:Y:S01]  /*0380*/  FFMA R19, -R24, UR9, R19 ;  /* 0x0000000918137c23 */ /* 0x000fe20008000113 */
[----:B------:R-:W5:Y:S01]  /*0390*/  LDG.E R21, desc[UR10][R8.64] ;  /* 0x0000000a08157981 */ /* 0x000f62000c1e1900 */
[----:B------:R-:W-:Y:S02]  /*03a0*/  FADD R17, R22, R17 ;  /* 0x0000001116117221 */ /* 0x000fe40000000000 */
[----:B------:R-:W-:Y:S02]  /*03b0*/  FADD R20, R19, R20 ;  /* 0x0000001413147221 */ /* 0x000fe40000000000 */
[----:B------:R-:W5:Y:S01]  /*03c0*/  LDG.E R19, desc[UR10][R2.64] ;  /* 0x0000000a02137981 */ /* 0x000f62000c1e1900 */
[-C--:B--2---:R-:W-:Y:S01]  /*03d0*/  FMUL R22, R23, R16.reuse ;  /* 0x0000001017167220 */ /* 0x084fe20000400000 */
[----:B---3--:R-:W-:-:S03]  /*03e0*/  FMUL R24, R25, R16 ;  /* 0x0000001019187220 */ /* 0x008fc60000400000 */
[-C--:B----4-:R-:W-:Y:S01]  /*03f0*/  FFMA R25, R25, R18.reuse, R22 ;  /* 0x0000001219197223 */ /* 0x090fe20000000016 */
[----:B------:R-:W-:Y:S01]  /*0400*/  FFMA R23, R23, R18, -R24 ;  /* 0x0000001217177223 */ /* 0x000fe20000000818 */
[----:B------:R0:W5:Y:S04]  /*0410*/  LDG.E.CONSTANT R22, desc[UR10][R12.64+0x8] ;  /* 0x0000080a0c167981 */ /* 0x000168000c1e9900 */
[----:B------:R-:W2:Y:S04]  /*0420*/  LDG.E.CONSTANT R24, desc[UR10][R10.64+0x8] ;  /* 0x0000080a0a187981 */ /* 0x000ea8000c1e9900 */
[----:B------:R1:W3:Y:S01]  /*0430*/  LDG.E R11, desc[UR10][R8.64+0x4] ;  /* 0x0000040a080b7981 */ /* 0x0002e2000c1e1900 */
[----:B------:R-:W-:-:S06]  /*0440*/  UIADD3 UR5, UPT, UPT, UR4, 0x1, URZ ;  /* 0x0000000104057890 */ /* 0x000fcc000fffe0ff */
[----:B------:R-:W-:Y:S01]  /*0450*/  ISETP.NE.AND P0, PT, R14, UR5, PT ;  /* 0x000000050e007c0c */ /* 0x000fe2000bf05270 */
[----:B------:R-:W-:-:S03]  /*0460*/  UIADD3 UR5, UPT, UPT, UR4, 0x2, URZ ;  /* 0x0000000204057890 */ /* 0x000fc6000fffe0ff */
[----:B------:R-:W-:Y:S02]  /*0470*/  FSEL R18, R18, RZ, !P0 ;  /* 0x000000ff12127208 */ /* 0x000fe40004000000 */
[----:B0-----:R-:W-:-:S03]  /*0480*/  FSEL R12, R16, RZ, !P0 ;  /* 0x000000ff100c7208 */ /* 0x001fc60004000000 */
[----:B------:R-:W-:Y:S01]  /*0490*/  FFMA R16, R25, UR9, R18 ;  /* 0x0000000919107c23 */ /* 0x000fe20008000012 */
[----:B------:R-:W-:Y:S01]  /*04a0*/  ISETP.NE.AND P0, PT, R14, UR5, PT ;  /* 0x000000050e007c0c */ /* 0x000fe2000bf05270 */
[----:B------:R-:W-:Y:S02]  /*04b0*/  UIADD3 UR5, UPT, UPT, UR4, 0x3, URZ ;  /* 0x0000000304057890 */ /* 0x000fe4000fffe0ff */
[----:B------:R-:W-:Y:S01]  /*04c0*/  UIADD3 UR4, UPT, UPT, UR4, 0x4, URZ ;  /* 0x0000000404047890 */ /* 0x000fe2000fffe0ff */
[----:B------:R-:W-:Y:S01]  /*04d0*/  FFMA R23, -R23, UR9, R12 ;  /* 0x0000000917177c23 */ /* 0x000fe2000800010c */
[----:B------:R-:W-:-:S03]  /*04e0*/  FADD R17, R17, R16 ;  /* 0x0000001011117221 */ /* 0x000fc60000000000 */
[----:B------:R-:W-:Y:S01]  /*04f0*/  FADD R20, R20, R23 ;  /* 0x0000001714147221 */ /* 0x000fe20000000000 */
[----:B-1----:R-:W-:Y:S01]  /*0500*/  IADD3 R8, P1, PT, R8, 0x10, RZ ;  /* 0x0000001008087810 */ /* 0x002fe20007f3e0ff */
[----:B------:R-:W-:Y:S01]  /*0510*/  VIADD R15, R15, 0x4 ;  /* 0x000000040f0f7836 */ /* 0x000fe20000000000 */
[----:B------:R-:W-:Y:S02]  /*0520*/  IADD3 R27, PT, PT, R27, 0x4, RZ ;  /* 0x000000041b1b7810 */ /* 0x000fe40007ffe0ff */
[----:B------:R-:W-:Y:S01]  /*0530*/  IADD3.X R9, PT, PT, RZ, R9, RZ, P1, !PT ;  /* 0x00000009ff097210 */ /* 0x000fe20000ffe4ff */
[-C--:B-----5:R-:W-:Y:S01]  /*0540*/  FMUL R13, R22, R19.reuse ;  /* 0x00000013160d7220 */ /* 0x0a0fe20000400000 */
[----:B--2---:R-:W-:-:S03]  /*0550*/  FMUL R25, R24, R19 ;  /* 0x0000001318197220 */ /* 0x004fc60000400000 */
[-C--:B------:R-:W-:Y:S01]  /*0560*/  FFMA R24, R24, R21.reuse, R13 ;  /* 0x0000001518187223 */ /* 0x080fe2000000000d */
[----:B------:R-:W-:Y:S01]  /*0570*/  FFMA R22, R22, R21, -R25 ;  /* 0x0000001516167223 */ /* 0x000fe20000000819 */
[----:B------:R-:W-:Y:S02]  /*0580*/  FSEL R21, R21, RZ, !P0 ;  /* 0x000000ff15157208 */ /* 0x000fe40004000000 */
[----:B------:R-:W-:Y:S02]  /*0590*/  FSEL R19, R19, RZ, !P0 ;  /* 0x000000ff13137208 */ /* 0x000fe40004000000 */
[----:B------:R-:W-:Y:S01]  /*05a0*/  ISETP.NE.AND P0, PT, R14, UR5, PT ;  /* 0x000000050e007c0c */ /* 0x000fe2000bf05270 */
[----:B------:R-:W-:Y:S01]  /*05b0*/  FFMA R24, R24, UR9, R21 ;  /* 0x0000000918187c23 */ /* 0x000fe20008000015 */
[----:B------:R-:W-:Y:S01]  /*05c0*/  ULOP3.LUT UR5, UR8, 0x7ffffffc, URZ, 0xc0, !UPT ;  /* 0x7ffffffc08057892 */ /* 0x000fe2000f8ec0ff */
[-C--:B------:R-:W-:Y:S01]  /*05d0*/  FMUL R13, R26, R29.reuse ;  /* 0x0000001d1a0d7220 */ /* 0x080fe20000400000 */
[----:B------:R-:W-:-:S02]  /*05e0*/  FMUL R21, R28, R29 ;  /* 0x0000001d1c157220 */ /* 0x000fc40000400000 */
[----:B------:R-:W-:Y:S01]  /*05f0*/  UISETP.NE.AND UP0, UPT, UR4, UR5, UPT ;  /* 0x000000050400728c */ /* 0x000fe2000bf05270 */
[-C--:B---3--:R-:W-:Y:S01]  /*0600*/  FFMA R28, R28, R11.reuse, R13 ;  /* 0x0000000b1c1c7223 */ /* 0x088fe2000000000d */
[----:B------:R-:W-:Y:S01]  /*0610*/  FFMA R26, R26, R11, -R21 ;  /* 0x0000000b1a1a7223 */ /* 0x000fe20000000815 */
[----:B------:R-:W-:Y:S01]  /*0620*/  FSEL R11, R11, RZ, !P0 ;  /* 0x000000ff0b0b7208 */ /* 0x000fe20004000000 */
[----:B------:R-:W-:Y:S01]  /*0630*/  FFMA R19, -R22, UR9, R19 ;  /* 0x0000000916137c23 */ /* 0x000fe20008000113 */
[----:B------:R-:W-:Y:S01]  /*0640*/  FSEL R29, R29, RZ, !P0 ;  /* 0x000000ff1d1d7208 */ /* 0x000fe20004000000 */
[----:B------:R-:W-:Y:S01]  /*0650*/  FADD R17, R17, R24 ;  /* 0x0000001811117221 */ /* 0x000fe20000000000 */
[----:B------:R-:W-:Y:S01]  /*0660*/  IADD3 R2, P0, PT, R2, 0x10, RZ ;  /* 0x0000001002027810 */ /* 0x000fe20007f1e0ff */
[----:B------:R-:W-:Y:S01]  /*0670*/  FADD R20, R20, R19 ;  /* 0x0000001314147221 */ /* 0x000fe20000000000 */
[----:B------:R-:W-:Y:S01]  /*0680*/  FFMA R28, R28, UR9, R11 ;  /* 0x000000091c1c7c23 */ /* 0x000fe2000800000b */
[----:B------:R-:W-:Y:S01]  /*0690*/  FFMA R29, -R26, UR9, R29 ;  /* 0x000000091a1d7c23 */ /* 0x000fe2000800011d */
[----:B------:R-:W-:-:S02]  /*06a0*/  IADD3.X R3, PT, PT, RZ, R3, RZ, P0, !PT ;  /* 0x00000003ff037210 */ /* 0x000fc400007fe4ff */
[----:B------:R-:W-:Y:S01]  /*06b0*/  FADD R17, R17, R28 ;  /* 0x0000001c11117221 */ /* 0x000fe20000000000 */
[----:B------:R-:W-:Y:S01]  /*06c0*/  FADD R20, R20, R29 ;  /* 0x0000001d14147221 */ /* 0x000fe20000000000 */
[----:B------:R-:W-:Y:S06]  /*06d0*/  BRA.U UP0, `(.L_x_138) ;  /* 0xfffffff900d47547 */ /* 0x000fec000b83ffff */
[----:B------:R-:W-:-:S07]  /*06e0*/  MOV R3, UR5 ;  /* 0x0000000500037c02 */ /* 0x000fce0008000f00 */
.L_x_137:
[----:B------:R-:W-:-:S09]  /*06f0*/  ULOP3.LUT UP0, UR5, UR8, 0x3, URZ, 0xc0, !UPT ;  /* 0x0000000308057892 */ /* 0x000fd2000f80c0ff */
[----:B------:R-:W-:Y:S05]  /*0700*/  BRA.U !UP0, `(.L_x_136) ;  /* 0x0000000508207547 */ /* 0x000fea000b800000 */
[----:B------:R-:W-:Y:S02]  /*0710*/  UISETP.NE.AND UP0, UPT, UR5, 0x1, UPT ;  /* 0x000000010500788c */ /* 0x000fe4000bf05270 */
[----:B------:R-:W-:-:S04]  /*0720*/  ULOP3.LUT UR4, UR8, 0x1, URZ, 0xc0, !UPT ;  /* 0x0000000108047892 */ /* 0x000fc8000f8ec0ff */
[----:B------:R-:W-:-:S03]  /*0730*/  UISETP.NE.U32.AND UP1, UPT, UR4, 0x1, UPT ;  /* 0x000000010400788c */ /* 0x000fc6000bf25070 */
[----:B------:R-:W-:Y:S08]  /*0740*/  BRA.U !UP0, `(.L_x_139) ;  /* 0x0000000108a87547 */ /* 0x000ff0000b800000 */
[----:B------:R-:W1:Y:S01]  /*0750*/  LDC.64 R4, c[0x0][0x390] ;  /* 0x0000e400ff047b82 */ /* 0x000e620000000a00 */
[----:B------:R-:W-:Y:S01]  /*0760*/  IADD3 R13, PT, PT, R0, R3, RZ ;  /* 0x00000003000d7210 */ /* 0x000fe20007ffe0ff */
[----:B------:R-:W2:Y:S06]  /*0770*/  LDCU UR4, c[0x0][0x3a4] ;  /* 0x00007480ff0477ac */ /* 0x000eac0008000800 */
[----:B------:R-:W3:Y:S08]  /*0780*/  LDC.64 R6, c[0x0][0x388] ;  /* 0x0000e200ff067b82 */ /* 0x000ef00000000a00 */
[----:B------:R-:W4:Y:S08]  /*0790*/  LDC.64 R8, c[0x0][0x398] ;  /* 0x0000e600ff087b82 */ /* 0x000f300000000a00 */
[----:B------:R-:W5:Y:S01]  /*07a0*/  LDC.64 R10, c[0x0][0x380] ;  /* 0x0000e000ff0a7b82 */ /* 0x000f620000000a00 */
[----:B-1----:R-:W-:-:S05]  /*07b0*/  IMAD.WIDE R4, R13, 0x4, R4 ;  /* 0x000000040d047825 */ /* 0x002fca00078e0204 */
[----:B0-----:R-:W2:Y:S01]  /*07c0*/  LDG.E.CONSTANT R12, desc[UR10][R4.64] ;  /* 0x0000000a040c7981 */ /* 0x001ea2000c1e9900 */
[----:B---3--:R-:W-:-:S03]  /*07d0*/  IMAD.WIDE.U32 R6, R3, 0x4, R6 ;  /* 0x0000000403067825 */ /* 0x008fc600078e0006 */
[----:B------:R-:W3:Y:S04]  /*07e0*/  LDG.E.CONSTANT R2, desc[UR10][R4.64+0x4] ;  /* 0x0000040a04027981 */ /* 0x000ee8000c1e9900 */
[----:B------:R-:W2:Y:S01]  /*07f0*/  LDG.E R18, desc[UR10][R6.64] ;  /* 0x0000000a06127981 */ /* 0x000ea2000c1e1900 */
[----:B----4-:R-:W-:-:S03]  /*0800*/  IMAD.WIDE R8, R13, 0x4, R8 ;  /* 0x000000040d087825 */ /* 0x010fc600078e0208 */
[----:B------:R-:W3:Y:S04]  /*0810*/  LDG.E R13, desc[UR10][R6.64+0x4] ;  /* 0x0000040a060d7981 */ /* 0x000ee8000c1e1900 */
[----:B------:R-:W4:Y:S01]  /*0820*/  LDG.E.CONSTANT R15, desc[UR10][R8.64] ;  /* 0x0000000a080f7981 */ /* 0x000f22000c1e9900 */
[----:B-----5:R-:W-:-:S03]  /*0830*/  IMAD.WIDE.U32 R10, R3, 0x4, R10 ;  /* 0x00000004030a7825 */ /* 0x020fc600078e000a */
[----:B------:R-:W5:Y:S04]  /*0840*/  LDG.E.CONSTANT R24, desc[UR10][R8.64+0x4] ;  /* 0x0000040a08187981 */ /* 0x000f68000c1e9900 */
[----:B------:R-:W5:Y:S04]  /*0850*/  LDG.E R16, desc[UR10][R10.64] ;  /* 0x0000000a0a107981 */ /* 0x000f68000c1e1900 */
[----:B------:R-:W5:Y:S01]  /*0860*/  LDG.E R25, desc[UR10][R10.64+0x4] ;  /* 0x0000040a0a197981 */ /* 0x000f62000c1e1900 */
[----:B------:R-:W-:Y:S02]  /*0870*/  ISETP.NE.AND P0, PT, R14, R3, PT ;  /* 0x000000030e00720c */ /* 0x000fe40003f05270 */
[C---:B------:R-:W-:Y:S01]  /*0880*/  IADD3 R23, PT, PT, R3.reuse, 0x1, RZ ;  /* 0x0000000103177810 */ /* 0x040fe20007ffe0ff */
[----:B------:R-:W-:-:S02]  /*0890*/  VIADD R3, R3, 0x2 ;  /* 0x0000000203037836 */ /* 0x000fc40000000000 */
[-C--:B--2---:R-:W-:Y:S01]  /*08a0*/  FMUL R22, R12, R18.reuse ;  /* 0x000000120c167220 */ /* 0x084fe20000400000 */
[-C--:B---3--:R-:W-:Y:S01]  /*08b0*/  FMUL R5, R2, R13.reuse ;  /* 0x0000000d02057220 */ /* 0x088fe20000400000 */
[C---:B----4-:R-:W-:Y:S01]  /*08c0*/  FMUL R21, R15.reuse, R18 ;  /* 0x000000120f157220 */ /* 0x050fe20000400000 */
[----:B------:R-:W-:Y:S01]  /*08d0*/  FSEL R18, R18, RZ, !P0 ;  /* 0x000000ff12127208 */ /* 0x000fe20004000000 */
[----:B-----5:R-:W-:Y:S01]  /*08e0*/  FMUL R7, R24, R13 ;  /* 0x0000000d18077220 */ /* 0x020fe20000400000 */
[----:B------:R-:W-:Y:S01]  /*08f0*/  FSEL R19, R16, RZ, !P0 ;  /* 0x000000ff10137208 */ /* 0x000fe20004000000 */
[-C--:B------:R-:W-:Y:S01]  /*0900*/  FFMA R22, R15, R16.reuse, R22 ;  /* 0x000000100f167223 */ /* 0x080fe20000000016 */
[----:B------:R-:W-:Y:S01]  /*0910*/  ISETP.NE.AND P0, PT, R14, R23, PT ;  /* 0x000000170e00720c */ /* 0x000fe20003f05270 */
[----:B------:R-:W-:Y:S01]  /*0920*/  FFMA R21, R12, R16, -R21 ;  /* 0x000000100c157223 */ /* 0x000fe20000000815 */
[-C--:B------:R-:W-:Y:S01]  /*0930*/  FFMA R5, R24, R25.reuse, R5 ;  /* 0x0000001918057223 */ /* 0x080fe20000000005 */
[----:B------:R-:W-:Y:S01]  /*0940*/  FFMA R22, R22, UR4, R19 ;  /* 0x0000000416167c23 */ /* 0x000fe20008000013 */
[----:B------:R-:W-:Y:S01]  /*0950*/  FSEL R4, R25, RZ, !P0 ;  /* 0x000000ff19047208 */ /* 0x000fe20004000000 */
[----:B------:R-:W-:Y:S01]  /*0960*/  FFMA R21, -R21, UR4, R18 ;  /* 0x0000000415157c23 */ /* 0x000fe20008000112 */
[----:B------:R-:W-:Y:S01]  /*0970*/  FSEL R13, R13, RZ, !P0 ;  /* 0x000000ff0d0d7208 */ /* 0x000fe20004000000 */
[----:B------:R-:W-:Y:S01]  /*0980*/  FFMA R2, R2, R25, -R7 ;  /* 0x0000001902027223 */ /* 0x000fe20000000807 */
[----:B------:R-:W-:Y:S01]  /*0990*/  FADD R17, R17, R22 ;  /* 0x0000001611117221 */ /* 0x000fe20000000000 */
[----:B------:R-:W-:Y:S01]  /*09a0*/  FFMA R4, R5, UR4, R4 ;  /* 0x0000000405047c23 */ /* 0x000fe20008000004 */
[----:B------:R-:W-:Y:S01]  /*09b0*/  FADD R20, R20, R21 ;  /* 0x0000001514147221 */ /* 0x000fe20000000000 */
[----:B------:R-:W-:-:S02]  /*09c0*/  FFMA R13, -R2, UR4, R13 ;  /* 0x00000004020d7c23 */ /* 0x000fc4000800010d */
[----:B------:R-:W-:Y:S02]  /*09d0*/  FADD R17, R17, R4 ;  /* 0x0000000411117221 */ /* 0x000fe40000000000 */
[----:B------:R-:W-:-:S07]  /*09e0*/  FADD R20, R20, R13 ;  /* 0x0000000d14147221 */ /* 0x000fce0000000000 */
.L_x_139:
[----:B------:R-:W-:Y:S05]  /*09f0*/  BRA.U UP1, `(.L_x_136) ;  /* 0x0000000101647547 */ /* 0x000fea000b800000 */
[----:B------:R-:W1:Y:S01]  /*0a00*/  LDC.64 R4, c[0x0][0x390] ;  /* 0x0000e400ff047b82 */ /* 0x000e620000000a00 */
[----:B------:R-:W-:Y:S01]  /*0a10*/  IADD3 R13, PT, PT, R0, R3, RZ ;  /* 0x00000003000d7210 */ /* 0x000fe20007ffe0ff */
[----:B------:R-:W2:Y:S06]  /*0a20*/  LDCU UR4, c[0x0][0x3a4] ;  /* 0x00007480ff0477ac */ /* 0x000eac0008000800 */
[----:B------:R-:W3:Y:S08]  /*0a30*/  LDC.64 R10, c[0x0][0x388] ;  /* 0x0000e200ff0a7b82 */ /* 0x000ef00000000a00 */
[----:B------:R-:W4:Y:S08]  /*0a40*/  LDC.64 R6, c[0x0][0x398] ;  /* 0x0000e600ff067b82 */ /* 0x000f300000000a00 */
[----:B------:R-:W5:Y:S01]  /*0a50*/  LDC.64 R8, c[0x0][0x380] ;  /* 0x0000e000ff087b82 */ /* 0x000f620000000a00 */
[----:B-1----:R-:W-:-:S06]  /*0a60*/  IMAD.WIDE R4, R13, 0x4, R4 ;  /* 0x000000040d047825 */ /* 0x002fcc00078e0204 */
[----:B0-----:R-:W2:Y:S01]  /*0a70*/  LDG.E.CONSTANT R4, desc[UR10][R4.64] ;  /* 0x0000000a04047981 */ /* 0x001ea2000c1e9900 */
[----:B---3--:R-:W-:-:S06]  /*0a80*/  IMAD.WIDE.U32 R10, R3, 0x4, R10 ;  /* 0x00000004030a7825 */ /* 0x008fcc00078e000a */
[----:B------:R-:W2:Y:S01]  /*0a90*/  LDG.E R11, desc[UR10][R10.64] ;  /* 0x0000000a0a0b7981 */ /* 0x000ea2000c1e1900 */
[----:B----4-:R-:W-:-:S06]  /*0aa0*/  IMAD.WIDE R6, R13, 0x4, R6 ;  /* 0x000000040d067825 */ /* 0x010fcc00078e0206 */
[----:B------:R-:W3:Y:S01]  /*0ab0*/  LDG.E.CONSTANT R6, desc[UR10][R6.64] ;  /* 0x0000000a06067981 */ /* 0x000ee2000c1e9900 */
[----:B-----5:R-:W-:-:S06]  /*0ac0*/  IMAD.WIDE.U32 R8, R3, 0x4, R8 ;  /* 0x0000000403087825 */ /* 0x020fcc00078e0008 */
[----:B------:R-:W4:Y:S01]  /*0ad0*/  LDG.E R9, desc[UR10][R8.64] ;  /* 0x0000000a08097981 */ /* 0x000f22000c1e1900 */
[----:B------:R-:W-:Y:S01]  /*0ae0*/  ISETP.NE.AND P0, PT, R14, R3, PT ;  /* 0x000000030e00720c */ /* 0x000fe20003f05270 */
[----:B--2---:R-:W-:-:S03]  /*0af0*/  FMUL R13, R4, R11 ;  /* 0x0000000b040d7220 */ /* 0x004fc60000400000 */
[----:B------:R-:W-:Y:S01]  /*0b00*/  FSEL R2, R11, RZ, !P0 ;  /* 0x000000ff0b027208 */ /* 0x000fe20004000000 */
[C---:B---3--:R-:W-:Y:S01]  /*0b10*/  FMUL R3, R6.reuse, R11 ;  /* 0x0000000b06037220 */ /* 0x048fe20000400000 */
[----:B----4-:R-:W-:Y:S01]  /*0b20*/  FSEL R0, R9, RZ, !P0 ;  /* 0x000000ff09007208 */ /* 0x010fe20004000000 */
[-C--:B------:R-:W-:Y:S02]  /*0b30*/  FFMA R13, R6, R9.reuse, R13 ;  /* 0x00000009060d7223 */ /* 0x080fe4000000000d */
[----:B------:R-:W-:Y:S02]  /*0b40*/  FFMA R3, R4, R9, -R3 ;  /* 0x0000000904037223 */ /* 0x000fe40000000803 */
[----:B------:R-:W-:Y:S02]  /*0b50*/  FFMA R0, R13, UR4, R0 ;  /* 0x000000040d007c23 */ /* 0x000fe40008000000 */
[----:B------:R-:W-:Y:S02]  /*0b60*/  FFMA R3, -R3, UR4, R2 ;  /* 0x0000000403037c23 */ /* 0x000fe40008000102 */
[----:B------:R-:W-:-:S02]  /*0b70*/  FADD R17, R17, R0 ;  /* 0x0000000011117221 */ /* 0x000fc40000000000 */
[----:B------:R-:W-:-:S07]  /*0b80*/  FADD R20, R20, R3 ;  /* 0x0000000314147221 */ /* 0x000fce0000000000 */
.L_x_136:
[----:B------:R-:W-:Y:S01]  /*0b90*/  FMUL R0, R20, R20 ;  /* 0x0000001414007220 */ /* 0x000fe20000400000 */
[----:B------:R-:W-:Y:S03]  /*0ba0*/  BSSY.RECONVERGENT B0, `(.L_x_140) ;  /* 0x000000e000007945 */ /* 0x000fe60003800200 */
[----:B------:R-:W-:-:S04]  /*0bb0*/  FFMA R3, R17, R17, R0 ;  /* 0x0000001111037223 */ /* 0x000fc80000000000 */
[----:B------:R1:W2:Y:S01]  /*0bc0*/  MUFU.RSQ R0, R3 ;  /* 0x0000000300007308 */ /* 0x0002a20000001400 */
[----:B------:R-:W-:-:S04]  /*0bd0*/  IADD3 R2, PT, PT, R3, -0xd000000, RZ ;  /* 0xf300000003027810 */ /* 0x000fc80007ffe0ff */
[----:B------:R-:W-:-:S13]  /*0be0*/  ISETP.GT.U32.AND P0, PT, R2, 0x727fffff, PT ;  /* 0x727fffff0200780c */ /* 0x000fda0003f04070 */
[----:B-12---:R-:W-:Y:S05]  /*0bf0*/  @!P0 BRA `(.L_x_141) ;  /* 0x0000000000108947 */ /* 0x006fea0003800000 */
[----:B------:R-:W-:-:S07]  /*0c00*/  MOV R7, 0xc20 ;  /* 0x00000c2000077802 */ /* 0x000fce0000000f00 */
[----:B0-----:R-:W-:Y:S05]  /*0c10*/  CALL.REL.NOINC `($__internal_6_$__cuda_sm20_sqrt_rn_f32_slowpath) ;  /* 0x0000000000e07944 */ /* 0x001fea0003c00000 */
[----:B------:R-:W-:Y:S01]  /*0c20*/  MOV R2, R0 ;  /* 0x0000000000027202 */ /* 0x000fe20000000f00 */
[----:B------:R-:W-:Y:S06]  /*0c30*/  BRA `(.L_x_142) ;  /* 0x0000000000107947 */ /* 0x000fec0003800000 */
.L_x_141:
[----:B------:R-:W-:Y:S01]  /*0c40*/  FMUL.FTZ R2, R3, R0 ;  /* 0x0000000003027220 */ /* 0x000fe20000410000 */
[----:B------:R-:W-:-:S03]  /*0c50*/  FMUL.FTZ R0, R0, 0.5 ;  /* 0x3f00000000007820 */ /* 0x000fc60000410000 */
[----:B------:R-:W-:-:S04]  /*0c60*/  FFMA R3, -R2, R2, R3 ;  /* 0x0000000202037223 */ /* 0x000fc80000000103 */
[----:B------:R-:W-:-:S07]  /*0c70*/  FFMA R2, R3, R0, R2 ;  /* 0x0000000003027223 */ /* 0x000fce0000000002 */
.L_x_142:
[----:B0-----:R-:W-:Y:S05]  /*0c80*/  BSYNC.RECONVERGENT B0 ;  /* 0x0000000000007941 */ /* 0x001fea0003800200 */
.L_x_140:
[----:B------:R-:W-:-:S13]  /*0c90*/  FSETP.GT.AND P0, PT, R2, RZ, PT ;  /* 0x000000ff0200720b */ /* 0x000fda0003f04000 */
[----:B------:R-:W-:Y:S05]  /*0ca0*/  @!P0 EXIT ;  /* 0x000000000000894d */ /* 0x000fea0003800000 */
[----:B------:R-:W-:Y:S01]  /*0cb0*/  ISETP.GT.AND P0, PT, R14, 0x6, PT ;  /* 0x000000060e00780c */ /* 0x000fe20003f04270 */
[----:B------:R-:W-:Y:S01]  /*0cc0*/  BSSY.RECONVERGENT B0, `(.L_x_143) ;  /* 0x0000016000007945 */ /* 0x000fe20003800200 */
[----:B------:R-:W-:-:S11]  /*0cd0*/  IMAD.MOV.U32 R3, RZ, RZ, 0x3f800000 ;  /* 0x3f800000ff037424 */ /* 0x000fd600078e00ff */
[----:B------:R-:W-:Y:S05]  /*0ce0*/  @P0 BRA `(.L_x_144) ;  /* 0x00000000004c0947 */ /* 0x000fea0003800000 */
[----:B------:R-:W-:Y:S01]  /*0cf0*/  UMOV UR4, 0x60 ;  /* 0x0000006000047882 */ /* 0x000fe20000000000 */
[----:B------:R-:W0:Y:S01]  /*0d00*/  LDC R7, c[0x3][0x78] ;  /* 0x00c01e00ff077b82 */ /* 0x000e220000000800 */
[----:B------:R-:W-:Y:S01]  /*0d10*/  LEA R0, R14, UR4, 0x2 ;  /* 0x000000040e007c11 */ /* 0x000fe2000f8e10ff */
[----:B------:R-:W-:Y:S06]  /*0d20*/  BSSY.RECONVERGENT B1, `(.L_x_144) ;  /* 0x000000f000017945 */ /* 0x000fec0003800200 */
        /* <DEDUP_REMOVED lines=9> */
[----:B------:R-:W0:Y:S01]  /*0dc0*/  LDCU UR4, c[0x3][0x78] ;  /* 0x00c00f00ff0477ac */ /* 0x000e220008000800 */
[----:B------:R-:W-:Y:S02]  /*0dd0*/  MOV R4, 0xe00 ;  /* 0x00000e0000047802 */ /* 0x000fe40000000f00 */
[----:B0-----:R-:W-:-:S07]  /*0de0*/  MOV R3, UR4 ;  /* 0x0000000400037c02 */ /* 0x001fce0008000f00 */
[----:B------:R-:W-:Y:S05]  /*0df0*/  CALL.REL.NOINC `($__internal_7_$__cuda_sm3x_div_rn_noftz_f32_slowpath) ;  /* 0x0000000000c87944 */ /* 0x000fea0003c00000 */
[----:B------:R-:W-:-:S07]  /*0e00*/  MOV R3, R0 ;  /* 0x0000000000037202 */ /* 0x000fce0000000f00 */
.L_x_145:
[----:B------:R-:W-:Y:S05]  /*0e10*/  BSYNC.RECONVERGENT B1 ;  /* 0x0000000000017941 */ /* 0x000fea0003800200 */
.L_x_144:
[----:B------:R-:W-:Y:S05]  /*0e20*/  BSYNC.RECONVERGENT B0 ;  /* 0x0000000000007941 */ /* 0x000fea0003800200 */
.L_x_143:
[----:B------:R-:W0:Y:S01]  /*0e30*/  MUFU.RCP R5, R2 ;  /* 0x0000000200057308 */ /* 0x000e220000001000 */
[----:B------:R-:W-:Y:S07]  /*0e40*/  BSSY.RECONVERGENT B0, `(.L_x_146) ;  /* 0x000000c000007945 */ /* 0x000fee0003800200 */
[----:B------:R-:W1:Y:S01]  /*0e50*/  FCHK P0, R3, R2 ;  /* 0x0000000203007302 */ /* 0x000e620000000000 */
[----:B0-----:R-:W-:-:S04]  /*0e60*/  FFMA R0, R5, -R2, 1 ;  /* 0x3f80000005007423 */ /* 0x001fc80000000802 */
[----:B------:R-:W-:-:S04]  /*0e70*/  FFMA R0, R5, R0, R5 ;  /* 0x0000000005007223 */ /* 0x000fc80000000005 */
[----:B------:R-:W-:-:S04]  /*0e80*/  FFMA R4, R0, R3, RZ ;  /* 0x0000000300047223 */ /* 0x000fc800000000ff */
[----:B------:R-:W-:-:S04]  /*0e90*/  FFMA R5, R4, -R2, R3 ;  /* 0x8000000204057223 */ /* 0x000fc80000000003 */
[----:B------:R-:W-:Y:S01]  /*0ea0*/  FFMA R0, R0, R5, R4 ;  /* 0x0000000500007223 */ /* 0x000fe20000000004 */
[----:B-1----:R-:W-:Y:S06]  /*0eb0*/  @!P0 BRA `(.L_x_147) ;  /* 0x0000000000108947 */ /* 0x002fec0003800000 */
[----:B------:R-:W-:Y:S01]  /*0ec0*/  MOV R0, R3 ;  /* 0x0000000300007202 */ /* 0x000fe20000000f00 */
[----:B------:R-:W-:Y:S01]  /*0ed0*/  IMAD.MOV.U32 R3, RZ, RZ, R2 ;  /* 0x000000ffff037224 */ /* 0x000fe200078e0002 */
[----:B------:R-:W-:-:S07]  /*0ee0*/  MOV R4, 0xf00 ;  /* 0x00000f0000047802 */ /* 0x000fce0000000f00 */
[----:B------:R-:W-:Y:S05]  /*0ef0*/  CALL.REL.NOINC `($__internal_7_$__cuda_sm3x_div_rn_noftz_f32_slowpath) ;  /* 0x0000000000887944 */ /* 0x000fea0003c00000 */
.L_x_147:
[----:B------:R-:W-:Y:S05]  /*0f00*/  BSYNC.RECONVERGENT B0 ;  /* 0x0000000000007941 */ /* 0x000fea0003800200 */
.L_x_146:
[----:B------:R-:W0:Y:S01]  /*0f10*/  LDC.64 R2, c[0x0][0x380] ;  /* 0x0000e000ff027b82 */ /* 0x000e220000000a00 */
[C---:B------:R-:W-:Y:S01]  /*0f20*/  FMUL R17, R0.reuse, R17 ;  /* 0x0000001100117220 */ /* 0x040fe20000400000 */
[----:B------:R-:W-:-:S06]  /*0f30*/  FMUL R7, R0, R20 ;  /* 0x0000001400077220 */ /* 0x000fcc0000400000 */
[----:B------:R-:W1:Y:S01]  /*0f40*/  LDC.64 R4, c[0x0][0x388] ;  /* 0x0000e200ff047b82 */ /* 0x000e620000000a00 */
[----:B0-----:R-:W-:-:S05]  /*0f50*/  IMAD.WIDE R2, R14, 0x4, R2 ;  /* 0x000000040e027825 */ /* 0x001fca00078e0202 */
[----:B------:R-:W-:Y:S01]  /*0f60*/  STG.E desc[UR10][R2.64], R17 ;  /* 0x0000001102007986 */ /* 0x000fe2000c10190a */
[----:B-1----:R-:W-:-:S05]  /*0f70*/  IMAD.WIDE R14, R14, 0x4, R4 ;  /* 0x000000040e0e7825 */ /* 0x002fca00078e0204 */
[----:B------:R-:W-:Y:S01]  /*0f80*/  STG.E desc[UR10][R14.64], R7 ;  /* 0x000000070e007986 */ /* 0x000fe2000c10190a */
[----:B------:R-:W-:Y:S05]  /*0f90*/  EXIT ;  /* 0x000000000000794d */ /* 0x000fea0003800000 */
        .weak           $__internal_6_$__cuda_sm20_sqrt_rn_f32_slowpath
        .type           $__internal_6_$__cuda_sm20_sqrt_rn_f32_slowpath,@function
        .size           $__internal_6_$__cuda_sm20_sqrt_rn_f32_slowpath,($__internal_7_$__cuda_sm3x_div_rn_noftz_f32_slowpath - $__internal_6_$__cuda_sm20_sqrt_rn_f32_slowpath)
$__internal_6_$__cuda_sm20_sqrt_rn_f32_slowpath:
[----:B------:R-:W-:-:S13]  /*0fa0*/  LOP3.LUT P0, RZ, R3, 0x7fffffff, RZ, 0xc0, !PT ;  /* 0x7fffffff03ff7812 */ /* 0x000fda000780c0ff */
[----:B------:R-:W-:Y:S01]  /*0fb0*/  @!P0 MOV R2, R3 ;  /* 0x0000000300028202 */ /* 0x000fe20000000f00 */
[----:B------:R-:W-:Y:S06]  /*0fc0*/  @!P0 BRA `(.L_x_148) ;  /* 0x0000000000448947 */ /* 0x000fec0003800000 */
[----:B------:R-:W-:Y:S02]  /*0fd0*/  FSETP.GEU.FTZ.AND P0, PT, R3, RZ, PT ;  /* 0x000000ff0300720b */ /* 0x000fe40003f1e000 */
[----:B------:R-:W-:-:S11]  /*0fe0*/  MOV R0, R3 ;  /* 0x0000000300007202 */ /* 0x000fd60000000f00 */
[----:B------:R-:W-:Y:S01]  /*0ff0*/  @!P0 MOV R2, 0x7fffffff ;  /* 0x7fffffff00028802 */ /* 0x000fe20000000f00 */
[----:B------:R-:W-:Y:S06]  /*1000*/  @!P0 BRA `(.L_x_148) ;  /* 0x0000000000348947 */ /* 0x000fec0003800000 */
[----:B------:R-:W-:-:S13]  /*1010*/  FSETP.GTU.FTZ.AND P0, PT, |R0|, +INF , PT ;  /* 0x7f8000000000780b */ /* 0x000fda0003f1c200 */
[----:B------:R-:W-:Y:S01]  /*1020*/  @P0 FADD.FTZ R2, R0, 1 ;  /* 0x3f80000000020421 */ /* 0x000fe20000010000 */
[----:B------:R-:W-:Y:S06]  /*1030*/  @P0 BRA `(.L_x_148) ;  /* 0x0000000000280947 */ /* 0x000fec0003800000 */
[----:B------:R-:W-:-:S13]  /*1040*/  FSETP.NEU.FTZ.AND P0, PT, |R0|, +INF , PT ;  /* 0x7f8000000000780b */ /* 0x000fda0003f1d200 */
[----:B------:R-:W-:-:S04]  /*1050*/  @P0 FFMA R3, R0, 1.84467440737095516160e+19, RZ ;  /* 0x5f80000000030823 */ /* 0x000fc800000000ff */
[----:B------:R-:W0:Y:S02]  /*1060*/  @P0 MUFU.RSQ R2, R3 ;  /* 0x0000000300020308 */ /* 0x000e240000001400 */
[----:B0-----:R-:W-:Y:S01]  /*1070*/  @P0 FMUL.FTZ R4, R3, R2 ;  /* 0x0000000203040220 */ /* 0x001fe20000410000 */
[----:B------:R-:W-:Y:S01]  /*1080*/  @P0 FMUL.FTZ R6, R2, 0.5 ;  /* 0x3f00000002060820 */ /* 0x000fe20000410000 */
[----:B------:R-:W-:Y:S02]  /*1090*/  @!P0 IMAD.MOV.U32 R2, RZ, RZ, R0 ;  /* 0x000000ffff028224 */ /* 0x000fe400078e0000 */
[----:B------:R-:W-:-:S04]  /*10a0*/  @P0 FADD.FTZ R5, -R4, -RZ ;  /* 0x800000ff04050221 */ /* 0x000fc80000010100 */
[----:B------:R-:W-:-:S04]  /*10b0*/  @P0 FFMA R5, R4, R5, R3 ;  /* 0x0000000504050223 */ /* 0x000fc80000000003 */
[----:B------:R-:W-:-:S04]  /*10c0*/  @P0 FFMA R5, R5, R6, R4 ;  /* 0x0000000605050223 */ /* 0x000fc80000000004 */
[----:B------:R-:W-:-:S07]  /*10d0*/  @P0 FMUL.FTZ R2, R5, 2.3283064365386962891e-10 ;  /* 0x2f80000005020820 */ /* 0x000fce0000410000 */
.L_x_148:
[----:B------:R-:W-:Y:S01]  /*10e0*/  HFMA2 R3, -RZ, RZ, 0, 0 ;  /* 0x00000000ff037431 */ /* 0x000fe200000001ff */
[----:B------:R-:W-:Y:S02]  /*10f0*/  MOV R0, R2 ;  /* 0x0000000200007202 */ /* 0x000fe40000000f00 */
[----:B------:R-:W-:-:S04]  /*1100*/  MOV R2, R7 ;  /* 0x0000000700027202 */ /* 0x000fc80000000f00 */
[----:B------:R-:W-:Y:S05]  /*1110*/  RET.REL.NODEC R2 `(quantum_evolve_kernel) ;  /* 0xffffffec02b87950 */ /* 0x000fea0003c3ffff */
        .weak           $__internal_7_$__cuda_sm3x_div_rn_noftz_f32_slowpath
        .type           $__internal_7_$__cuda_sm3x_div_rn_noftz_f32_slowpath,@function
        .size           $__internal_7_$__cuda_sm3x_div_rn_noftz_f32_slowpath,(.L_x_725 - $__internal_7_$__cuda_sm3x_div_rn_noftz_f32_slowpath)
$__internal_7_$__cuda_sm3x_div_rn_noftz_f32_slowpath:
[----:B------:R-:W-:Y:S01]  /*1120*/  SHF.R.U32.HI R6, RZ, 0x17, R3 ;  /* 0x00000017ff067819 */ /* 0x000fe20000011603 */
[----:B------:R-:W-:Y:S01]  /*1130*/  BSSY.RECONVERGENT B2, `(.L_x_149) ;  /* 0x0000062000027945 */ /* 0x000fe20003800200 */
[----:B------:R-:W-:Y:S02]  /*1140*/  SHF.R.U32.HI R5, RZ, 0x17, R0 ;  /* 0x00000017ff057819 */ /* 0x000fe40000011600 */
[----:B------:R-:W-:Y:S02]  /*1150*/  LOP3.LUT R10, R6, 0xff, RZ, 0xc0, !PT ;  /* 0x000000ff060a7812 */ /* 0x000fe400078ec0ff */
[----:B------:R-:W-:Y:S02]  /*1160*/  LOP3.LUT R8, R5, 0xff, RZ, 0xc0, !PT ;  /* 0x000000ff05087812 */ /* 0x000fe400078ec0ff */
[----:B------:R-:W-:-:S03]  /*1170*/  IADD3 R7, PT, PT, R10, -0x1, RZ ;  /* 0xffffffff0a077810 */ /* 0x000fc60007ffe0ff */
[----:B------:R-:W-:Y:S01]  /*1180*/  VIADD R6, R8, 0xffffffff ;  /* 0xffffffff08067836 */ /* 0x000fe20000000000 */
        /* <DEDUP_REMOVED lines=27> */
.L_x_150:
[----:B------:R-:W-:Y:S01]  /*1340*/  LEA R6, R10, 0xc0800000, 0x17 ;  /* 0xc08000000a067811 */ /* 0x000fe200078eb8ff */
[----:B------:R-:W-:Y:S04]  /*1350*/  BSSY.RECONVERGENT B3, `(.L_x_155) ;  /* 0x0000036000037945 */ /* 0x000fe80003800200 */
[----:B------:R-:W-:Y:S01]  /*1360*/  IMAD.IADD R6, R3, 0x1, -R6 ;  /* 0x0000000103067824 */ /* 0x000fe200078e0a06 */
[----:B------:R-:W-:-:S03]  /*1370*/  IADD3 R3, PT, PT, R8, -0x7f, RZ ;  /* 0xffffff8108037810 */ /* 0x000fc60007ffe0ff */
[----:B------:R0:W1:Y:S01]  /*1380*/  MUFU.RCP R7, R6 ;  /* 0x0000000600077308 */ /* 0x0000620000001000 */
[----:B------:R-:W-:Y:S01]  /*1390*/  FADD.FTZ R9, -R6, -RZ ;  /* 0x800000ff06097221 */ /* 0x000fe20000010100 */
[C---:B------:R-:W-:Y:S01]  /*13a0*/  IMAD R0, R3.reuse, -0x800000, R0 ;  /* 0xff80000003007824 */ /* 0x040fe200078e0200 */
[----:B0-----:R-:W-:-:S04]  /*13b0*/  IADD3 R6, PT, PT, R3, 0x7f, -R10 ;  /* 0x0000007f03067810 */ /* 0x001fc80007ffe80a */
[----:B------:R-:W-:Y:S01]  /*13c0*/  IADD3 R6, PT, PT, R6, R5, RZ ;  /* 0x0000000506067210 */ /* 0x000fe20007ffe0ff */
[----:B-1----:R-:W-:-:S04]  /*13d0*/  FFMA R8, R7, R9, 1 ;  /* 0x3f80000007087423 */ /* 0x002fc80000000009 */
        /* <DEDUP_REMOVED lines=41> */
.L_x_157:
[----:B------:R-:W-:-:S04]  /*1670*/  LOP3.LUT R0, R0, 0x80000000, RZ, 0xc0, !PT ;  /* 0x8000000000007812 */ /* 0x000fc800078ec0ff */
[----:B------:R-:W-:Y:S01]  /*1680*/  LOP3.LUT R0, R0, 0x7f800000, RZ, 0xfc, !PT ;  /* 0x7f80000000007812 */ /* 0x000fe200078efcff */
[----:B------:R-:W-:Y:S06]  /*1690*/  BRA `(.L_x_158) ;  /* 0x0000000000047947 */ /* 0x000fec0003800000 */
.L_x_156:
[----:B------:R-:W-:-:S07]  /*16a0*/  LEA R0, R6, R0, 0x17 ;  /* 0x0000000006007211 */ /* 0x000fce00078eb8ff */
.L_x_158:
[----:B------:R-:W-:Y:S05]  /*16b0*/  BSYNC.RECONVERGENT B3 ;  /* 0x0000000000037941 */ /* 0x000fea0003800200 */
.L_x_155:
[----:B------:R-:W-:Y:S05]  /*16c0*/  BRA `(.L_x_159) ;  /* 0x0000000000207947 */ /* 0x000fea0003800000 */
.L_x_154:
[----:B------:R-:W-:-:S04]  /*16d0*/  LOP3.LUT R0, R3, 0x80000000, R0, 0x48, !PT ;  /* 0x8000000003007812 */ /* 0x000fc800078e4800 */
[----:B------:R-:W-:Y:S01]  /*16e0*/  LOP3.LUT R0, R0, 0x7f800000, RZ, 0xfc, !PT ;  /* 0x7f80000000007812 */ /* 0x000fe200078efcff */
[----:B------:R-:W-:Y:S06]  /*16f0*/  BRA `(.L_x_159) ;  /* 0x0000000000147947 */ /* 0x000fec0003800000 */
.L_x_153:
[----:B------:R-:W-:Y:S01]  /*1700*/  LOP3.LUT R0, R3, 0x80000000, R0, 0x48, !PT ;  /* 0x8000000003007812 */ /* 0x000fe200078e4800 */
[----:B------:R-:W-:Y:S06]  /*1710*/  BRA `(.L_x_159) ;  /* 0x00000000000c7947 */ /* 0x000fec0003800000 */
.L_x_152:
[----:B------:R-:W0:Y:S01]  /*1720*/  MUFU.RSQ R0, -QNAN ;  /* 0xffc0000000007908 */ /* 0x000e220000001400 */
[----:B------:R-:W-:Y:S05]  /*1730*/  BRA `(.L_x_159) ;  /* 0x0000000000047947 */ /* 0x000fea0003800000 */
.L_x_151:
[----:B------:R-:W-:-:S07]  /*1740*/  FADD.FTZ R0, R0, R3 ;  /* 0x0000000300007221 */ /* 0x000fce0000010000 */
.L_x_159:
[----:B------:R-:W-:Y:S05]  /*1750*/  BSYNC.RECONVERGENT B2 ;  /* 0x0000000000027941 */ /* 0x000fea0003800200 */
.L_x_149:
[----:B------:R-:W-:-:S04]  /*1760*/  HFMA2 R5, -RZ, RZ, 0, 0 ;  /* 0x00000000ff057431 */ /* 0x000fc800000001ff */
[----:B0-----:R-:W-:Y:S05]  /*1770*/  RET.REL.NODEC R4 `(quantum_evolve_kernel) ;  /* 0xffffffe804207950 */ /* 0x001fea0003c3ffff */
.L_x_160:
        /* <DEDUP_REMOVED lines=16> */
.L_x_725:


//--------------------- .text.tensor_product_7d_kernel --------------------------
	.section	.text.tensor_product_7d_kernel,"ax",@progbits
	.align	128
        .global         tensor_product_7d_kernel
        .type           tensor_product_7d_kernel,@function
        .size           tensor_product_7d_kernel,(.L_x_726 - tensor_product_7d_kernel)
        .other          tensor_product_7d_kernel,@"STO_CUDA_ENTRY STV_DEFAULT"
tensor_product_7d_kernel:
.text.tensor_product_7d_kernel:
[----:B------:R-:W-:Y:S01]  /*0000*/  LDC R1, c[0x0][0x37c] ;  /* 0x0000df00ff017b82 */ /* 0x000fe20000000800 */
[----:B------:R-:W0:Y:S01]  /*0010*/  S2R R13, SR_CTAID.X ;  /* 0x00000000000d7919 */ /* 0x000e220000002500 */
[----:B------:R-:W0:Y:S01]  /*0020*/  LDCU UR4, c[0x0][0x398] ;  /* 0x00007300ff0477ac */ /* 0x000e220008000800 */
[----:B------:R-:W1:Y:S01]  /*0030*/  S2R R10, SR_TID.X ;  /* 0x00000000000a7919 */ /* 0x000e620000002100 */
[----:B------:R-:W1:Y:S01]  /*0040*/  S2R R15, SR_TID.Y ;  /* 0x00000000000f7919 */ /* 0x000e620000002200 */
[----:B0-----:R-:W-:Y:S02]  /*0050*/  ISETP.GE.AND P0, PT, R13, UR4, PT ;  /* 0x000000040d007c0c */ /* 0x001fe4000bf06270 */
[----:B-1----:R-:W-:-:S04]  /*0060*/  VIMNMX.U32 R0, PT, PT, R10, R15, !PT ;  /* 0x0000000f0a007248 */ /* 0x002fc80007fe0000 */
[----:B------:R-:W-:-:S13]  /*0070*/  ISETP.GT.U32.OR P0, PT, R0, 0x6, P0 ;  /* 0x000000060000780c */ /* 0x000fda0000704470 */
[----:B------:R-:W-:Y:S05]  /*0080*/  @P0 EXIT ;  /* 0x000000000000094d */ /* 0x000fea0003800000 */
[----:B------:R-:W0:Y:S01]  /*0090*/  LDC.64 R2, c[0x0][0x380] ;  /* 0x0000e000ff027b82 */ /* 0x000e220000000a00 */
[----:B------:R-:W1:Y:S01]  /*00a0*/  LDCU.64 UR4, c[0x0][0x358] ;  /* 0x00006b00ff0477ac */ /* 0x000e620008000a00 */
[C---:B------:R-:W-:Y:S02]  /*00b0*/  IMAD R7, R13.reuse, 0x7, R10 ;  /* 0x000000070d077824 */ /* 0x040fe400078e020a */
[----:B------:R-:W-:-:S04]  /*00c0*/  IMAD R9, R13, 0x7, R15 ;  /* 0x000000070d097824 */ /* 0x000fc800078e020f */
[----:B------:R-:W2:Y:S01]  /*00d0*/  LDC.64 R4, c[0x0][0x388] ;  /* 0x0000e200ff047b82 */ /* 0x000ea20000000a00 */
[----:B0-----:R-:W-:-:S06]  /*00e0*/  IMAD.WIDE.U32 R2, R7, 0x4, R2 ;  /* 0x0000000407027825 */ /* 0x001fcc00078e0002 */
[----:B-1----:R0:W3:Y:S01]  /*00f0*/  LDG.E.CONSTANT R3, desc[UR4][R2.64] ;  /* 0x0000000402037981 */ /* 0x0020e2000c1e9900 */
[----:B--2---:R-:W-:Y:S01]  /*0100*/  IMAD.WIDE.U32 R4, R9, 0x4, R4 ;  /* 0x0000000409047825 */ /* 0x004fe200078e0004 */
[----:B------:R-:W-:Y:S01]  /*0110*/  UMOV UR6, 0x60 ;  /* 0x0000006000067882 */ /* 0x000fe20000000000 */
[----:B------:R-:W1:Y:S04]  /*0120*/  LDC R9, c[0x3][0x78] ;  /* 0x00c01e00ff097b82 */ /* 0x000e680000000800 */
[----:B------:R2:W3:Y:S01]  /*0130*/  LDG.E.CONSTANT R4, desc[UR4][R4.64] ;  /* 0x0000000404047981 */ /* 0x0004e2000c1e9900 */
[----:B------:R-:W-:Y:S02]  /*0140*/  LEA R7, R15, UR6, 0x2 ;  /* 0x000000060f077c11 */ /* 0x000fe4000f8e10ff */
[----:B------:R-:W-:-:S04]  /*0150*/  LEA R6, R10, UR6, 0x2 ;  /* 0x000000060a067c11 */ /* 0x000fc8000f8e10ff */
[----:B------:R-:W4:Y:S08]  /*0160*/  LDC R0, c[0x3][R6] ;  /* 0x00c0000006007b82 */ /* 0x000f300000000800 */
[----:B------:R-:W4:Y:S01]  /*0170*/  LDC R7, c[0x3][R7] ;  /* 0x00c0000007077b82 */ /* 0x000f220000000800 */
[----:B-1----:R-:W-:-:S04]  /*0180*/  FMUL R9, R9, R9 ;  /* 0x0000000909097220 */ /* 0x002fc80000400000 */
[----:B------:R-:W1:Y:S01]  /*0190*/  MUFU.RCP R8, R9 ;  /* 0x0000000900087308 */ /* 0x000e620000001000 */
[----:B0-----:R-:W-:Y:S01]  /*01a0*/  IMAD R2, R10, 0x7, R15 ;  /* 0x000000070a027824 */ /* 0x001fe200078e020f */
[----:B------:R-:W-:Y:S01]  /*01b0*/  BSSY.RECONVERGENT B0, `(.L_x_161) ;  /* 0x000000e000007945 */ /* 0x000fe20003800200 */
[----:B-1----:R-:W-:-:S04]  /*01c0*/  FFMA R11, -R9, R8, 1 ;  /* 0x3f800000090b7423 */ /* 0x002fc80000000108 */
[----:B------:R-:W-:Y:S01]  /*01d0*/  FFMA R11, R8, R11, R8 ;  /* 0x0000000b080b7223 */ /* 0x000fe20000000008 */
[----:B----4-:R-:W-:-:S04]  /*01e0*/  FMUL R0, R0, R7 ;  /* 0x0000000700007220 */ /* 0x010fc80000400000 */
[----:B------:R-:W0:Y:S01]  /*01f0*/  FCHK P0, R0, R9 ;  /* 0x0000000900007302 */ /* 0x000e220000000000 */
[----:B------:R-:W-:-:S04]  /*0200*/  FFMA R8, R0, R11, RZ ;  /* 0x0000000b00087223 */ /* 0x000fc800000000ff */
[----:B--2---:R-:W-:Y:S01]  /*0210*/  FFMA R5, -R9, R8, R0 ;  /* 0x0000000809057223 */ /* 0x004fe20000000100 */
[----:B------:R-:W-:-:S03]  /*0220*/  IMAD R2, R13, 0x31, R2 ;  /* 0x000000310d027824 */ /* 0x000fc600078e0202 */
[----:B------:R-:W-:Y:S01]  /*0230*/  FFMA R5, R11, R5, R8 ;  /* 0x000000050b057223 */ /* 0x000fe20000000008 */
[----:B---3--:R-:W-:Y:S01]  /*0240*/  FMUL R4, R3, R4 ;  /* 0x0000000403047220 */ /* 0x008fe20000400000 */
[----:B0-----:R-:W-:Y:S06]  /*0250*/  @!P0 BRA `(.L_x_162) ;  /* 0x00000000000c8947 */ /* 0x001fec0003800000 */
[----:B------:R-:W-:-:S07]  /*0260*/  MOV R6, 0x280 ;  /* 0x0000028000067802 */ /* 0x000fce0000000f00 */
[----:B------:R-:W-:Y:S05]  /*0270*/  CALL.REL.NOINC `($__internal_8_$__cuda_sm3x_div_rn_noftz_f32_slowpath) ;  /* 0x00000000001c7944 */ /* 0x000fea0003c00000 */
[----:B------:R-:W-:-:S07]  /*0280*/  IMAD.MOV.U32 R5, RZ, RZ, R0 ;  /* 0x000000ffff057224 */ /* 0x000fce00078e0000 */
.L_x_162:
[----:B------:R-:W-:Y:S05]  /*0290*/  BSYNC.RECONVERGENT B0 ;  /* 0x0000000000007941 */ /* 0x000fea0003800200 */
.L_x_161:
[----:B------:R-:W0:Y:S01]  /*02a0*/  LDC.64 R6, c[0x0][0x390] ;  /* 0x0000e400ff067b82 */ /* 0x000e220000000a00 */
[----:B------:R-:W-:Y:S01]  /*02b0*/  FMUL R5, R4, R5 ;  /* 0x0000000504057220 */ /* 0x000fe20000400000 */
[----:B0-----:R-:W-:-:S05]  /*02c0*/  IMAD.WIDE.U32 R2, R2, 0x4, R6 ;  /* 0x0000000402027825 */ /* 0x001fca00078e0006 */
[----:B------:R-:W-:Y:S01]  /*02d0*/  STG.E desc[UR4][R2.64], R5 ;  /* 0x0000000502007986 */ /* 0x000fe2000c101904 */
[----:B------:R-:W-:Y:S05]  /*02e0*/  EXIT ;  /* 0x000000000000794d */ /* 0x000fea0003800000 */
        .weak           $__internal_8_$__cuda_sm3x_div_rn_noftz_f32_slowpath
        .type           $__internal_8_$__cuda_sm3x_div_rn_noftz_f32_slowpath,@function
        .size           $__internal_8_$__cuda_sm3x_div_rn_noftz_f32_slowpath,(.L_x_726 - $__internal_8_$__cuda_sm3x_div_rn_noftz_f32_slowpath)
$__internal_8_$__cuda_sm3x_div_rn_noftz_f32_slowpath:
[----:B------:R-:W-:Y:S01]  /*02f0*/  SHF.R.U32.HI R5, RZ, 0x17, R9 ;  /* 0x00000017ff057819 */ /* 0x000fe20000011609 */
[----:B------:R-:W-:Y:S01]  /*0300*/  BSSY.RECONVERGENT B1, `(.L_x_163) ;  /* 0x0000064000017945 */ /* 0x000fe20003800200 */
[--C-:B------:R-:W-:Y:S01]  /*0310*/  SHF.R.U32.HI R3, RZ, 0x17, R0.reuse ;  /* 0x00000017ff037819 */ /* 0x100fe20000011600 */
[----:B------:R-:W-:Y:S01]  /*0320*/  IMAD.MOV.U32 R8, RZ, RZ, R0 ;  /* 0x000000ffff087224 */ /* 0x000fe200078e0000 */
        /* <DEDUP_REMOVED lines=8> */
[----:B------:R-:W-:Y:S01]  /*03b0*/  FSETP.GTU.FTZ.AND P0, PT, |R0|, +INF , PT ;  /* 0x7f8000000000780b */ /* 0x000fe20003f1c200 */
[----:B------:R-:W-:Y:S01]  /*03c0*/  IMAD.MOV.U32 R3, RZ, RZ, R9 ;  /* 0x000000ffff037224 */ /* 0x000fe200078e0009 */
        /* <DEDUP_REMOVED lines=22> */
.L_x_164:
        /* <DEDUP_REMOVED lines=29> */
[CC--:B------:R-:W-:Y:S01]  /*0700*/  FFMA.RZ R3, R12.reuse, R8.reuse, R13 ;  /* 0x000000080c037223 */ /* 0x0c0fe2000000c00d */
[C---:B------:R-:W-:Y:S01]  /*0710*/  VIADD R10, R7.reuse, 0x20 ;  /* 0x00000020070a7836 */ /* 0x040fe20000000000 */
[C---:B------:R-:W-:Y:S02]  /*0720*/  ISETP.NE.AND P2, PT, R7.reuse, RZ, PT ;  /* 0x000000ff0700720c */ /* 0x040fe40003f45270 */
[----:B------:R-:W-:Y:S01]  /*0730*/  ISETP.NE.AND P1, PT, R7, RZ, PT ;  /* 0x000000ff0700720c */ /* 0x000fe20003f25270 */
[----:B------:R-:W-:Y:S01]  /*0740*/  IMAD.MOV R7, RZ, RZ, -R7 ;  /* 0x000000ffff077224 */ /* 0x000fe200078e0a07 */
[----:B------:R-:W-:Y:S01]  /*0750*/  LOP3.LUT R5, R3, 0x7fffff, RZ, 0xc0, !PT ;  /* 0x007fffff03057812 */ /* 0x000fe200078ec0ff */
[CCC-:B------:R-:W-:Y:S01]  /*0760*/  FFMA.RP R3, R12.reuse, R8.reuse, R13.reuse ;  /* 0x000000080c037223 */ /* 0x1c0fe2000000800d */
[----:B------:R-:W-:Y:S02]  /*0770*/  FFMA.RM R8, R12, R8, R13 ;  /* 0x000000080c087223 */ /* 0x000fe4000000400d */
[----:B------:R-:W-:-:S03]  /*0780*/  LOP3.LUT R5, R5, 0x800000, RZ, 0xfc, !PT ;  /* 0x0080000005057812 */ /* 0x000fc600078efcff */
        /* <DEDUP_REMOVED lines=13> */
.L_x_171:
[----:B------:R-:W-:-:S04]  /*0860*/  LOP3.LUT R0, R0, 0x80000000, RZ, 0xc0, !PT ;  /* 0x8000000000007812 */ /* 0x000fc800078ec0ff */
[----:B------:R-:W-:Y:S01]  /*0870*/  LOP3.LUT R0, R0, 0x7f800000, RZ, 0xfc, !PT ;  /* 0x7f80000000007812 */ /* 0x000fe200078efcff */
[----:B------:R-:W-:Y:S06]  /*0880*/  BRA `(.L_x_172) ;  /* 0x0000000000047947 */ /* 0x000fec0003800000 */
.L_x_170:
[----:B------:R-:W-:-:S07]  /*0890*/  IMAD R0, R5, 0x800000, R0 ;  /* 0x0080000005007824 */ /* 0x000fce00078e0200 */
.L_x_172:
[----:B------:R-:W-:Y:S05]  /*08a0*/  BSYNC.RECONVERGENT B2 ;  /* 0x0000000000027941 */ /* 0x000fea0003800200 */
.L_x_169:
[----:B------:R-:W-:Y:S05]  /*08b0*/  BRA `(.L_x_173) ;  /* 0x0000000000207947 */ /* 0x000fea0003800000 */
.L_x_168:
[----:B------:R-:W-:-:S04]  /*08c0*/  LOP3.LUT R0, R9, 0x80000000, R8, 0x48, !PT ;  /* 0x8000000009007812 */ /* 0x000fc800078e4808 */
[----:B------:R-:W-:Y:S01]  /*08d0*/  LOP3.LUT R0, R0, 0x7f800000, RZ, 0xfc, !PT ;  /* 0x7f80000000007812 */ /* 0x000fe200078efcff */
[----:B------:R-:W-:Y:S06]  /*08e0*/  BRA `(.L_x_173) ;  /* 0x0000000000147947 */ /* 0x000fec0003800000 */
.L_x_167:
[----:B------:R-:W-:Y:S01]  /*08f0*/  LOP3.LUT R0, R9, 0x80000000, R8, 0x48, !PT ;  /* 0x8000000009007812 */ /* 0x000fe200078e4808 */
[----:B------:R-:W-:Y:S06]  /*0900*/  BRA `(.L_x_173) ;  /* 0x00000000000c7947 */ /* 0x000fec0003800000 */
.L_x_166:
[----:B------:R-:W0:Y:S01]  /*0910*/  MUFU.RSQ R0, -QNAN ;  /* 0xffc0000000007908 */ /* 0x000e220000001400 */
[----:B------:R-:W-:Y:S05]  /*0920*/  BRA `(.L_x_173) ;  /* 0x0000000000047947 */ /* 0x000fea0003800000 */
.L_x_165:
[----:B------:R-:W-:-:S07]  /*0930*/  FADD.FTZ R0, R0, R3 ;  /* 0x0000000300007221 */ /* 0x000fce0000010000 */
.L_x_173:
[----:B------:R-:W-:Y:S05]  /*0940*/  BSYNC.RECONVERGENT B1 ;  /* 0x0000000000017941 */ /* 0x000fea0003800200 */
.L_x_163:
[----:B------:R-:W-:-:S04]  /*0950*/  IMAD.MOV.U32 R7, RZ, RZ, 0x0 ;  /* 0x00000000ff077424 */ /* 0x000fc800078e00ff */
[----:B0-----:R-:W-:Y:S05]  /*0960*/  RET.REL.NODEC R6 `(tensor_product_7d_kernel) ;  /* 0xfffffff406a47950 */ /* 0x001fea0003c3ffff */
.L_x_174:
        /* <DEDUP_REMOVED lines=9> */
.L_x_726:


//--------------------- .text.dequantize_int4_phi_kernel --------------------------
	.section	.text.dequantize_int4_phi_kernel,"ax",@progbits
	.align	128
        .global         dequantize_int4_phi_kernel
        .type           dequantize_int4_phi_kernel,@function
        .size           dequantize_int4_phi_kernel,(.L_x_750 - dequantize_int4_phi_kernel)
        .other          dequantize_int4_phi_kernel,@"STO_CUDA_ENTRY STV_DEFAULT"
dequantize_int4_phi_kernel:
.text.dequantize_int4_phi_kernel:
        /* <DEDUP_REMOVED lines=8> */
[----:B------:R-:W0:Y:S01]  /*0080*/  LDC R9, c[0x0][0x39c] ;  /* 0x0000e700ff097b82 */ /* 0x000e220000000800 */
[----:B------:R-:W-:Y:S01]  /*0090*/  IABS R7, R0 ;  /* 0x0000000000077213 */ /* 0x000fe20000000000 */
[----:B------:R-:W1:Y:S01]  /*00a0*/  LDCU.64 UR6, c[0x0][0x380] ;  /* 0x00007000ff0677ac */ /* 0x000e620008000a00 */
[----:B------:R-:W2:Y:S01]  /*00b0*/  LDCU.64 UR4, c[0x0][0x358] ;  /* 0x00006b00ff0477ac */ /* 0x000ea20008000a00 */
[----:B0-----:R-:W-:-:S04]  /*00c0*/  IABS R6, R9 ;  /* 0x0000000900067213 */ /* 0x001fc80000000000 */
[----:B------:R-:W0:Y:S08]  /*00d0*/  I2F.RP R4, R6 ;  /* 0x0000000600047306 */ /* 0x000e300000209400 */
[----:B0-----:R-:W0:Y:S02]  /*00e0*/  MUFU.RCP R4, R4 ;  /* 0x0000000400047308 */ /* 0x001e240000001000 */
[----:B0-----:R-:W-:Y:S01]  /*00f0*/  VIADD R2, R4, 0xffffffe ;  /* 0x0ffffffe04027836 */ /* 0x001fe20000000000 */
[----:B------:R-:W-:-:S05]  /*0100*/  LOP3.LUT R4, R0, R9, RZ, 0x3c, !PT ;  /* 0x0000000900047212 */ /* 0x000fca00078e3cff */
[----:B------:R0:W3:Y:S01]  /*0110*/  F2I.FTZ.U32.TRUNC.NTZ R3, R2 ;  /* 0x0000000200037305 */ /* 0x0000e2000021f000 */
[----:B------:R-:W-:Y:S01]  /*0120*/  ISETP.GE.AND P1, PT, R4, RZ, PT ;  /* 0x000000ff0400720c */ /* 0x000fe20003f26270 */
[----:B0-----:R-:W-:Y:S02]  /*0130*/  HFMA2 R2, -RZ, RZ, 0, 0 ;  /* 0x00000000ff027431 */ /* 0x001fe400000001ff */
[----:B---3--:R-:W-:-:S04]  /*0140*/  IMAD.MOV R5, RZ, RZ, -R3 ;  /* 0x000000ffff057224 */ /* 0x008fc800078e0a03 */
[----:B------:R-:W-:-:S04]  /*0150*/  IMAD R5, R5, R6, RZ ;  /* 0x0000000605057224 */ /* 0x000fc800078e02ff */
[----:B------:R-:W-:-:S06]  /*0160*/  IMAD.HI.U32 R3, R3, R5, R2 ;  /* 0x0000000503037227 */ /* 0x000fcc00078e0002 */
[----:B------:R-:W-:-:S04]  /*0170*/  IMAD.HI.U32 R5, R3, R7, RZ ;  /* 0x0000000703057227 */ /* 0x000fc800078e00ff */
[----:B------:R-:W-:-:S04]  /*0180*/  IMAD.MOV R3, RZ, RZ, -R5 ;  /* 0x000000ffff037224 */ /* 0x000fc800078e0a05 */
[----:B------:R-:W-:-:S05]  /*0190*/  IMAD R3, R6, R3, R7 ;  /* 0x0000000306037224 */ /* 0x000fca00078e0207 */
[----:B------:R-:W-:-:S13]  /*01a0*/  ISETP.GT.U32.AND P2, PT, R6, R3, PT ;  /* 0x000000030600720c */ /* 0x000fda0003f44070 */
[-C--:B------:R-:W-:Y:S01]  /*01b0*/  @!P2 IADD3 R3, PT, PT, R3, -R6.reuse, RZ ;  /* 0x800000060303a210 */ /* 0x080fe20007ffe0ff */
[----:B------:R-:W-:Y:S01]  /*01c0*/  @!P2 VIADD R5, R5, 0x1 ;  /* 0x000000010505a836 */ /* 0x000fe20000000000 */
[----:B------:R-:W-:Y:S02]  /*01d0*/  ISETP.NE.AND P2, PT, R9, RZ, PT ;  /* 0x000000ff0900720c */ /* 0x000fe40003f45270 */
[----:B------:R-:W-:Y:S02]  /*01e0*/  ISETP.GE.U32.AND P0, PT, R3, R6, PT ;  /* 0x000000060300720c */ /* 0x000fe40003f06070 */
[----:B------:R-:W0:Y:S01]  /*01f0*/  LDC.64 R2, c[0x0][0x388] ;  /* 0x0000e200ff027b82 */ /* 0x000e220000000a00 */
[----:B-1----:R-:W-:-:S04]  /*0200*/  IADD3 R6, P3, PT, R0, UR6, RZ ;  /* 0x0000000600067c10 */ /* 0x002fc8000ff7e0ff */
[----:B------:R-:W-:-:S05]  /*0210*/  LEA.HI.X.SX32 R7, R0, UR7, 0x1, P3 ;  /* 0x0000000700077c11 */ /* 0x000fca00098f0eff */
[----:B--2---:R-:W2:Y:S01]  /*0220*/  LDG.E.U8.CONSTANT R6, desc[UR4][R6.64] ;  /* 0x0000000406067981 */ /* 0x004ea2000c1e9100 */
[----:B------:R-:W-:-:S05]  /*0230*/  @P0 IADD3 R5, PT, PT, R5, 0x1, RZ ;  /* 0x0000000105050810 */ /* 0x000fca0007ffe0ff */
[----:B------:R-:W-:Y:S01]  /*0240*/  @!P1 IMAD.MOV R5, RZ, RZ, -R5 ;  /* 0x000000ffff059224 */ /* 0x000fe200078e0a05 */
[----:B------:R-:W-:-:S05]  /*0250*/  @!P2 LOP3.LUT R5, RZ, R9, RZ, 0x33, !PT ;  /* 0x00000009ff05a212 */ /* 0x000fca00078e33ff */
[----:B0-----:R-:W-:Y:S02]  /*0260*/  IMAD.WIDE R2, R5, 0x4, R2 ;  /* 0x0000000405027825 */ /* 0x001fe400078e0202 */
[----:B------:R-:W0:Y:S04]  /*0270*/  LDC.64 R4, c[0x0][0x390] ;  /* 0x0000e400ff047b82 */ /* 0x000e280000000a00 */
[----:B------:R-:W3:Y:S01]  /*0280*/  LDG.E.CONSTANT R2, desc[UR4][R2.64] ;  /* 0x0000000402027981 */ /* 0x000ee2000c1e9900 */
[----:B0-----:R-:W-:Y:S01]  /*0290*/  IMAD.WIDE R4, R0, 0x4, R4 ;  /* 0x0000000400047825 */ /* 0x001fe200078e0204 */
[----:B--2---:R-:W3:Y:S03]  /*02a0*/  I2F.S8 R9, R6 ;  /* 0x0000000600097306 */ /* 0x004ee60000001400 */
[----:B---3--:R-:W-:-:S05]  /*02b0*/  FMUL R9, R2, R9 ;  /* 0x0000000902097220 */ /* 0x008fca0000400000 */
[----:B------:R-:W-:Y:S01]  /*02c0*/  STG.E desc[UR4][R4.64], R9 ;  /* 0x0000000904007986 */ /* 0x000fe2000c101904 */
[----:B------:R-:W-:Y:S05]  /*02d0*/  EXIT ;  /* 0x000000000000794d */ /* 0x000fea0003800000 */
.L_x_175:
        /* <DEDUP_REMOVED lines=10> */
.L_x_750:


//--------------------- .text.quantize_int4_phi_kernel --------------------------
	.section	.text.quantize_int4_phi_kernel,"ax",@progbits
	.align	128
        .global         quantize_int4_phi_kernel
        .type           quantize_int4_phi_kernel,@function
        .size           quantize_int4_phi_kernel,(.L_x_727 - quantize_int4_phi_kernel)
        .other          quantize_int4_phi_kernel,@"STO_CUDA_ENTRY STV_DEFAULT"
quantize_int4_phi_kernel:
.text.quantize_int4_phi_kernel:
[----:B------:R-:W-:Y:S01]  /*0000*/  LDC R1, c[0x0][0x37c] ;  /* 0x0000df00ff017b82 */ /* 0x000fe20000000800 */
[----:B------:R-:W0:Y:S07]  /*0010*/  S2R R4, SR_CTAID.X ;  /* 0x0000000000047919 */ /* 0x000e2e0000002500 */
[----:B------:R-:W0:Y:S01]  /*0020*/  LDC.64 R6, c[0x0][0x398] ;  /* 0x0000e600ff067b82 */ /* 0x000e220000000a00 */
[----:B------:R-:W1:Y:S01]  /*0030*/  LDCU.64 UR6, c[0x0][0x358] ;  /* 0x00006b00ff0677ac */ /* 0x000e620008000a00 */
[----:B------:R-:W-:Y:S01]  /*0040*/  BSSY.RECONVERGENT B0, `(.L_x_176) ;  /* 0x0000012000007945 */ /* 0x000fe20003800200 */
[----:B------:R-:W2:Y:S01]  /*0050*/  S2R R5, SR_TID.X ;  /* 0x0000000000057919 */ /* 0x000ea20000002100 */
[----:B------:R-:W-:-:S02]  /*0060*/  IMAD.MOV.U32 R0, RZ, RZ, RZ ;  /* 0x000000ffff007224 */ /* 0x000fc400078e00ff */
[CC--:B0-----:R-:W-:Y:S02]  /*0070*/  IMAD R3, R4.reuse, R7.reuse, R7 ;  /* 0x0000000704037224 */ /* 0x0c1fe400078e0207 */
[----:B--2---:R-:W-:-:S03]  /*0080*/  IMAD R7, R4, R7, R5 ;  /* 0x0000000704077224 */ /* 0x004fc600078e0205 */
[----:B------:R-:W-:-:S04]  /*0090*/  VIMNMX R2, PT, PT, R3, R6, PT ;  /* 0x0000000603027248 */ /* 0x000fc80003fe0100 */
[----:B------:R-:W-:-:S13]  /*00a0*/  ISETP.GE.AND P0, PT, R7, R2, PT ;  /* 0x000000020700720c */ /* 0x000fda0003f06270 */
[----:B-1----:R-:W-:Y:S05]  /*00b0*/  @P0 BRA `(.L_x_177) ;  /* 0x0000000000280947 */ /* 0x002fea0003800000 */
[----:B------:R-:W0:Y:S01]  /*00c0*/  LDC R6, c[0x0][0x360] ;  /* 0x0000d800ff067b82 */ /* 0x000e220000000800 */
[----:B------:R-:W-:Y:S02]  /*00d0*/  IMAD.MOV.U32 R0, RZ, RZ, RZ ;  /* 0x000000ffff007224 */ /* 0x000fe400078e00ff */
[----:B------:R-:W-:-:S05]  /*00e0*/  IMAD.MOV.U32 R3, RZ, RZ, R7 ;  /* 0x000000ffff037224 */ /* 0x000fca00078e0007 */
[----:B------:R-:W1:Y:S02]  /*00f0*/  LDC.64 R10, c[0x0][0x380] ;  /* 0x0000e000ff0a7b82 */ /* 0x000e640000000a00 */
.L_x_178:
[----:B-1----:R-:W-:-:S06]  /*0100*/  IMAD.WIDE R8, R3, 0x4, R10 ;  /* 0x0000000403087825 */ /* 0x002fcc00078e020a */
[----:B------:R-:W2:Y:S01]  /*0110*/  LDG.E.CONSTANT R9, desc[UR6][R8.64] ;  /* 0x0000000608097981 */ /* 0x000ea2000c1e9900 */
[----:B0-----:R-:W-:-:S05]  /*0120*/  IMAD.IADD R3, R6, 0x1, R3 ;  /* 0x0000000106037824 */ /* 0x001fca00078e0203 */
[----:B------:R-:W-:Y:S02]  /*0130*/  ISETP.GE.AND P0, PT, R3, R2, PT ;  /* 0x000000020300720c */ /* 0x000fe40003f06270 */
[----:B--2---:R-:W-:-:S11]  /*0140*/  FMNMX R0, |R9|, R0, !PT ;  /* 0x0000000009007209 */ /* 0x004fd60007800200 */
[----:B------:R-:W-:Y:S05]  /*0150*/  @!P0 BRA `(.L_x_178) ;  /* 0xfffffffc00e88947 */ /* 0x000fea000383ffff */
.L_x_177:
[----:B------:R-:W-:Y:S05]  /*0160*/  BSYNC.RECONVERGENT B0 ;  /* 0x0000000000007941 */ /* 0x000fea0003800200 */
.L_x_176:
[----:B------:R-:W0:Y:S01]  /*0170*/  S2UR UR5, SR_CgaCtaId ;  /* 0x00000000000579c3 */ /* 0x000e220000008800 */
[----:B------:R-:W-:Y:S01]  /*0180*/  UMOV UR4, 0x400 ;  /* 0x0000040000047882 */ /* 0x000fe20000000000 */
[----:B------:R-:W1:Y:S02]  /*0190*/  LDCU UR8, c[0x0][0x360] ;  /* 0x00006c00ff0877ac */ /* 0x000e640008000800 */
[----:B-1----:R-:W-:Y:S02]  /*01a0*/  UISETP.GE.U32.AND UP0, UPT, UR8, 0x2, UPT ;  /* 0x000000020800788c */ /* 0x002fe4000bf06070 */
[----:B0-----:R-:W-:-:S06]  /*01b0*/  ULEA UR4, UR5, UR4, 0x18 ;  /* 0x0000000405047291 */ /* 0x001fcc000f8ec0ff */
[----:B------:R-:W-:-:S05]  /*01c0*/  LEA R3, R5, UR4, 0x2 ;  /* 0x0000000405037c11 */ /* 0x000fca000f8e10ff */
[----:B------:R0:W-:Y:S01]  /*01d0*/  STS [R3], R0 ;  /* 0x0000000003007388 */ /* 0x0001e20000000800 */
[----:B------:R-:W-:Y:S06]  /*01e0*/  BAR.SYNC.DEFER_BLOCKING 0x0 ;  /* 0x0000000000007b1d */ /* 0x000fec0000010000 */
[----:B------:R-:W-:Y:S05]  /*01f0*/  BRA.U !UP0, `(.L_x_179) ;  /* 0x0000000108307547 */ /* 0x000fea000b800000 */
[----:B0-----:R-:W-:-:S07]  /*0200*/  IMAD.U32 R0, RZ, RZ, UR8 ;  /* 0x00000008ff007e24 */ /* 0x001fce000f8e00ff */
.L_x_180:
[----:B------:R-:W-:-:S04]  /*0210*/  SHF.R.U32.HI R10, RZ, 0x1, R0 ;  /* 0x00000001ff0a7819 */ /* 0x000fc80000011600 */
[----:B------:R-:W-:-:S13]  /*0220*/  ISETP.GE.U32.AND P0, PT, R5, R10, PT ;  /* 0x0000000a0500720c */ /* 0x000fda0003f06070 */
[----:B------:R-:W-:Y:S01]  /*0230*/  @!P0 IMAD R8, R10, 0x4, R3 ;  /* 0x000000040a088824 */ /* 0x000fe200078e0203 */
[----:B------:R-:W-:Y:S04]  /*0240*/  @!P0 LDS R6, [R3] ;  /* 0x0000000003068984 */ /* 0x000fe80000000800 */
[----:B------:R-:W0:Y:S02]  /*0250*/  @!P0 LDS R9, [R8] ;  /* 0x0000000008098984 */ /* 0x000e240000000800 */
[----:B0-----:R-:W-:-:S05]  /*0260*/  @!P0 FMNMX R6, R6, R9, !PT ;  /* 0x0000000906068209 */ /* 0x001fca0007800000 */
[----:B------:R1:W-:Y:S01]  /*0270*/  @!P0 STS [R3], R6 ;  /* 0x0000000603008388 */ /* 0x0003e20000000800 */
[----:B------:R-:W-:Y:S01]  /*0280*/  BAR.SYNC.DEFER_BLOCKING 0x0 ;  /* 0x0000000000007b1d */ /* 0x000fe20000010000 */
[----:B------:R-:W-:Y:S01]  /*0290*/  ISETP.GT.U32.AND P0, PT, R0, 0x3, PT ;  /* 0x000000030000780c */ /* 0x000fe20003f04070 */
[----:B------:R-:W-:-:S12]  /*02a0*/  IMAD.MOV.U32 R0, RZ, RZ, R10 ;  /* 0x000000ffff007224 */ /* 0x000fd800078e000a */
[----:B-1----:R-:W-:Y:S05]  /*02b0*/  @P0 BRA `(.L_x_180) ;  /* 0xfffffffc00d40947 */ /* 0x002fea000383ffff */
.L_x_179:
[----:B------:R-:W1:Y:S01]  /*02c0*/  S2UR UR5, SR_CgaCtaId ;  /* 0x00000000000579c3 */ /* 0x000e620000008800 */
[----:B------:R-:W-:Y:S01]  /*02d0*/  UMOV UR4, 0x400 ;  /* 0x0000040000047882 */ /* 0x000fe20000000000 */
[----:B------:R-:W-:Y:S02]  /*02e0*/  IMAD.MOV.U32 R6, RZ, RZ, 0x3e124925 ;  /* 0x3e124925ff067424 */ /* 0x000fe400078e00ff */
[----:B0-----:R-:W-:-:S04]  /*02f0*/  IMAD.MOV.U32 R3, RZ, RZ, 0x40e00000 ;  /* 0x40e00000ff037424 */ /* 0x001fc800078e00ff */
[----:B------:R-:W-:-:S04]  /*0300*/  FFMA R3, R6, -R3, 1 ;  /* 0x3f80000006037423 */ /* 0x000fc80000000803 */
[----:B------:R-:W-:Y:S01]  /*0310*/  FFMA R3, R3, R6, 0.14285714924335479736 ;  /* 0x3e12492503037423 */ /* 0x000fe20000000006 */
[----:B-1----:R-:W-:-:S09]  /*0320*/  ULEA UR4, UR5, UR4, 0x18 ;  /* 0x0000000405047291 */ /* 0x002fd2000f8ec0ff */
[----:B------:R-:W0:Y:S02]  /*0330*/  LDS R0, [UR4] ;  /* 0x00000004ff007984 */ /* 0x000e240008000800 */
[----:B------:R-:W0:Y:S02]  /*0340*/  LDCU UR4, c[0x3][0x4c] ;  /* 0x00c00980ff0477ac */ /* 0x000e240008000800 */
[----:B0-----:R-:W-:-:S04]  /*0350*/  FMUL R0, R0, UR4 ;  /* 0x0000000400007c20 */ /* 0x001fc80008400000 */
[----:B------:R-:W0:Y:S01]  /*0360*/  FCHK P0, R0, 7 ;  /* 0x40e0000000007902 */ /* 0x000e220000000000 */
[----:B------:R-:W-:-:S04]  /*0370*/  FFMA R6, R0, R3, RZ ;  /* 0x0000000300067223 */ /* 0x000fc800000000ff */
[----:B------:R-:W-:-:S04]  /*0380*/  FFMA R8, R6, -7, R0 ;  /* 0xc0e0000006087823 */ /* 0x000fc80000000000 */
[----:B------:R-:W-:Y:S01]  /*0390*/  FFMA R3, R3, R8, R6 ;  /* 0x0000000803037223 */ /* 0x000fe20000000006 */
[----:B0-----:R-:W-:Y:S06]  /*03a0*/  @!P0 BRA `(.L_x_181) ;  /* 0x0000000000108947 */ /* 0x001fec0003800000 */
[----:B------:R-:W-:Y:S01]  /*03b0*/  IMAD.MOV.U32 R3, RZ, RZ, 0x40e00000 ;  /* 0x40e00000ff037424 */ /* 0x000fe200078e00ff */
[----:B------:R-:W-:-:S07]  /*03c0*/  MOV R8, 0x3e0 ;  /* 0x000003e000087802 */ /* 0x000fce0000000f00 */
[----:B------:R-:W-:Y:S05]  /*03d0*/  CALL.REL.NOINC `($__internal_9_$__cuda_sm3x_div_rn_noftz_f32_slowpath) ;  /* 0x0000000000a07944 */ /* 0x000fea0003c00000 */
[----:B------:R-:W-:-:S07]  /*03e0*/  IMAD.MOV.U32 R3, RZ, RZ, R0 ;  /* 0x000000ffff037224 */ /* 0x000fce00078e0000 */
.L_x_181:
[----:B------:R-:W-:Y:S02]  /*03f0*/  ISETP.NE.AND P0, PT, R5, RZ, PT ;  /* 0x000000ff0500720c */ /* 0x000fe40003f05270 */
[----:B------:R-:W-:-:S11]  /*0400*/  ISETP.GE.AND P1, PT, R7, R2, PT ;  /* 0x000000020700720c */ /* 0x000fd60003f26270 */
[----:B------:R-:W0:Y:S02]  /*0410*/  @!P0 LDC.64 R8, c[0x0][0x390] ;  /* 0x0000e400ff088b82 */ /* 0x000e240000000a00 */
[----:B0-----:R-:W-:-:S05]  /*0420*/  @!P0 IMAD.WIDE.U32 R4, R4, 0x4, R8 ;  /* 0x0000000404048825 */ /* 0x001fca00078e0008 */
[----:B------:R0:W-:Y:S01]  /*0430*/  @!P0 STG.E desc[UR6][R4.64], R3 ;  /* 0x0000000304008986 */ /* 0x0001e2000c101906 */
[----:B------:R-:W-:Y:S06]  /*0440*/  BAR.SYNC.DEFER_BLOCKING 0x0 ;  /* 0x0000000000007b1d */ /* 0x000fec0000010000 */
[----:B------:R-:W-:Y:S05]  /*0450*/  @P1 EXIT ;  /* 0x000000000000194d */ /* 0x000fea0003800000 */
[----:B0-----:R-:W0:Y:S01]  /*0460*/  LDC.64 R4, c[0x0][0x380] ;  /* 0x0000e000ff047b82 */ /* 0x001e220000000a00 */
[----:B------:R-:W-:Y:S01]  /*0470*/  FADD R3, R3, 9.9999999392252902908e-09 ;  /* 0x322bcc7703037421 */ /* 0x000fe20000000000 */
[----:B------:R-:W1:Y:S06]  /*0480*/  LDCU.64 UR4, c[0x0][0x388] ;  /* 0x00007100ff0477ac */ /* 0x000e6c0008000a00 */
.L_x_184:
[----:B0-2---:R-:W-:-:S05]  /*0490*/  IMAD.WIDE R8, R7, 0x4, R4 ;  /* 0x0000000407087825 */ /* 0x005fca00078e0204 */
[----:B------:R-:W2:Y:S01]  /*04a0*/  LDG.E.CONSTANT R0, desc[UR6][R8.64] ;  /* 0x0000000608007981 */ /* 0x000ea2000c1e9900 */
[----:B------:R-:W0:Y:S01]  /*04b0*/  MUFU.RCP R6, R3 ;  /* 0x0000000300067308 */ /* 0x000e220000001000 */
[----:B------:R-:W-:Y:S01]  /*04c0*/  BSSY.RECONVERGENT B0, `(.L_x_182) ;  /* 0x000000c000007945 */ /* 0x000fe20003800200 */
[----:B0-----:R-:W-:-:S04]  /*04d0*/  FFMA R11, -R3, R6, 1 ;  /* 0x3f800000030b7423 */ /* 0x001fc80000000106 */
[----:B------:R-:W-:Y:S01]  /*04e0*/  FFMA R11, R6, R11, R6 ;  /* 0x0000000b060b7223 */ /* 0x000fe20000000006 */
[----:B------:R-:W-:Y:S01]  /*04f0*/  SHF.R.S32.HI R6, RZ, 0x1f, R7 ;  /* 0x0000001fff067819 */ /* 0x000fe20000011407 */
[----:B--2---:R-:W0:Y:S02]  /*0500*/  FCHK P0, R0, R3 ;  /* 0x0000000300007302 */ /* 0x004e240000000000 */
[----:B------:R-:W-:-:S04]  /*0510*/  FFMA R10, R0, R11, RZ ;  /* 0x0000000b000a7223 */ /* 0x000fc800000000ff */
[----:B------:R-:W-:-:S04]  /*0520*/  FFMA R12, -R3, R10, R0 ;  /* 0x0000000a030c7223 */ /* 0x000fc80000000100 */
[----:B------:R-:W-:Y:S01]  /*0530*/  FFMA R10, R11, R12, R10 ;  /* 0x0000000c0b0a7223 */ /* 0x000fe2000000000a */
[----:B0-----:R-:W-:Y:S06]  /*0540*/  @!P0 BRA `(.L_x_183) ;  /* 0x00000000000c8947 */ /* 0x001fec0003800000 */
[----:B------:R-:W-:-:S07]  /*0550*/  MOV R8, 0x570 ;  /* 0x0000057000087802 */ /* 0x000fce0000000f00 */
[----:B-1----:R-:W-:Y:S05]  /*0560*/  CALL.REL.NOINC `($__internal_9_$__cuda_sm3x_div_rn_noftz_f32_slowpath) ;  /* 0x00000000003c7944 */ /* 0x002fea0003c00000 */
[----:B------:R-:W-:-:S07]  /*0570*/  IMAD.MOV.U32 R10, RZ, RZ, R0 ;  /* 0x000000ffff0a7224 */ /* 0x000fce00078e0000 */
.L_x_183:
[----:B-1----:R-:W-:Y:S05]  /*0580*/  BSYNC.RECONVERGENT B0 ;  /* 0x0000000000007941 */ /* 0x002fea0003800200 */
.L_x_182:
[----:B------:R-:W-:Y:S01]  /*0590*/  FMNMX R10, R10, -8, !PT ;  /* 0xc10000000a0a7809 */ /* 0x000fe20007800000 */
[----:B------:R-:W-:Y:S01]  /*05a0*/  IMAD.MOV.U32 R9, RZ, RZ, 0x3f000000 ;  /* 0x3f000000ff097424 */ /* 0x000fe200078e00ff */
[C---:B------:R-:W-:Y:S01]  /*05b0*/  IADD3 R8, P0, PT, R7.reuse, UR4, RZ ;  /* 0x0000000407087c10 */ /* 0x040fe2000ff1e0ff */
[----:B------:R-:W-:Y:S01]  /*05c0*/  VIADD R7, R7, UR8 ;  /* 0x0000000807077c36 */ /* 0x000fe20008000000 */
[----:B------:R-:W-:-:S04]  /*05d0*/  FMNMX R10, R10, 7, PT ;  /* 0x40e000000a0a7809 */ /* 0x000fc80003800000 */
[----:B------:R-:W-:-:S05]  /*05e0*/  LOP3.LUT R9, R9, 0x80000000, R10, 0xb8, !PT ;  /* 0x8000000009097812 */ /* 0x000fca00078eb80a */
[----:B------:R-:W-:Y:S01]  /*05f0*/  FADD.RZ R10, R10, R9 ;  /* 0x000000090a0a7221 */ /* 0x000fe2000000c000 */
[----:B------:R-:W-:Y:S02]  /*0600*/  IADD3.X R9, PT, PT, R6, UR5, RZ, P0, !PT ;  /* 0x0000000506097c10 */ /* 0x000fe400087fe4ff */
[----:B------:R-:W-:Y:S01]  /*0610*/  ISETP.GE.AND P0, PT, R7, R2, PT ;  /* 0x000000020700720c */ /* 0x000fe20003f06270 */
[----:B------:R-:W0:Y:S02]  /*0620*/  F2I.TRUNC.NTZ R11, R10 ;  /* 0x0000000a000b7305 */ /* 0x000e24000020f100 */
[----:B0-----:R2:W-:Y:S10]  /*0630*/  STG.E.U8 desc[UR6][R8.64], R11 ;  /* 0x0000000b08007986 */ /* 0x0015f4000c101106 */
[----:B------:R-:W-:Y:S05]  /*0640*/  @!P0 BRA `(.L_x_184) ;  /* 0xfffffffc00908947 */ /* 0x000fea000383ffff */
[----:B------:R-:W-:Y:S05]  /*0650*/  EXIT ;  /* 0x000000000000794d */ /* 0x000fea0003800000 */
        .weak           $__internal_9_$__cuda_sm3x_div_rn_noftz_f32_slowpath
        .type           $__internal_9_$__cuda_sm3x_div_rn_noftz_f32_slowpath,@function
        .size           $__internal_9_$__cuda_sm3x_div_rn_noftz_f32_slowpath,(.L_x_727 - $__internal_9_$__cuda_sm3x_div_rn_noftz_f32_slowpath)
$__internal_9_$__cuda_sm3x_div_rn_noftz_f32_slowpath:
[--C-:B------:R-:W-:Y:S01]  /*0660*/  SHF.R.U32.HI R10, RZ, 0x17, R3.reuse ;  /* 0x00000017ff0a7819 */ /* 0x100fe20000011603 */
[----:B------:R-:W-:Y:S01]  /*0670*/  BSSY.RECONVERGENT B1, `(.L_x_185) ;  /* 0x0000063000017945 */ /* 0x000fe20003800200 */
[----:B------:R-:W-:Y:S01]  /*0680*/  SHF.R.U32.HI R9, RZ, 0x17, R0 ;  /* 0x00000017ff097819 */ /* 0x000fe20000011600 */
        /* <DEDUP_REMOVED lines=32> */
.L_x_186:
[----:B------:R-:W-:Y:S01]  /*0890*/  LEA R12, R10, 0xc0800000, 0x17 ;  /* 0xc08000000a0c7811 */ /* 0x000fe200078eb8ff */
[----:B------:R-:W-:Y:S04]  /*08a0*/  BSSY.RECONVERGENT B2, `(.L_x_191) ;  /* 0x0000036000027945 */ /* 0x000fe80003800200 */
[----:B------:R-:W-:Y:S02]  /*08b0*/  IMAD.IADD R12, R11, 0x1, -R12 ;  /* 0x000000010b0c7824 */ /* 0x000fe400078e0a0c */
[----:B------:R-:W-:Y:S02]  /*08c0*/  VIADD R11, R14, 0xffffff81 ;  /* 0xffffff810e0b7836 */ /* 0x000fe40000000000 */
[----:B------:R0:W1:Y:S01]  /*08d0*/  MUFU.RCP R13, R12 ;  /* 0x0000000c000d7308 */ /* 0x0000620000001000 */
[----:B------:R-:W-:Y:S01]  /*08e0*/  FADD.FTZ R15, -R12, -RZ ;  /* 0x800000ff0c0f7221 */ /* 0x000fe20000010100 */
[C---:B------:R-:W-:Y:S01]  /*08f0*/  IMAD R0, R11.reuse, -0x800000, R0 ;  /* 0xff8000000b007824 */ /* 0x040fe200078e0200 */
[----:B0-----:R-:W-:-:S05]  /*0900*/  IADD3 R12, PT, PT, R11, 0x7f, -R10 ;  /* 0x0000007f0b0c7810 */ /* 0x001fca0007ffe80a */
[----:B------:R-:W-:Y:S02]  /*0910*/  IMAD.IADD R9, R12, 0x1, R9 ;  /* 0x000000010c097824 */ /* 0x000fe400078e0209 */
        /* <DEDUP_REMOVED lines=42> */
.L_x_193:
[----:B------:R-:W-:-:S04]  /*0bc0*/  LOP3.LUT R0, R0, 0x80000000, RZ, 0xc0, !PT ;  /* 0x8000000000007812 */ /* 0x000fc800078ec0ff */
[----:B------:R-:W-:Y:S01]  /*0bd0*/  LOP3.LUT R0, R0, 0x7f800000, RZ, 0xfc, !PT ;  /* 0x7f80000000007812 */ /* 0x000fe200078efcff */
[----:B------:R-:W-:Y:S06]  /*0be0*/  BRA `(.L_x_194) ;  /* 0x0000000000047947 */ /* 0x000fec0003800000 */
.L_x_192:
[----:B------:R-:W-:-:S07]  /*0bf0*/  IMAD R0, R9, 0x800000, R0 ;  /* 0x0080000009007824 */ /* 0x000fce00078e0200 */
.L_x_194:
[----:B------:R-:W-:Y:S05]  /*0c00*/  BSYNC.RECONVERGENT B2 ;  /* 0x0000000000027941 */ /* 0x000fea0003800200 */
.L_x_191:
[----:B------:R-:W-:Y:S05]  /*0c10*/  BRA `(.L_x_195) ;  /* 0x0000000000207947 */ /* 0x000fea0003800000 */
.L_x_190:
[----:B------:R-:W-:-:S04]  /*0c20*/  LOP3.LUT R0, R11, 0x80000000, R0, 0x48, !PT ;  /* 0x800000000b007812 */ /* 0x000fc800078e4800 */
[----:B------:R-:W-:Y:S01]  /*0c30*/  LOP3.LUT R0, R0, 0x7f800000, RZ, 0xfc, !PT ;  /* 0x7f80000000007812 */ /* 0x000fe200078efcff */
[----:B------:R-:W-:Y:S06]  /*0c40*/  BRA `(.L_x_195) ;  /* 0x0000000000147947 */ /* 0x000fec0003800000 */
.L_x_189:
[----:B------:R-:W-:Y:S01]  /*0c50*/  LOP3.LUT R0, R11, 0x80000000, R0, 0x48, !PT ;  /* 0x800000000b007812 */ /* 0x000fe200078e4800 */
[----:B------:R-:W-:Y:S06]  /*0c60*/  BRA `(.L_x_195) ;  /* 0x00000000000c7947 */ /* 0x000fec0003800000 */
.L_x_188:
[----:B------:R-:W0:Y:S01]  /*0c70*/  MUFU.RSQ R0, -QNAN ;  /* 0xffc0000000007908 */ /* 0x000e220000001400 */
[----:B------:R-:W-:Y:S05]  /*0c80*/  BRA `(.L_x_195) ;  /* 0x0000000000047947 */ /* 0x000fea0003800000 */
.L_x_187:
[----:B------:R-:W-:-:S07]  /*0c90*/  FADD.FTZ R0, R0, R3 ;  /* 0x0000000300007221 */ /* 0x000fce0000010000 */
.L_x_195:
[----:B------:R-:W-:Y:S05]  /*0ca0*/  BSYNC.RECONVERGENT B1 ;  /* 0x0000000000017941 */ /* 0x000fea0003800200 */
.L_x_185:
[----:B------:R-:W-:-:S04]  /*0cb0*/  IMAD.MOV.U32 R9, RZ, RZ, 0x0 ;  /* 0x00000000ff097424 */ /* 0x000fc800078e00ff */
[----:B0-----:R-:W-:Y:S05]  /*0cc0*/  RET.REL.NODEC R8 `(quantize_int4_phi_kernel) ;  /* 0xfffffff008cc7950 */ /* 0x001fea0003c3ffff */
.L_x_196:
        /* <DEDUP_REMOVED lines=11> */
.L_x_727:


//--------------------- .text.rmsnorm_7d_kernel   --------------------------
	.section	.text.rmsnorm_7d_kernel,"ax",@progbits
	.align	128
        .global         rmsnorm_7d_kernel
        .type           rmsnorm_7d_kernel,@function
        .size           rmsnorm_7d_kernel,(.L_x_730 - rmsnorm_7d_kernel)
        .other          rmsnorm_7d_kernel,@"STO_CUDA_ENTRY STV_DEFAULT"
rmsnorm_7d_kernel:
.text.rmsnorm_7d_kernel:
[----:B------:R-:W-:Y:S08]  /*0000*/  LDC R1, c[0x0][0x37c] ;  /* 0x0000df00ff017b82 */ /* 0x000ff00000000800 */
[----:B------:R-:W0:Y:S08]  /*0010*/  S2UR UR6, SR_CTAID.X ;  /* 0x00000000000679c3 */ /* 0x000e300000002500 */
[----:B------:R-:W0:Y:S02]  /*0020*/  LDC R0, c[0x0][0x398] ;  /* 0x0000e600ff007b82 */ /* 0x000e240000000800 */
[----:B0-----:R-:W-:-:S13]  /*0030*/  ISETP.LE.AND P0, PT, R0, UR6, PT ;  /* 0x0000000600007c0c */ /* 0x001fda000bf03270 */
[----:B------:R-:W-:Y:S05]  /*0040*/  @P0 EXIT ;  /* 0x000000000000094d */ /* 0x000fea0003800000 */
[----:B------:R-:W0:Y:S01]  /*0050*/  LDCU UR12, c[0x0][0x39c] ;  /* 0x00007380ff0c77ac */ /* 0x000e220008000800 */
[----:B------:R-:W-:Y:S01]  /*0060*/  IMAD.MOV.U32 R3, RZ, RZ, RZ ;  /* 0x000000ffff037224 */ /* 0x000fe200078e00ff */
[----:B------:R-:W1:Y:S01]  /*0070*/  LDCU.64 UR10, c[0x0][0x358] ;  /* 0x00006b00ff0a77ac */ /* 0x000e620008000a00 */
[----:B0-----:R-:W-:Y:S02]  /*0080*/  UISETP.GE.AND UP0, UPT, UR12, 0x1, UPT ;  /* 0x000000010c00788c */ /* 0x001fe4000bf06270 */
[----:B------:R-:W-:-:S07]  /*0090*/  UIMAD UR6, UR6, UR12, URZ ;  /* 0x0000000c060672a4 */ /* 0x000fce000f8e02ff */
[----:B-1----:R-:W-:Y:S05]  /*00a0*/  BRA.U !UP0, `(.L_x_197) ;  /* 0x0000000508d47547 */ /* 0x002fea000b800000 */
[----:B------:R-:W-:Y:S01]  /*00b0*/  UISETP.GE.U32.AND UP1, UPT, UR12, 0x10, UPT ;  /* 0x000000100c00788c */ /* 0x000fe2000bf26070 */
[----:B------:R-:W-:Y:S01]  /*00c0*/  HFMA2 R0, -RZ, RZ, 0, 0 ;  /* 0x00000000ff007431 */ /* 0x000fe200000001ff */
[----:B------:R-:W-:Y:S01]  /*00d0*/  ULOP3.LUT UR7, UR12, 0xf, URZ, 0xc0, !UPT ;  /* 0x0000000f0c077892 */ /* 0x000fe2000f8ec0ff */
[----:B------:R-:W-:-:S03]  /*00e0*/  IMAD.MOV.U32 R3, RZ, RZ, RZ ;  /* 0x000000ffff037224 */ /* 0x000fc600078e00ff */
[----:B------:R-:W-:-:S03]  /*00f0*/  UISETP.NE.AND UP0, UPT, UR7, URZ, UPT ;  /* 0x000000ff0700728c */ /* 0x000fc6000bf05270 */
[----:B------:R-:W-:Y:S08]  /*0100*/  BRA.U !UP1, `(.L_x_198) ;  /* 0x0000000109bc7547 */ /* 0x000ff0000b800000 */
[----:B------:R-:W0:Y:S01]  /*0110*/  LDCU.64 UR4, c[0x0][0x380] ;  /* 0x00007000ff0477ac */ /* 0x000e220008000a00 */
[----:B------:R-:W-:Y:S01]  /*0120*/  IMAD.MOV.U32 R3, RZ, RZ, RZ ;  /* 0x000000ffff037224 */ /* 0x000fe200078e00ff */
[----:B------:R-:W-:-:S06]  /*0130*/  ULOP3.LUT UR8, UR12, 0x7ffffff0, URZ, 0xc0, !UPT ;  /* 0x7ffffff00c087892 */ /* 0x000fcc000f8ec0ff */
[----:B------:R-:W-:Y:S01]  /*0140*/  IMAD.U32 R0, RZ, RZ, UR8 ;  /* 0x00000008ff007e24 */ /* 0x000fe2000f8e00ff */
[----:B0-----:R-:W-:-:S04]  /*0150*/  UIMAD.WIDE.U32 UR4, UR6, 0x4, UR4 ;  /* 0x00000004060478a5 */ /* 0x001fc8000f8e0004 */
[----:B------:R-:W-:-:S04]  /*0160*/  UIADD3 UR9, UP1, UPT, UR4, 0x20, URZ ;  /* 0x0000002004097890 */ /* 0x000fc8000ff3e0ff */
[----:B------:R-:W-:Y:S02]  /*0170*/  UIADD3.X UR4, UPT, UPT, URZ, UR5, URZ, UP1, !UPT ;  /* 0x00000005ff047290 */ /* 0x000fe40008ffe4ff */
[----:B------:R-:W-:Y:S01]  /*0180*/  MOV R4, UR9 ;  /* 0x0000000900047c02 */ /* 0x000fe20008000f00 */
[----:B------:R-:W-:-:S03]  /*0190*/  UIADD3 UR5, UPT, UPT, -UR8, URZ, URZ ;  /* 0x000000ff08057290 */ /* 0x000fc6000fffe1ff */
[----:B------:R-:W-:-:S09]  /*01a0*/  IMAD.U32 R5, RZ, RZ, UR4 ;  /* 0x00000004ff057e24 */ /* 0x000fd2000f8e00ff */
.L_x_199:
[----:B------:R-:W2:Y:S04]  /*01b0*/  LDG.E.CONSTANT R12, desc[UR10][R4.64+-0x20] ;  /* 0xffffe00a040c7981 */ /* 0x000ea8000c1e9900 */
[----:B------:R-:W3:Y:S04]  /*01c0*/  LDG.E.CONSTANT R14, desc[UR10][R4.64+-0x1c] ;  /* 0xffffe40a040e7981 */ /* 0x000ee8000c1e9900 */
        /* <DEDUP_REMOVED lines=16> */
[----:B0-----:R-:W-:-:S05]  /*02d0*/  IADD3 R4, P0, PT, R4, 0x40, RZ ;  /* 0x0000004004047810 */ /* 0x001fca0007f1e0ff */
[----:B------:R-:W-:Y:S02]  /*02e0*/  IMAD.X R5, RZ, RZ, R5, P0 ;  /* 0x000000ffff057224 */ /* 0x000fe400000e0605 */
[----:B--2---:R-:W-:-:S04]  /*02f0*/  FFMA R3, R12, R12, R3 ;  /* 0x0000000c0c037223 */ /* 0x004fc80000000003 */
[----:B---3--:R-:W-:-:S04]  /*0300*/  FFMA R3, R14, R14, R3 ;  /* 0x0000000e0e037223 */ /* 0x008fc80000000003 */
[----:B----4-:R-:W-:-:S04]  /*0310*/  FFMA R3, R16, R16, R3 ;  /* 0x0000001010037223 */ /* 0x010fc80000000003 */
[----:B-----5:R-:W-:-:S04]  /*0320*/  FFMA R3, R18, R18, R3 ;  /* 0x0000001212037223 */ /* 0x020fc80000000003 */
[----:B------:R-:W-:-:S04]  /*0330*/  FFMA R3, R20, R20, R3 ;  /* 0x0000001414037223 */ /* 0x000fc80000000003 */
        /* <DEDUP_REMOVED lines=10> */
[----:B------:R-:W-:Y:S01]  /*03e0*/  FFMA R3, R6, R6, R7 ;  /* 0x0000000606037223 */ /* 0x000fe20000000007 */
[----:B------:R-:W-:Y:S06]  /*03f0*/  BRA.U UP1, `(.L_x_199) ;  /* 0xfffffffd016c7547 */ /* 0x000fec000b83ffff */
.L_x_198:
[----:B------:R-:W-:Y:S05]  /*0400*/  BRA.U !UP0, `(.L_x_197) ;  /* 0x0000000108fc7547 */ /* 0x000fea000b800000 */
[----:B------:R-:W-:Y:S02]  /*0410*/  UISETP.GE.U32.AND UP0, UPT, UR7, 0x8, UPT ;  /* 0x000000080700788c */ /* 0x000fe4000bf06070 */
[----:B------:R-:W-:-:S04]  /*0420*/  ULOP3.LUT UR5, UR12, 0x7, URZ, 0xc0, !UPT ;  /* 0x000000070c057892 */ /* 0x000fc8000f8ec0ff */
[----:B------:R-:W-:-:S03]  /*0430*/  UISETP.NE.AND UP1, UPT, UR5, URZ, UPT ;  /* 0x000000ff0500728c */ /* 0x000fc6000bf25270 */
[----:B------:R-:W-:Y:S08]  /*0440*/  BRA.U !UP0, `(.L_x_200) ;  /* 0x0000000108647547 */ /* 0x000ff0000b800000 */
[----:B------:R-:W0:Y:S01]  /*0450*/  LDC.64 R6, c[0x0][0x380] ;  /* 0x0000e000ff067b82 */ /* 0x000e220000000a00 */
[C---:B------:R-:W-:Y:S02]  /*0460*/  IADD3 R2, P0, PT, R0.reuse, UR6, RZ ;  /* 0x0000000600027c10 */ /* 0x040fe4000ff1e0ff */
[----:B------:R-:W-:-:S03]  /*0470*/  IADD3 R5, PT, PT, R0, UR6, RZ ;  /* 0x0000000600057c10 */ /* 0x000fc6000fffe0ff */
[----:B------:R-:W-:Y:S02]  /*0480*/  IMAD.X R8, RZ, RZ, RZ, P0 ;  /* 0x000000ffff087224 */ /* 0x000fe400000e06ff */
[----:B------:R-:W1:Y:S01]  /*0490*/  LDC.64 R10, c[0x0][0x380] ;  /* 0x0000e000ff0a7b82 */ /* 0x000e620000000a00 */
[----:B0-----:R-:W-:-:S06]  /*04a0*/  IMAD.WIDE.U32 R6, R5, 0x4, R6 ;  /* 0x0000000405067825 */ /* 0x001fcc00078e0006 */
[----:B------:R-:W2:Y:S01]  /*04b0*/  LDG.E.CONSTANT R6, desc[UR10][R6.64] ;  /* 0x0000000a06067981 */ /* 0x000ea2000c1e9900 */
[----:B-1----:R-:W-:-:S04]  /*04c0*/  LEA R4, P0, R2, R10, 0x2 ;  /* 0x0000000a02047211 */ /* 0x002fc800078010ff */
[----:B------:R-:W-:-:S05]  /*04d0*/  LEA.HI.X R5, R2, R11, R8, 0x2, P0 ;  /* 0x0000000b02057211 */ /* 0x000fca00000f1408 */
[----:B------:R-:W3:Y:S04]  /*04e0*/  LDG.E.CONSTANT R2, desc[UR10][R4.64+0x4] ;  /* 0x0000040a04027981 */ /* 0x000ee8000c1e9900 */
[----:B------:R-:W4:Y:S04]  /*04f0*/  LDG.E.CONSTANT R8, desc[UR10][R4.64+0x8] ;  /* 0x0000080a04087981 */ /* 0x000f28000c1e9900 */
[----:B------:R-:W5:Y:S04]  /*0500*/  LDG.E.CONSTANT R10, desc[UR10][R4.64+0xc] ;  /* 0x00000c0a040a7981 */ /* 0x000f68000c1e9900 */
[----:B------:R-:W5:Y:S04]  /*0510*/  LDG.E.CONSTANT R12, desc[UR10][R4.64+0x10] ;  /* 0x0000100a040c7981 */ /* 0x000f68000c1e9900 */
[----:B------:R-:W5:Y:S04]  /*0520*/  LDG.E.CONSTANT R14, desc[UR10][R4.64+0x14] ;  /* 0x0000140a040e7981 */ /* 0x000f68000c1e9900 */
[----:B------:R-:W5:Y:S04]  /*0530*/  LDG.E.CONSTANT R16, desc[UR10][R4.64+0x18] ;  /* 0x0000180a04107981 */ /* 0x000f68000c1e9900 */
[----:B------:R-:W5:Y:S01]  /*0540*/  LDG.E.CONSTANT R18, desc[UR10][R4.64+0x1c] ;  /* 0x00001c0a04127981 */ /* 0x000f62000c1e9900 */
[----:B------:R-:W-:-:S02]  /*0550*/  VIADD R0, R0, 0x8 ;  /* 0x0000000800007836 */ /* 0x000fc40000000000 */
[----:B--2---:R-:W-:-:S04]  /*0560*/  FFMA R3, R6, R6, R3 ;  /* 0x0000000606037223 */ /* 0x004fc80000000003 */
[----:B---3--:R-:W-:-:S04]  /*0570*/  FFMA R3, R2, R2, R3 ;  /* 0x0000000202037223 */ /* 0x008fc80000000003 */
[----:B----4-:R-:W-:-:S04]  /*0580*/  FFMA R3, R8, R8, R3 ;  /* 0x0000000808037223 */ /* 0x010fc80000000003 */
[----:B-----5:R-:W-:-:S04]  /*0590*/  FFMA R3, R10, R10, R3 ;  /* 0x0000000a0a037223 */ /* 0x020fc80000000003 */
[----:B------:R-:W-:-:S04]  /*05a0*/  FFMA R3, R12, R12, R3 ;  /* 0x0000000c0c037223 */ /* 0x000fc80000000003 */
[----:B------:R-:W-:-:S04]  /*05b0*/  FFMA R3, R14, R14, R3 ;  /* 0x0000000e0e037223 */ /* 0x000fc80000000003 */
[----:B------:R-:W-:-:S04]  /*05c0*/  FFMA R3, R16, R16, R3 ;  /* 0x0000001010037223 */ /* 0x000fc80000000003 */
[----:B------:R-:W-:-:S07]  /*05d0*/  FFMA R3, R18, R18, R3 ;  /* 0x0000001212037223 */ /* 0x000fce0000000003 */
.L_x_200:
        /* <DEDUP_REMOVED lines=16> */
[----:B------:R-:W5:Y:S01]  /*06e0*/  LDG.E.CONSTANT R10, desc[UR10][R6.64+0xc] ;  /* 0x00000c0a060a7981 */ /* 0x000f62000c1e9900 */
[----:B------:R-:W-:Y:S02]  /*06f0*/  VIADD R0, R0, 0x4 ;  /* 0x0000000400007836 */ /* 0x000fe40000000000 */
[----:B--2---:R-:W-:-:S04]  /*0700*/  FFMA R3, R4, R4, R3 ;  /* 0x0000000404037223 */ /* 0x004fc80000000003 */
[----:B---3--:R-:W-:-:S04]  /*0710*/  FFMA R3, R2, R2, R3 ;  /* 0x0000000202037223 */ /* 0x008fc80000000003 */
[----:B----4-:R-:W-:-:S04]  /*0720*/  FFMA R3, R8, R8, R3 ;  /* 0x0000000808037223 */ /* 0x010fc80000000003 */
[----:B-----5:R-:W-:-:S07]  /*0730*/  FFMA R3, R10, R10, R3 ;  /* 0x0000000a0a037223 */ /* 0x020fce0000000003 */
.L_x_201:
[----:B------:R-:W-:Y:S05]  /*0740*/  BRA.U !UP1, `(.L_x_197) ;  /* 0x00000001092c7547 */ /* 0x000fea000b800000 */
[----:B------:R-:W0:Y:S01]  /*0750*/  LDC.64 R4, c[0x0][0x380] ;  /* 0x0000e000ff047b82 */ /* 0x000e220000000a00 */
[----:B------:R-:W-:Y:S01]  /*0760*/  IADD3 R7, PT, PT, R0, UR6, RZ ;  /* 0x0000000600077c10 */ /* 0x000fe2000fffe0ff */
[----:B------:R-:W-:-:S04]  /*0770*/  UIADD3 UR4, UPT, UPT, -UR4, URZ, URZ ;  /* 0x000000ff04047290 */ /* 0x000fc8000fffe1ff */
[----:B0-----:R-:W-:-:S08]  /*0780*/  IMAD.WIDE.U32 R4, R7, 0x4, R4 ;  /* 0x0000000407047825 */ /* 0x001fd000078e0004 */
.L_x_202:
[----:B------:R0:W2:Y:S01]  /*0790*/  LDG.E.CONSTANT R0, desc[UR10][R4.64] ;  /* 0x0000000a04007981 */ /* 0x0000a2000c1e9900 */
[----:B------:R-:W-:-:S04]  /*07a0*/  UIADD3 UR4, UPT, UPT, UR4, 0x1, URZ ;  /* 0x0000000104047890 */ /* 0x000fc8000fffe0ff */
[----:B------:R-:W-:Y:S01]  /*07b0*/  UISETP.NE.AND UP0, UPT, UR4, URZ, UPT ;  /* 0x000000ff0400728c */ /* 0x000fe2000bf05270 */
[----:B0-----:R-:W-:-:S05]  /*07c0*/  IADD3 R4, P0, PT, R4, 0x4, RZ ;  /* 0x0000000404047810 */ /* 0x001fca0007f1e0ff */
[----:B------:R-:W-:Y:S02]  /*07d0*/  IMAD.X R5, RZ, RZ, R5, P0 ;  /* 0x000000ffff057224 */ /* 0x000fe400000e0605 */
[----:B--2---:R-:W-:Y:S01]  /*07e0*/  FFMA R3, R0, R0, R3 ;  /* 0x0000000000037223 */ /* 0x004fe20000000003 */
[----:B------:R-:W-:Y:S06]  /*07f0*/  BRA.U UP0, `(.L_x_202) ;  /* 0xfffffffd00e47547 */ /* 0x000fec000b83ffff */
.L_x_197:
[----:B------:R-:W-:-:S04]  /*0800*/  I2FP.F32.S32 R2, UR12 ;  /* 0x0000000c00027c45 */ /* 0x000fc80008201400 */
[----:B------:R-:W0:Y:S08]  /*0810*/  MUFU.RCP R5, R2 ;  /* 0x0000000200057308 */ /* 0x000e300000001000 */
[----:B------:R-:W1:Y:S01]  /*0820*/  FCHK P0, R3, R2 ;  /* 0x0000000203007302 */ /* 0x000e620000000000 */
[----:B0-----:R-:W-:-:S04]  /*0830*/  FFMA R0, -R2, R5, 1 ;  /* 0x3f80000002007423 */ /* 0x001fc80000000105 */
[----:B------:R-:W-:-:S04]  /*0840*/  FFMA R0, R5, R0, R5 ;  /* 0x0000000005007223 */ /* 0x000fc80000000005 */
[----:B------:R-:W-:-:S04]  /*0850*/  FFMA R5, R0, R3, RZ ;  /* 0x0000000300057223 */ /* 0x000fc800000000ff */
[----:B------:R-:W-:-:S04]  /*0860*/  FFMA R4, -R2, R5, R3 ;  /* 0x0000000502047223 */ /* 0x000fc80000000103 */
[----:B------:R-:W-:Y:S01]  /*0870*/  FFMA R0, R0, R4, R5 ;  /* 0x0000000400007223 */ /* 0x000fe20000000005 */
[----:B-1----:R-:W-:Y:S06]  /*0880*/  @!P0 BRA `(.L_x_203) ;  /* 0x0000000000108947 */ /* 0x002fec0003800000 */
[----:B------:R-:W-:Y:S01]  /*0890*/  MOV R0, R3 ;  /* 0x0000000300007202 */ /* 0x000fe20000000f00 */
[----:B------:R-:W-:Y:S01]  /*08a0*/  IMAD.MOV.U32 R3, RZ, RZ, R2 ;  /* 0x000000ffff037224 */ /* 0x000fe200078e0002 */
[----:B------:R-:W-:-:S07]  /*08b0*/  MOV R12, 0x8d0 ;  /* 0x000008d0000c7802 */ /* 0x000fce0000000f00 */
[----:B------:R-:W-:Y:S05]  /*08c0*/  CALL.REL.NOINC `($__internal_12_$__cuda_sm3x_div_rn_noftz_f32_slowpath) ;  /* 0x0000000800747944 */ /* 0x000fea0003c00000 */
.L_x_203:
[----:B------:R-:W0:Y:S01]  /*08d0*/  LDCU UR4, c[0x0][0x3a0] ;  /* 0x00007400ff0477ac */ /* 0x000e220008000800 */
[----:B------:R-:W-:Y:S01]  /*08e0*/  BSSY.RECONVERGENT B0, `(.L_x_204) ;  /* 0x000000d000007945 */ /* 0x000fe20003800200 */
[----:B0-----:R-:W-:-:S04]  /*08f0*/  FADD R3, R0, UR4 ;  /* 0x0000000400037e21 */ /* 0x001fc80008000000 */
[----:B------:R0:W1:Y:S01]  /*0900*/  MUFU.RSQ R2, R3 ;  /* 0x0000000300027308 */ /* 0x0000620000001400 */
[----:B------:R-:W-:-:S04]  /*0910*/  IADD3 R0, PT, PT, R3, -0xd000000, RZ ;  /* 0xf300000003007810 */ /* 0x000fc80007ffe0ff */
[----:B------:R-:W-:-:S13]  /*0920*/  ISETP.GT.U32.AND P0, PT, R0, 0x727fffff, PT ;  /* 0x727fffff0000780c */ /* 0x000fda0003f04070 */
[----:B01----:R-:W-:Y:S05]  /*0930*/  @!P0 BRA `(.L_x_205) ;  /* 0x00000000000c8947 */ /* 0x003fea0003800000 */
[----:B------:R-:W-:-:S07]  /*0940*/  MOV R7, 0x960 ;  /* 0x0000096000077802 */ /* 0x000fce0000000f00 */
[----:B------:R-:W-:Y:S05]  /*0950*/  CALL.REL.NOINC `($__internal_11_$__cuda_sm20_sqrt_rn_f32_slowpath) ;  /* 0x0000000400f07944 */ /* 0x000fea0003c00000 */
[----:B------:R-:W-:Y:S05]  /*0960*/  BRA `(.L_x_206) ;  /* 0x0000000000107947 */ /* 0x000fea0003800000 */
.L_x_205:
[----:B------:R-:W-:Y:S01]  /*0970*/  FMUL.FTZ R0, R3, R2 ;  /* 0x0000000203007220 */ /* 0x000fe20000410000 */
[----:B------:R-:W-:-:S03]  /*0980*/  FMUL.FTZ R2, R2, 0.5 ;  /* 0x3f00000002027820 */ /* 0x000fc60000410000 */
[----:B------:R-:W-:-:S04]  /*0990*/  FFMA R3, -R0, R0, R3 ;  /* 0x0000000000037223 */ /* 0x000fc80000000103 */
[----:B------:R-:W-:-:S07]  /*09a0*/  FFMA R0, R3, R2, R0 ;  /* 0x0000000203007223 */ /* 0x000fce0000000000 */
.L_x_206:
[----:B------:R-:W-:Y:S05]  /*09b0*/  BSYNC.RECONVERGENT B0 ;  /* 0x0000000000007941 */ /* 0x000fea0003800200 */
.L_x_204:
[----:B------:R-:W0:Y:S01]  /*09c0*/  S2R R13, SR_TID.X ;  /* 0x00000000000d7919 */ /* 0x000e220000002100 */
[----:B------:R-:W0:Y:S02]  /*09d0*/  LDCU UR4, c[0x0][0x39c] ;  /* 0x00007380ff0477ac */ /* 0x000e240008000800 */
[----:B0-----:R-:W-:-:S13]  /*09e0*/  ISETP.GE.AND P0, PT, R13, UR4, PT ;  /* 0x000000040d007c0c */ /* 0x001fda000bf06270 */
[----:B------:R-:W-:Y:S05]  /*09f0*/  @P0 EXIT ;  /* 0x000000000000094d */ /* 0x000fea0003800000 */
[----:B------:R-:W0:Y:S01]  /*0a00*/  LDC R10, c[0x3][0x54] ;  /* 0x00c01500ff0a7b82 */ /* 0x000e220000000800 */
[----:B------:R-:W-:Y:S01]  /*0a10*/  VIADD R2, R0, 0x1800000 ;  /* 0x0180000000027836 */ /* 0x000fe20000000000 */
[----:B------:R-:W1:Y:S01]  /*0a20*/  LDCU UR4, c[0x0][0x360] ;  /* 0x00006c00ff0477ac */ /* 0x000e620008000800 */
[----:B------:R-:W-:Y:S03]  /*0a30*/  BSSY.RECONVERGENT B0, `(.L_x_207) ;  /* 0x0000012000007945 */ /* 0x000fe60003800200 */
[----:B------:R-:W-:Y:S01]  /*0a40*/  LOP3.LUT R2, R2, 0x7f800000, RZ, 0xc0, !PT ;  /* 0x7f80000002027812 */ /* 0x000fe200078ec0ff */
[----:B------:R-:W2:Y:S01]  /*0a50*/  LDCU UR7, c[0x0][0x39c] ;  /* 0x00007380ff0777ac */ /* 0x000ea20008000800 */
[----:B------:R-:W3:Y:S02]  /*0a60*/  LDC R11, c[0x3][0x78] ;  /* 0x00c01e00ff0b7b82 */ /* 0x000ee40000000800 */
[----:B------:R-:W-:-:S06]  /*0a70*/  ISETP.GT.U32.AND P0, PT, R2, 0x1ffffff, PT ;  /* 0x01ffffff0200780c */ /* 0x000fcc0003f04070 */
[----:B------:R-:W4:Y:S08]  /*0a80*/  LDC.64 R8, c[0x0][0x380] ;  /* 0x0000e000ff087b82 */ /* 0x000f300000000a00 */
[----:B------:R-:W1:Y:S01]  /*0a90*/  LDC.64 R6, c[0x0][0x388] ;  /* 0x0000e200ff067b82 */ /* 0x000e620000000a00 */
[----:B0-----:R-:W-:-:S07]  /*0aa0*/  FMUL R10, R10, 100 ;  /* 0x42c800000a0a7820 */ /* 0x001fce0000400000 */
[----:B------:R-:W0:Y:S01]  /*0ab0*/  LDC.64 R4, c[0x0][0x390] ;  /* 0x0000e400ff047b82 */ /* 0x000e220000000a00 */
[----:B--23--:R-:W-:Y:S05]  /*0ac0*/  @P0 BRA `(.L_x_208) ;  /* 0x0000000000100947 */ /* 0x00cfea0003800000 */
[----:B------:R-:W-:-:S07]  /*0ad0*/  MOV R12, 0xaf0 ;  /* 0x00000af0000c7802 */ /* 0x000fce0000000f00 */
[----:B01--4-:R-:W-:Y:S05]  /*0ae0*/  CALL.REL.NOINC `($__internal_10_$__cuda_sm20_rcp_rn_f32_slowpath) ;  /* 0x0000000000b47944 */ /* 0x013fea0003c00000 */
[----:B------:R-:W-:Y:S01]  /*0af0*/  MOV R2, R0 ;  /* 0x0000000000027202 */ /* 0x000fe20000000f00 */
[----:B------:R-:W-:Y:S06]  /*0b00*/  BRA `(.L_x_209) ;  /* 0x0000000000107947 */ /* 0x000fec0003800000 */
.L_x_208:
[----:B------:R-:W2:Y:S02]  /*0b10*/  MUFU.RCP R3, R0 ;  /* 0x0000000000037308 */ /* 0x000ea40000001000 */
[----:B--2---:R-:W-:-:S04]  /*0b20*/  FFMA R2, R3, R0, -1 ;  /* 0xbf80000003027423 */ /* 0x004fc80000000000 */
[----:B------:R-:W-:-:S04]  /*0b30*/  FADD.FTZ R2, -R2, -RZ ;  /* 0x800000ff02027221 */ /* 0x000fc80000010100 */
[----:B------:R-:W-:-:S07]  /*0b40*/  FFMA R2, R3, R2, R3 ;  /* 0x0000000203027223 */ /* 0x000fce0000000003 */
.L_x_209:
[----:B-1----:R-:W-:Y:S05]  /*0b50*/  BSYNC.RECONVERGENT B0 ;  /* 0x0000000000007941 */ /* 0x002fea0003800200 */
.L_x_207:
[----:B-1----:R-:W-:-:S04]  /*0b60*/  VIADD R15, R13, UR6 ;  /* 0x000000060d0f7c36 */ /* 0x002fc80008000000 */
[----:B----4-:R-:W-:-:S06]  /*0b70*/  IMAD.WIDE R18, R15, 0x4, R8 ;  /* 0x000000040f127825 */ /* 0x010fcc00078e0208 */
[----:B------:R-:W2:Y:S01]  /*0b80*/  LDG.E.CONSTANT R19, desc[UR10][R18.64] ;  /* 0x0000000a12137981 */ /* 0x000ea2000c1e9900 */
[----:B------:R-:W-:Y:S01]  /*0b90*/  ISETP.GT.AND P0, PT, R13, 0x6, PT ;  /* 0x000000060d00780c */ /* 0x000fe20003f04270 */
[----:B------:R-:W-:Y:S01]  /*0ba0*/  BSSY.RECONVERGENT B0, `(.L_x_210) ;  /* 0x0000018000007945 */ /* 0x000fe20003800200 */
[----:B--2---:R-:W-:-:S11]  /*0bb0*/  FMUL R17, R2, R19 ;  /* 0x0000001302117220 */ /* 0x004fd60000400000 */
[----:B------:R-:W-:Y:S05]  /*0bc0*/  @P0 BRA `(.L_x_211) ;  /* 0x0000000000540947 */ /* 0x000fea0003800000 */
[----:B------:R-:W-:Y:S01]  /*0bd0*/  UMOV UR5, 0x60 ;  /* 0x0000006000057882 */ /* 0x000fe20000000000 */
[----:B------:R-:W1:Y:S01]  /*0be0*/  MUFU.RCP R12, R11 ;  /* 0x0000000b000c7308 */ /* 0x000e620000001000 */
[----:B------:R-:W-:Y:S01]  /*0bf0*/  LEA R0, R13, UR5, 0x2 ;  /* 0x000000050d007c11 */ /* 0x000fe2000f8e10ff */
[----:B------:R-:W-:Y:S05]  /*0c00*/  BSSY.RECONVERGENT B1, `(.L_x_212) ;  /* 0x000000e000017945 */ /* 0x000fea0003800200 */
[----:B------:R-:W2:Y:S01]  /*0c10*/  LDC R0, c[0x3][R0] ;  /* 0x00c0000000007b82 */ /* 0x000ea20000000800 */
[----:B-1----:R-:W-:-:S04]  /*0c20*/  FFMA R3, R12, -R11, 1 ;  /* 0x3f8000000c037423 */ /* 0x002fc8000000080b */
[----:B------:R-:W-:Y:S01]  /*0c30*/  FFMA R3, R12, R3, R12 ;  /* 0x000000030c037223 */ /* 0x000fe2000000000c */
[----:B--2---:R-:W1:Y:S03]  /*0c40*/  FCHK P0, R0, R11 ;  /* 0x0000000b00007302 */ /* 0x004e660000000000 */
[----:B------:R-:W-:-:S04]  /*0c50*/  FFMA R12, R0, R3, RZ ;  /* 0x00000003000c7223 */ /* 0x000fc800000000ff */
[----:B------:R-:W-:-:S04]  /*0c60*/  FFMA R14, R12, -R11, R0 ;  /* 0x8000000b0c0e7223 */ /* 0x000fc80000000000 */
[----:B------:R-:W-:Y:S01]  /*0c70*/  FFMA R12, R3, R14, R12 ;  /* 0x0000000e030c7223 */ /* 0x000fe2000000000c */
[----:B-1----:R-:W-:Y:S06]  /*0c80*/  @!P0 BRA `(.L_x_213) ;  /* 0x0000000000148947 */ /* 0x002fec0003800000 */
[----:B------:R-:W1:Y:S01]  /*0c90*/  LDCU UR5, c[0x3][0x78] ;  /* 0x00c00f00ff0577ac */ /* 0x000e620008000800 */
[----:B------:R-:W-:Y:S02]  /*0ca0*/  MOV R12, 0xcd0 ;  /* 0x00000cd0000c7802 */ /* 0x000fe40000000f00 */
[----:B-1----:R-:W-:-:S07]  /*0cb0*/  MOV R3, UR5 ;  /* 0x0000000500037c02 */ /* 0x002fce0008000f00 */
[----:B0-----:R-:W-:Y:S05]  /*0cc0*/  CALL.REL.NOINC `($__internal_12_$__cuda_sm3x_div_rn_noftz_f32_slowpath) ;  /* 0x0000000400747944 */ /* 0x001fea0003c00000 */
[----:B------:R-:W-:-:S07]  /*0cd0*/  IMAD.MOV.U32 R12, RZ, RZ, R0 ;  /* 0x000000ffff0c7224 */ /* 0x000fce00078e0000 */
.L_x_213:
[----:B------:R-:W-:Y:S05]  /*0ce0*/  BSYNC.RECONVERGENT B1 ;  /* 0x0000000000017941 */ /* 0x000fea0003800200 */
.L_x_212:
[----:B------:R-:W-:-:S05]  /*0cf0*/  FMUL R17, R17, R12 ;  /* 0x0000000c11117220 */ /* 0x000fca0000400000 */
[----:B------:R-:W-:-:S13]  /*0d00*/  FSETP.GT.AND P0, PT, |R17|, R10, PT ;  /* 0x0000000a1100720b */ /* 0x000fda0003f04200 */
[----:B------:R-:W-:-:S07]  /*0d10*/  @P0 LOP3.LUT R17, R10, 0x80000000, R17, 0xb8, !PT ;  /* 0x800000000a110812 */ /* 0x000fce00078eb811 */
.L_x_211:
[----:B------:R-:W-:Y:S05]  /*0d20*/  BSYNC.RECONVERGENT B0 ;  /* 0x0000000000007941 */ /* 0x000fea0003800200 */
.L_x_210:
[----:B------:R-:W-:-:S06]  /*0d30*/  IMAD.WIDE R18, R13, 0x4, R6 ;  /* 0x000000040d127825 */ /* 0x000fcc00078e0206 */
[----:B------:R-:W2:Y:S01]  /*0d40*/  LDG.E.CONSTANT R18, desc[UR10][R18.64] ;  /* 0x0000000a12127981 */ /* 0x000ea2000c1e9900 */
[----:B0-----:R-:W-:Y:S01]  /*0d50*/  IMAD.WIDE R14, R15, 0x4, R4 ;  /* 0x000000040f0e7825 */ /* 0x001fe200078e0204 */
[----:B------:R-:W-:-:S04]  /*0d60*/  IADD3 R13, PT, PT, R13, UR4, RZ ;  /* 0x000000040d0d7c10 */ /* 0x000fc8000fffe0ff */
[----:B------:R-:W-:Y:S01]  /*0d70*/  ISETP.GE.AND P0, PT, R13, UR7, PT ;  /* 0x000000070d007c0c */ /* 0x000fe2000bf06270 */
[----:B--2---:R-:W-:-:S05]  /*0d80*/  FMUL R17, R18, R17 ;  /* 0x0000001112117220 */ /* 0x004fca0000400000 */
[----:B------:R1:W-:Y:S07]  /*0d90*/  STG.E desc[UR10][R14.64], R17 ;  /* 0x000000110e007986 */ /* 0x0003ee000c10190a */
[----:B------:R-:W-:Y:S05]  /*0da0*/  @!P0 BRA `(.L_x_207) ;  /* 0xfffffffc006c8947 */ /* 0x000fea000383ffff */
[----:B------:R-:W-:Y:S05]  /*0db0*/  EXIT ;  /* 0x000000000000794d */ /* 0x000fea0003800000 */
        .weak           $__internal_10_$__cuda_sm20_rcp_rn_f32_slowpath
        .type           $__internal_10_$__cuda_sm20_rcp_rn_f32_slowpath,@function
        .size           $__internal_10_$__cuda_sm20_rcp_rn_f32_slowpath,($__internal_11_$__cuda_sm20_sqrt_rn_f32_slowpath - $__internal_10_$__cuda_sm20_rcp_rn_f32_slowpath)
$__internal_10_$__cuda_sm20_rcp_rn_f32_slowpath:
[----:B------:R-:W-:Y:S01]  /*0dc0*/  IMAD.SHL.U32 R2, R0, 0x2, RZ ;  /* 0x0000000200027824 */ /* 0x000fe200078e00ff */
[----:B------:R-:W-:Y:S04]  /*0dd0*/  BSSY.RECONVERGENT B1, `(.L_x_214) ;  /* 0x0000030000017945 */ /* 0x000fe80003800200 */
[----:B------:R-:W-:-:S04]  /*0de0*/  SHF.R.U32.HI R2, RZ, 0x18, R2 ;  /* 0x00000018ff027819 */ /* 0x000fc80000011602 */
[----:B------:R-:W-:-:S13]  /*0df0*/  ISETP.NE.U32.AND P0, PT, R2, RZ, PT ;  /* 0x000000ff0200720c */ /* 0x000fda0003f05070 */
[----:B------:R-:W-:Y:S05]  /*0e00*/  @P0 BRA `(.L_x_215) ;  /* 0x0000000000280947 */ /* 0x000fea0003800000 */
[----:B------:R-:W-:-:S04]  /*0e10*/  SHF.L.U32 R2, R0, 0x1, RZ ;  /* 0x0000000100027819 */ /* 0x000fc800000006ff */
        /* <DEDUP_REMOVED lines=9> */
.L_x_215:
[----:B------:R-:W-:-:S05]  /*0eb0*/  VIADD R18, R2, 0xffffff03 ;  /* 0xffffff0302127836 */ /* 0x000fca0000000000 */
[----:B------:R-:W-:-:S13]  /*0ec0*/  ISETP.GT.U32.AND P0, PT, R18, 0x1, PT ;  /* 0x000000011200780c */ /* 0x000fda0003f04070 */
[----:B------:R-:W-:Y:S05]  /*0ed0*/  @P0 BRA `(.L_x_217) ;  /* 0x0000000000780947 */ /* 0x000fea0003800000 */
[----:B------:R-:W-:Y:S01]  /*0ee0*/  LOP3.LUT R3, R0, 0x7fffff, RZ, 0xc0, !PT ;  /* 0x007fffff00037812 */ /* 0x000fe200078ec0ff */
[----:B------:R-:W-:-:S03]  /*0ef0*/  HFMA2 R17, -RZ, RZ, 0, 1.78813934326171875e-07 ;  /* 0x00000003ff117431 */ /* 0x000fc600000001ff */
[----:B------:R-:W-:-:S04]  /*0f00*/  LOP3.LUT R3, R3, 0x3f800000, RZ, 0xfc, !PT ;  /* 0x3f80000003037812 */ /* 0x000fc800078efcff */
[----:B------:R-:W0:Y:S01]  /*0f10*/  MUFU.RCP R14, R3 ;  /* 0x00000003000e7308 */ /* 0x000e220000001000 */
[----:B------:R-:W-:Y:S01]  /*0f20*/  SHF.L.U32 R17, R17, R18, RZ ;  /* 0x0000001211117219 */ /* 0x000fe200000006ff */
        /* <DEDUP_REMOVED lines=16> */
[----:B------:R-:W-:-:S04]  /*1030*/  SEL R3, RZ, 0x1, !P0 ;  /* 0x00000001ff037807 */ /* 0x000fc80004000000 */
[----:B------:R-:W-:-:S04]  /*1040*/  IADD3 R3, PT, PT, -R3, RZ, RZ ;  /* 0x000000ff03037210 */ /* 0x000fc80007ffe1ff */
[----:B------:R-:W-:Y:S01]  /*1050*/  ISETP.GE.AND P0, PT, R3, RZ, PT ;  /* 0x000000ff0300720c */ /* 0x000fe20003f06270 */
[----:B------:R-:W-:-:S05]  /*1060*/  VIADD R3, R2, 0xffffff04 ;  /* 0xffffff0402037836 */ /* 0x000fca0000000000 */
[----:B------:R-:W-:-:S07]  /*1070*/  SHF.R.U32.HI R3, RZ, R3, R14 ;  /* 0x00000003ff037219 */ /* 0x000fce000001160e */
[----:B------:R-:W-:-:S05]  /*1080*/  @!P0 IADD3 R3, PT, PT, R3, 0x1, RZ ;  /* 0x0000000103038810 */ /* 0x000fca0007ffe0ff */
[----:B------:R-:W-:-:S05]  /*1090*/  @!P1 IMAD.SHL.U32 R3, R3, 0x2, RZ ;  /* 0x0000000203039824 */ /* 0x000fca00078e00ff */
[----:B------:R-:W-:Y:S01]  /*10a0*/  LOP3.LUT R3, R3, 0x80000000, R0, 0xf8, !PT ;  /* 0x8000000003037812 */ /* 0x000fe200078ef800 */
[----:B------:R-:W-:Y:S06]  /*10b0*/  BRA `(.L_x_216) ;  /* 0x0000000000047947 */ /* 0x000fec0003800000 */
.L_x_217:
[----:B------:R0:W1:Y:S02]  /*10c0*/  MUFU.RCP R3, R0 ;  /* 0x0000000000037308 */ /* 0x0000640000001000 */
.L_x_216:
[----:B------:R-:W-:Y:S05]  /*10d0*/  BSYNC.RECONVERGENT B1 ;  /* 0x0000000000017941 */ /* 0x000fea0003800200 */
.L_x_214:
[----:B01----:R-:W-:Y:S01]  /*10e0*/  MOV R0, R3 ;  /* 0x0000000300007202 */ /* 0x003fe20000000f00 */
[----:B------:R-:W-:Y:S02]  /*10f0*/  HFMA2 R3, -RZ, RZ, 0, 0 ;  /* 0x00000000ff037431 */ /* 0x000fe400000001ff */
[----:B------:R-:W-:-:S04]  /*1100*/  IMAD.MOV.U32 R2, RZ, RZ, R12 ;  /* 0x000000ffff027224 */ /* 0x000fc800078e000c */
[----:B------:R-:W-:Y:S05]  /*1110*/  RET.REL.NODEC R2 `(rmsnorm_7d_kernel) ;  /* 0xffffffec02b87950 */ /* 0x000fea0003c3ffff */
        .weak           $__internal_11_$__cuda_sm20_sqrt_rn_f32_slowpath
        .type           $__internal_11_$__cuda_sm20_sqrt_rn_f32_slowpath,@function
        .size           $__internal_11_$__cuda_sm20_sqrt_rn_f32_slowpath,($__internal_12_$__cuda_sm3x_div_rn_noftz_f32_slowpath - $__internal_11_$__cuda_sm20_sqrt_rn_f32_slowpath)
$__internal_11_$__cuda_sm20_sqrt_rn_f32_slowpath:
[----:B------:R-:W-:-:S13]  /*1120*/  LOP3.LUT P0, RZ, R3, 0x7fffffff, RZ, 0xc0, !PT ;  /* 0x7fffffff03ff7812 */ /* 0x000fda000780c0ff */
[----:B------:R-:W-:Y:S01]  /*1130*/  @!P0 IMAD.MOV.U32 R2, RZ, RZ, R3 ;  /* 0x000000ffff028224 */ /* 0x000fe200078e0003 */
[----:B------:R-:W-:Y:S06]  /*1140*/  @!P0 BRA `(.L_x_218) ;  /* 0x0000000000448947 */ /* 0x000fec0003800000 */
[----:B------:R-:W-:Y:S02]  /*1150*/  FSETP.GEU.FTZ.AND P0, PT, R3, RZ, PT ;  /* 0x000000ff0300720b */ /* 0x000fe40003f1e000 */
[----:B------:R-:W-:-:S11]  /*1160*/  MOV R0, R3 ;  /* 0x0000000300007202 */ /* 0x000fd60000000f00 */
[----:B------:R-:W-:Y:S01]  /*1170*/  @!P0 IMAD.MOV.U32 R2, RZ, RZ, 0x7fffffff ;  /* 0x7fffffffff028424 */ /* 0x000fe200078e00ff */
        /* <DEDUP_REMOVED lines=9> */
[----:B------:R-:W-:Y:S02]  /*1210*/  @!P0 MOV R2, R0 ;  /* 0x0000000000028202 */ /* 0x000fe40000000f00 */
[----:B------:R-:W-:-:S04]  /*1220*/  @P0 FADD.FTZ R5, -R4, -RZ ;  /* 0x800000ff04050221 */ /* 0x000fc80000010100 */
[----:B------:R-:W-:-:S04]  /*1230*/  @P0 FFMA R5, R4, R5, R3 ;  /* 0x0000000504050223 */ /* 0x000fc80000000003 */
[----:B------:R-:W-:-:S04]  /*1240*/  @P0 FFMA R5, R5, R6, R4 ;  /* 0x0000000605050223 */ /* 0x000fc80000000004 */
[----:B------:R-:W-:-:S07]  /*1250*/  @P0 FMUL.FTZ R2, R5, 2.3283064365386962891e-10 ;  /* 0x2f80000005020820 */ /* 0x000fce0000410000 */
.L_x_218:
[----:B------:R-:W-:Y:S01]  /*1260*/  IMAD.MOV.U32 R0, RZ, RZ, R2 ;  /* 0x000000ffff007224 */ /* 0x000fe200078e0002 */
[----:B------:R-:W-:Y:S01]  /*1270*/  MOV R2, R7 ;  /* 0x0000000700027202 */ /* 0x000fe20000000f00 */
[----:B------:R-:W-:-:S04]  /*1280*/  IMAD.MOV.U32 R3, RZ, RZ, 0x0 ;  /* 0x00000000ff037424 */ /* 0x000fc800078e00ff */
[----:B------:R-:W-:Y:S05]  /*1290*/  RET.REL.NODEC R2 `(rmsnorm_7d_kernel) ;  /* 0xffffffec02587950 */ /* 0x000fea0003c3ffff */
        .weak           $__internal_12_$__cuda_sm3x_div_rn_noftz_f32_slowpath
        .type           $__internal_12_$__cuda_sm3x_div_rn_noftz_f32_slowpath,@function
        .size           $__internal_12_$__cuda_sm3x_div_rn_noftz_f32_slowpath,(.L_x_730 - $__internal_12_$__cuda_sm3x_div_rn_noftz_f32_slowpath)
$__internal_12_$__cuda_sm3x_div_rn_noftz_f32_slowpath:
        /* <DEDUP_REMOVED lines=34> */
.L_x_220:
        /* <DEDUP_REMOVED lines=30> */
[C---:B------:R-:W-:Y:S01]  /*16a0*/  VIADD R19, R20.reuse, 0x20 ;  /* 0x0000002014137836 */ /* 0x040fe20000000000 */
[C---:B------:R-:W-:Y:S02]  /*16b0*/  ISETP.NE.AND P2, PT, R20.reuse, RZ, PT ;  /* 0x000000ff1400720c */ /* 0x040fe40003f45270 */
[----:B------:R-:W-:Y:S02]  /*16c0*/  ISETP.NE.AND P1, PT, R20, RZ, PT ;  /* 0x000000ff1400720c */ /* 0x000fe40003f25270 */
[----:B------:R-:W-:Y:S01]  /*16d0*/  LOP3.LUT R16, R14, 0x7fffff, RZ, 0xc0, !PT ;  /* 0x007fffff0e107812 */ /* 0x000fe200078ec0ff */
[CCC-:B------:R-:W-:Y:S01]  /*16e0*/  FFMA.RP R14, R3.reuse, R21.reuse, R18.reuse ;  /* 0x00000015030e7223 */ /* 0x1c0fe20000008012 */
[----:B------:R-:W-:Y:S01]  /*16f0*/  FFMA.RM R3, R3, R21, R18 ;  /* 0x0000001503037223 */ /* 0x000fe20000004012 */
        /* <DEDUP_REMOVED lines=15> */
.L_x_227:
[----:B------:R-:W-:-:S04]  /*17f0*/  LOP3.LUT R0, R0, 0x80000000, RZ, 0xc0, !PT ;  /* 0x8000000000007812 */ /* 0x000fc800078ec0ff */
[----:B------:R-:W-:Y:S01]  /*1800*/  LOP3.LUT R0, R0, 0x7f800000, RZ, 0xfc, !PT ;  /* 0x7f80000000007812 */ /* 0x000fe200078efcff */
[----:B------:R-:W-:Y:S06]  /*1810*/  BRA `(.L_x_228) ;  /* 0x0000000000047947 */ /* 0x000fec0003800000 */
.L_x_226:
[----:B------:R-:W-:-:S07]  /*1820*/  LEA R0, R19, R0, 0x17 ;  /* 0x0000000013007211 */ /* 0x000fce00078eb8ff */
.L_x_228:
[----:B------:R-:W-:Y:S05]  /*1830*/  BSYNC.RECONVERGENT B3 ;  /* 0x0000000000037941 */ /* 0x000fea0003800200 */
.L_x_225:
[----:B------:R-:W-:Y:S05]  /*1840*/  BRA `(.L_x_229) ;  /* 0x0000000000207947 */ /* 0x000fea0003800000 */
.L_x_224:
[----:B------:R-:W-:-:S04]  /*1850*/  LOP3.LUT R0, R3, 0x80000000, R0, 0x48, !PT ;  /* 0x8000000003007812 */ /* 0x000fc800078e4800 */
[----:B------:R-:W-:Y:S01]  /*1860*/  LOP3.LUT R0, R0, 0x7f800000, RZ, 0xfc, !PT ;  /* 0x7f80000000007812 */ /* 0x000fe200078efcff */
[----:B------:R-:W-:Y:S06]  /*1870*/  BRA `(.L_x_229) ;  /* 0x0000000000147947 */ /* 0x000fec0003800000 */
.L_x_223:
[----:B------:R-:W-:Y:S01]  /*1880*/  LOP3.LUT R0, R3, 0x80000000, R0, 0x48, !PT ;  /* 0x8000000003007812 */ /* 0x000fe200078e4800 */
[----:B------:R-:W-:Y:S06]  /*1890*/  BRA `(.L_x_229) ;  /* 0x00000000000c7947 */ /* 0x000fec0003800000 */
.L_x_222:
[----:B------:R-:W0:Y:S01]  /*18a0*/  MUFU.RSQ R0, -QNAN ;  /* 0xffc0000000007908 */ /* 0x000e220000001400 */
[----:B------:R-:W-:Y:S05]  /*18b0*/  BRA `(.L_x_229) ;  /* 0x0000000000047947 */ /* 0x000fea0003800000 */
.L_x_221:
[----:B------:R-:W-:-:S07]  /*18c0*/  FADD.FTZ R0, R0, R3 ;  /* 0x0000000300007221 */ /* 0x000fce0000010000 */
.L_x_229:
[----:B------:R-:W-:Y:S05]  /*18d0*/  BSYNC.RECONVERGENT B2 ;  /* 0x0000000000027941 */ /* 0x000fea0003800200 */
.L_x_219:
[----:B------:R-:W-:Y:S02]  /*18e0*/  HFMA2 R19, -RZ, RZ, 0, 0 ;  /* 0x00000000ff137431 */ /* 0x000fe400000001ff */
[----:B------:R-:W-:-:S04]  /*18f0*/  IMAD.MOV.U32 R18, RZ, RZ, R12 ;  /* 0x000000ffff127224 */ /* 0x000fc800078e000c */
[----:B0-----:R-:W-:Y:S05]  /*1900*/  RET.REL.NODEC R18 `(rmsnorm_7d_kernel) ;  /* 0xffffffe412bc7950 */ /* 0x001fea0003c3ffff */
.L_x_230:
        /* <DEDUP_REMOVED lines=15> */
.L_x_730:


//--------------------- .text.swiglu_ffn_7d_kernel --------------------------
	.section	.text.swiglu_ffn_7d_kernel,"ax",@progbits
	.align	128
        .global         swiglu_ffn_7d_kernel
        .type           swiglu_ffn_7d_kernel,@function
        .size           swiglu_ffn_7d_kernel,(.L_x_731 - swiglu_ffn_7d_kernel)
        .other          swiglu_ffn_7d_kernel,@"STO_CUDA_ENTRY STV_DEFAULT"
swiglu_ffn_7d_kernel:
.text.swiglu_ffn_7d_kernel:
[----:B------:R-:W-:Y:S01]  /*0000*/  LDC R1, c[0x0][0x37c] ;  /* 0x0000df00ff017b82 */ /* 0x000fe20000000800 */
[----:B------:R-:W0:Y:S07]  /*0010*/  S2R R7, SR_TID.X ;  /* 0x0000000000077919 */ /* 0x000e2e0000002100 */
[----:B------:R-:W0:Y:S01]  /*0020*/  S2UR UR6, SR_CTAID.X ;  /* 0x00000000000679c3 */ /* 0x000e220000002500 */
[----:B------:R-:W1:Y:S07]  /*0030*/  LDCU.64 UR4, c[0x0][0x3a8] ;  /* 0x00007500ff0477ac */ /* 0x000e6e0008000a00 */
[----:B------:R-:W0:Y:S01]  /*0040*/  LDC R0, c[0x0][0x360] ;  /* 0x0000d800ff007b82 */ /* 0x000e220000000800 */
[----:B-1----:R-:W-:Y:S01]  /*0050*/  UIMAD UR4, UR5, UR4, URZ ;  /* 0x00000004050472a4 */ /* 0x002fe2000f8e02ff */
[----:B0-----:R-:W-:-:S05]  /*0060*/  IMAD R16, R0, UR6, R7 ;  /* 0x0000000600107c24 */ /* 0x001fca000f8e0207 */
[----:B------:R-:W-:-:S13]  /*0070*/  ISETP.GE.AND P0, PT, R16, UR4, PT ;  /* 0x0000000410007c0c */ /* 0x000fda000bf06270 */
[----:B------:R-:W-:Y:S05]  /*0080*/  @P0 EXIT ;  /* 0x000000000000094d */ /* 0x000fea0003800000 */
[----:B------:R-:W0:Y:S01]  /*0090*/  LDCU UR4, c[0x0][0x3b4] ;  /* 0x00007680ff0477ac */ /* 0x000e220008000800 */
[----:B------:R-:W-:Y:S01]  /*00a0*/  BSSY.RECONVERGENT B0, `(.L_x_231) ;  /* 0x00000f5000007945 */ /* 0x000fe20003800200 */
[----:B------:R-:W1:Y:S01]  /*00b0*/  LDCU.64 UR6, c[0x0][0x358] ;  /* 0x00006b00ff0677ac */ /* 0x000e620008000a00 */
[----:B0-----:R-:W-:-:S04]  /*00c0*/  MOV R8, UR4 ;  /* 0x0000000400087c02 */ /* 0x001fc80008000f00 */
[----:B------:R-:W-:-:S13]  /*00d0*/  ISETP.GE.AND P0, PT, R7, R8, PT ;  /* 0x000000080700720c */ /* 0x000fda0003f06270 */
[----:B-1----:R-:W-:Y:S05]  /*00e0*/  @P0 BRA `(.L_x_232) ;  /* 0x0000000c00c00947 */ /* 0x002fea0003800000 */
[----:B------:R-:W0:Y:S02]  /*00f0*/  LDC R3, c[0x0][0x3b0] ;  /* 0x0000ec00ff037b82 */ /* 0x000e240000000800 */
[----:B0-----:R-:W-:-:S13]  /*0100*/  ISETP.GE.AND P0, PT, R3, 0x1, PT ;  /* 0x000000010300780c */ /* 0x001fda0003f06270 */
[----:B------:R-:W-:Y:S05]  /*0110*/  @!P0 BRA `(.L_x_233) ;  /* 0x0000000c00288947 */ /* 0x000fea0003800000 */
[----:B------:R-:W0:Y:S01]  /*0120*/  S2R R5, SR_CgaCtaId ;  /* 0x0000000000057919 */ /* 0x000e220000008800 */
[----:B------:R-:W-:Y:S02]  /*0130*/  MOV R4, 0x400 ;  /* 0x0000040000047802 */ /* 0x000fe40000000f00 */
[C---:B------:R-:W-:Y:S02]  /*0140*/  LOP3.LUT R2, R3.reuse, 0x7, RZ, 0xc0, !PT ;  /* 0x0000000703027812 */ /* 0x040fe400078ec0ff */
[----:B------:R-:W-:Y:S02]  /*0150*/  IADD3 R3, PT, PT, R3, -0x1, RZ ;  /* 0xffffffff03037810 */ /* 0x000fe40007ffe0ff */
[----:B0-----:R-:W-:Y:S02]  /*0160*/  LEA R4, R5, R4, 0x18 ;  /* 0x0000000405047211 */ /* 0x001fe400078ec0ff */
[----:B------:R-:W-:-:S07]  /*0170*/  MOV R5, R7 ;  /* 0x0000000700057202 */ /* 0x000fce0000000f00 */
.L_x_241:
[----:B------:R-:W-:Y:S01]  /*0180*/  ISETP.GE.U32.AND P0, PT, R3, 0x7, PT ;  /* 0x000000070300780c */ /* 0x000fe20003f06070 */
[----:B------:R-:W-:Y:S01]  /*0190*/  HFMA2 R20, -RZ, RZ, 0, 0 ;  /* 0x00000000ff147431 */ /* 0x000fe200000001ff */
[----:B------:R-:W-:Y:S01]  /*01a0*/  MOV R6, RZ ;  /* 0x000000ff00067202 */ /* 0x000fe20000000f00 */
[----:B------:R-:W-:-:S10]  /*01b0*/  HFMA2 R26, -RZ, RZ, 0, 0 ;  /* 0x00000000ff1a7431 */ /* 0x000fd400000001ff */
[----:B------:R-:W-:Y:S05]  /*01c0*/  @!P0 BRA `(.L_x_234) ;  /* 0x0000000400188947 */ /* 0x000fea0003800000 */
[----:B------:R-:W-:Y:S02]  /*01d0*/  MOV R20, RZ ;  /* 0x000000ff00147202 */ /* 0x000fe40000000f00 */
[----:B------:R-:W-:-:S07]  /*01e0*/  MOV R6, RZ ;  /* 0x000000ff00067202 */ /* 0x000fce0000000f00 */
.L_x_235:
[----:B------:R-:W0:Y:S08]  /*01f0*/  LDC.64 R12, c[0x0][0x3b0] ;  /* 0x0000ec00ff0c7b82 */ /* 0x000e300000000a00 */
[----:B------:R-:W1:Y:S08]  /*0200*/  LDC.64 R18, c[0x0][0x380] ;  /* 0x0000e000ff127b82 */ /* 0x000e700000000a00 */
[----:B------:R-:W2:Y:S08]  /*0210*/  LDC.64 R28, c[0x0][0x388] ;  /* 0x0000e200ff1c7b82 */ /* 0x000eb00000000a00 */
[----:B------:R-:W3:Y:S01]  /*0220*/  LDC.64 R24, c[0x0][0x390] ;  /* 0x0000e400ff187b82 */ /* 0x000ee20000000a00 */
[----:B0-----:R-:W-:-:S02]  /*0230*/  IMAD R9, R16, R12, R6 ;  /* 0x0000000c10097224 */ /* 0x001fc400078e0206 */
[----:B------:R-:W-:Y:S02]  /*0240*/  IMAD R11, R6, R13, R5 ;  /* 0x0000000d060b7224 */ /* 0x000fe400078e0205 */
[----:B-1----:R-:W-:-:S05]  /*0250*/  IMAD.WIDE R18, R9, 0x4, R18 ;  /* 0x0000000409127825 */ /* 0x002fca00078e0212 */
[----:B------:R-:W4:Y:S01]  /*0260*/  LDG.E.CONSTANT R27, desc[UR6][R18.64] ;  /* 0x00000006121b7981 */ /* 0x000f22000c1e9900 */
[----:B--2---:R-:W-:-:S03]  /*0270*/  IMAD.WIDE R28, R11, 0x4, R28 ;  /* 0x000000040b1c7825 */ /* 0x004fc600078e021c */
[----:B------:R-:W2:Y:S04]  /*0280*/  LDG.E.CONSTANT R9, desc[UR6][R18.64+0x4] ;  /* 0x0000040612097981 */ /* 0x000ea8000c1e9900 */
[----:B------:R0:W4:Y:S01]  /*0290*/  LDG.E.CONSTANT R8, desc[UR6][R28.64] ;  /* 0x000000061c087981 */ /* 0x000122000c1e9900 */
[----:B---3--:R-:W-:-:S03]  /*02a0*/  IMAD.WIDE R24, R11, 0x4, R24 ;  /* 0x000000040b187825 */ /* 0x008fc600078e0218 */
[----:B------:R-:W3:Y:S04]  /*02b0*/  LDG.E.CONSTANT R23, desc[UR6][R18.64+0x8] ;  /* 0x0000080612177981 */ /* 0x000ee8000c1e9900 */
[----:B------:R1:W5:Y:S01]  /*02c0*/  LDG.E.CONSTANT R11, desc[UR6][R24.64] ;  /* 0x00000006180b7981 */ /* 0x000362000c1e9900 */
[----:B0-----:R-:W-:-:S05]  /*02d0*/  IMAD.WIDE R28, R13, 0x4, R28 ;  /* 0x000000040d1c7825 */ /* 0x001fca00078e021c */
[----:B------:R-:W2:Y:S01]  /*02e0*/  LDG.E.CONSTANT R10, desc[UR6][R28.64] ;  /* 0x000000061c0a7981 */ /* 0x000ea2000c1e9900 */
[----:B------:R-:W-:-:S04]  /*02f0*/  IMAD.WIDE R14, R13, 0x4, R24 ;  /* 0x000000040d0e7825 */ /* 0x000fc800078e0218 */
[C---:B-1----:R-:W-:Y:S01]  /*0300*/  IMAD.WIDE R24, R13.reuse, 0x4, R28 ;  /* 0x000000040d187825 */ /* 0x042fe200078e021c */
[----:B------:R0:W3:Y:S04]  /*0310*/  LDG.E.CONSTANT R22, desc[UR6][R14.64] ;  /* 0x000000060e167981 */ /* 0x0000e8000c1e9900 */
[----:B------:R2:W3:Y:S01]  /*0320*/  LDG.E.CONSTANT R17, desc[UR6][R24.64] ;  /* 0x0000000618117981 */ /* 0x0004e2000c1e9900 */
[----:B0-----:R-:W-:-:S04]  /*0330*/  IMAD.WIDE R14, R13, 0x4, R14 ;  /* 0x000000040d0e7825 */ /* 0x001fc800078e020e */
[----:B------:R-:W-:-:S04]  /*0340*/  IMAD.WIDE R28, R13, 0x4, R14 ;  /* 0x000000040d1c7825 */ /* 0x000fc800078e020e */
[C---:B----4-:R-:W-:Y:S02]  /*0350*/  FFMA R26, R27.reuse, R8, R26 ;  /* 0x000000081b1a7223 */ /* 0x050fe4000000001a */
[----:B------:R0:W4:Y:S01]  /*0360*/  LDG.E.CONSTANT R8, desc[UR6][R14.64] ;  /* 0x000000060e087981 */ /* 0x000122000c1e9900 */
[----:B-----5:R-:W-:Y:S01]  /*0370*/  FFMA R27, R27, R11, R20 ;  /* 0x0000000b1b1b7223 */ /* 0x020fe20000000014 */
[----:B------:R-:W-:Y:S02]  /*0380*/  IMAD.WIDE R20, R13, 0x4, R24 ;  /* 0x000000040d147825 */ /* 0x000fe400078e0218 */
[----:B------:R-:W5:Y:S02]  /*0390*/  LDG.E.CONSTANT R11, desc[UR6][R18.64+0xc] ;  /* 0x00000c06120b7981 */ /* 0x000f64000c1e9900 */
[C---:B--2---:R-:W-:Y:S02]  /*03a0*/  FFMA R24, R9.reuse, R10, R26 ;  /* 0x0000000a09187223 */ /* 0x044fe4000000001a */
[----:B------:R1:W5:Y:S04]  /*03b0*/  LDG.E.CONSTANT R10, desc[UR6][R20.64] ;  /* 0x00000006140a7981 */ /* 0x000368000c1e9900 */
[----:B------:R-:W2:Y:S01]  /*03c0*/  LDG.E.CONSTANT R26, desc[UR6][R28.64] ;  /* 0x000000061c1a7981 */ /* 0x000ea2000c1e9900 */
[----:B---3--:R-:W-:Y:S01]  /*03d0*/  FFMA R27, R9, R22, R27 ;  /* 0x00000016091b7223 */ /* 0x008fe2000000001b */
[----:B0-----:R-:W-:-:S04]  /*03e0*/  IMAD.WIDE R14, R13, 0x4, R28 ;  /* 0x000000040d0e7825 */ /* 0x001fc800078e021c */
[----:B-1----:R-:W-:-:S04]  /*03f0*/  IMAD.WIDE R20, R13, 0x4, R20 ;  /* 0x000000040d147825 */ /* 0x002fc800078e0214 */
[C---:B------:R-:W-:Y:S01]  /*0400*/  FFMA R22, R23.reuse, R17, R24 ;  /* 0x0000001117167223 */ /* 0x040fe20000000018 */
[----:B------:R-:W3:Y:S04]  /*0410*/  LDG.E.CONSTANT R9, desc[UR6][R18.64+0x1c] ;  /* 0x00001c0612097981 */ /* 0x000ee8000c1e9900 */
[----:B------:R-:W3:Y:S04]  /*0420*/  LDG.E.CONSTANT R24, desc[UR6][R18.64+0x14] ;  /* 0x0000140612187981 */ /* 0x000ee8000c1e9900 */
[----:B------:R-:W3:Y:S04]  /*0430*/  LDG.E.CONSTANT R17, desc[UR6][R18.64+0x18] ;  /* 0x0000180612117981 */ /* 0x000ee8000c1e9900 */
[----:B------:R-:W3:Y:S01]  /*0440*/  LDG.E.CONSTANT R25, desc[UR6][R20.64] ;  /* 0x0000000614197981 */ /* 0x000ee2000c1e9900 */
[----:B----4-:R-:W-:-:S03]  /*0450*/  FFMA R23, R23, R8, R27 ;  /* 0x0000000817177223 */ /* 0x010fc6000000001b */
[----:B------:R0:W3:Y:S04]  /*0460*/  LDG.E.CONSTANT R8, desc[UR6][R18.64+0x10] ;  /* 0x0000100612087981 */ /* 0x0000e8000c1e9900 */
[----:B------:R1:W4:Y:S01]  /*0470*/  LDG.E.CONSTANT R27, desc[UR6][R14.64] ;  /* 0x000000060e1b7981 */ /* 0x000322000c1e9900 */
[----:B0-----:R-:W-:-:S04]  /*0480*/  IMAD.WIDE R18, R13, 0x4, R20 ;  /* 0x000000040d127825 */ /* 0x001fc800078e0214 */
[----:B-1----:R-:W-:Y:S01]  /*0490*/  IMAD.WIDE R14, R13, 0x4, R14 ;  /* 0x000000040d0e7825 */ /* 0x002fe200078e020e */
[----:B------:R0:W4:Y:S03]  /*04a0*/  LDG.E.CONSTANT R28, desc[UR6][R18.64] ;  /* 0x00000006121c7981 */ /* 0x000126000c1e9900 */
[C---:B-----5:R-:W-:Y:S01]  /*04b0*/  FFMA R29, R11.reuse, R10, R22 ;  /* 0x0000000a0b1d7223 */ /* 0x060fe20000000016 */
[----:B--2---:R-:W-:Y:S01]  /*04c0*/  FFMA R26, R11, R26, R23 ;  /* 0x0000001a0b1a7223 */ /* 0x004fe20000000017 */
[C---:B------:R-:W-:Y:S02]  /*04d0*/  IMAD.WIDE R10, R13.reuse, 0x4, R14 ;  /* 0x000000040d0a7825 */ /* 0x040fe400078e020e */
[----:B------:R-:W2:Y:S02]  /*04e0*/  LDG.E.CONSTANT R15, desc[UR6][R14.64] ;  /* 0x000000060e0f7981 */ /* 0x000ea4000c1e9900 */
[----:B0-----:R-:W-:-:S04]  /*04f0*/  IMAD.WIDE R18, R13, 0x4, R18 ;  /* 0x000000040d127825 */ /* 0x001fc800078e0212 */
[C---:B------:R-:W-:Y:S02]  /*0500*/  IMAD.WIDE R22, R13.reuse, 0x4, R10 ;  /* 0x000000040d167825 */ /* 0x040fe400078e020a */
[----:B------:R-:W5:Y:S02]  /*0510*/  LDG.E.CONSTANT R10, desc[UR6][R10.64] ;  /* 0x000000060a0a7981 */ /* 0x000f64000c1e9900 */
[----:B------:R-:W-:Y:S02]  /*0520*/  IMAD.WIDE R20, R13, 0x4, R18 ;  /* 0x000000040d147825 */ /* 0x000fe400078e0212 */
[----:B------:R-:W5:Y:S04]  /*0530*/  LDG.E.CONSTANT R14, desc[UR6][R18.64] ;  /* 0x00000006120e7981 */ /* 0x000f68000c1e9900 */
[----:B------:R-:W5:Y:S04]  /*0540*/  LDG.E.CONSTANT R20, desc[UR6][R20.64] ;  /* 0x0000000614147981 */ /* 0x000f68000c1e9900 */
[----:B------:R-:W5:Y:S01]  /*0550*/  LDG.E.CONSTANT R22, desc[UR6][R22.64] ;  /* 0x0000000616167981 */ /* 0x000f62000c1e9900 */
[----:B------:R-:W-:-:S02]  /*0560*/  LOP3.LUT R13, R12, 0x7ffffff8, RZ, 0xc0, !PT ;  /* 0x7ffffff80c0d7812 */ /* 0x000fc400078ec0ff */
[----:B------:R-:W-:-:S04]  /*0570*/  IADD3 R6, PT, PT, R6, 0x8, RZ ;  /* 0x0000000806067810 */ /* 0x000fc80007ffe0ff */
[----:B------:R-:W-:Y:S01]  /*0580*/  ISETP.NE.AND P0, PT, R6, R13, PT ;  /* 0x0000000d0600720c */ /* 0x000fe20003f05270 */
[C---:B---3--:R-:W-:Y:S01]  /*0590*/  FFMA R25, R8.reuse, R25, R29 ;  /* 0x0000001908197223 */ /* 0x048fe2000000001d */
[----:B----4-:R-:W-:-:S03]  /*05a0*/  FFMA R26, R8, R27, R26 ;  /* 0x0000001b081a7223 */ /* 0x010fc6000000001a */
[C---:B------:R-:W-:Y:S01]  /*05b0*/  FFMA R28, R24.reuse, R28, R25 ;  /* 0x0000001c181c7223 */ /* 0x040fe20000000019 */
[----:B--2---:R-:W-:-:S04]  /*05c0*/  FFMA R15, R24, R15, R26 ;  /* 0x0000000f180f7223 */ /* 0x004fc8000000001a */
[C---:B-----5:R-:W-:Y:S01]  /*05d0*/  FFMA R15, R17.reuse, R10, R15 ;  /* 0x0000000a110f7223 */ /* 0x060fe2000000000f */
[----:B------:R-:W-:-:S04]  /*05e0*/  FFMA R14, R17, R14, R28 ;  /* 0x0000000e110e7223 */ /* 0x000fc8000000001c */
[C---:B------:R-:W-:Y:S01]  /*05f0*/  FFMA R26, R9.reuse, R20, R14 ;  /* 0x00000014091a7223 */ /* 0x040fe2000000000e */
[----:B------:R-:W-:Y:S01]  /*0600*/  FFMA R20, R9, R22, R15 ;  /* 0x0000001609147223 */ /* 0x000fe2000000000f */
[----:B------:R-:W-:Y:S06]  /*0610*/  @P0 BRA `(.L_x_235) ;  /* 0xfffffff800f40947 */ /* 0x000fec000383ffff */
[----:B------:R-:W-:-:S07]  /*0620*/  MOV R6, R13 ;  /* 0x0000000d00067202 */ /* 0x000fce0000000f00 */
.L_x_234:
[----:B------:R-:W-:-:S13]  /*0630*/  ISETP.NE.AND P0, PT, R2, RZ, PT ;  /* 0x000000ff0200720c */ /* 0x000fda0003f05270 */
[----:B------:R-:W-:Y:S05]  /*0640*/  @!P0 BRA `(.L_x_236) ;  /* 0x00000004004c8947 */ /* 0x000fea0003800000 */
[----:B------:R-:W0:Y:S01]  /*0650*/  LDCU UR8, c[0x0][0x3b0] ;  /* 0x00007600ff0877ac */ /* 0x000e220008000800 */
[----:B------:R-:W-:-:S04]  /*0660*/  IADD3 R8, PT, PT, R2, -0x1, RZ ;  /* 0xffffffff02087810 */ /* 0x000fc80007ffe0ff */
[----:B------:R-:W-:Y:S01]  /*0670*/  ISETP.GE.U32.AND P0, PT, R8, 0x3, PT ;  /* 0x000000030800780c */ /* 0x000fe20003f06070 */
[----:B0-----:R-:W-:-:S12]  /*0680*/  ULOP3.LUT UP0, UR4, UR8, 0x3, URZ, 0xc0, !UPT ;  /* 0x0000000308047892 */ /* 0x001fd8000f80c0ff */
[----:B------:R-:W-:Y:S05]  /*0690*/  @!P0 BRA `(.L_x_237) ;  /* 0x0000000000908947 */ /* 0x000fea0003800000 */
[----:B------:R-:W0:Y:S08]  /*06a0*/  LDC.64 R8, c[0x0][0x3b0] ;  /* 0x0000ec00ff087b82 */ /* 0x000e300000000a00 */
[----:B------:R-:W1:Y:S08]  /*06b0*/  LDC.64 R12, c[0x0][0x388] ;  /* 0x0000e200ff0c7b82 */ /* 0x000e700000000a00 */
[----:B------:R-:W2:Y:S08]  /*06c0*/  LDC.64 R10, c[0x0][0x390] ;  /* 0x0000e400ff0a7b82 */ /* 0x000eb00000000a00 */
[----:B------:R-:W3:Y:S01]  /*06d0*/  LDC.64 R22, c[0x0][0x380] ;  /* 0x0000e000ff167b82 */ /* 0x000ee20000000a00 */
[----:B0-----:R-:W-:-:S02]  /*06e0*/  IMAD R15, R6, R9, R5 ;  /* 0x00000009060f7224 */ /* 0x001fc400078e0205 */
[----:B------:R-:W-:Y:S02]  /*06f0*/  IMAD R17, R16, R8, R6 ;  /* 0x0000000810117224 */ /* 0x000fe400078e0206 */
[----:B-1----:R-:W-:-:S04]  /*0700*/  IMAD.WIDE R12, R15, 0x4, R12 ;  /* 0x000000040f0c7825 */ /* 0x002fc800078e020c */
[----:B--2---:R-:W-:-:S04]  /*0710*/  IMAD.WIDE R10, R15, 0x4, R10 ;  /* 0x000000040f0a7825 */ /* 0x004fc800078e020a */
[C---:B------:R-:W-:Y:S02]  /*0720*/  IMAD.WIDE R14, R9.reuse, 0x4, R12 ;  /* 0x00000004090e7825 */ /* 0x040fe400078e020c */
[----:B------:R-:W2:Y:S02]  /*0730*/  LDG.E.CONSTANT R13, desc[UR6][R12.64] ;  /* 0x000000060c0d7981 */ /* 0x000ea4000c1e9900 */
[----:B------:R-:W-:Y:S02]  /*0740*/  IMAD.WIDE R18, R9, 0x4, R10 ;  /* 0x0000000409127825 */ /* 0x000fe400078e020a */
[----:B------:R-:W4:Y:S02]  /*0750*/  LDG.E.CONSTANT R11, desc[UR6][R10.64] ;  /* 0x000000060a0b7981 */ /* 0x000f24000c1e9900 */
[----:B---3--:R-:W-:Y:S02]  /*0760*/  IMAD.WIDE R22, R17, 0x4, R22 ;  /* 0x0000000411167825 */ /* 0x008fe400078e0216 */
[----:B------:R-:W3:Y:S02]  /*0770*/  LDG.E.CONSTANT R17, desc[UR6][R14.64] ;  /* 0x000000060e117981 */ /* 0x000ee4000c1e9900 */
[----:B------:R-:W-:-:S02]  /*0780*/  IMAD.WIDE R24, R9, 0x4, R14 ;  /* 0x0000000409187825 */ /* 0x000fc400078e020e */
[----:B------:R-:W2:Y:S02]  /*0790*/  LDG.E.CONSTANT R21, desc[UR6][R22.64] ;  /* 0x0000000616157981 */ /* 0x000ea4000c1e9900 */
[C---:B------:R-:W-:Y:S02]  /*07a0*/  IMAD.WIDE R28, R9.reuse, 0x4, R18 ;  /* 0x00000004091c7825 */ /* 0x040fe400078e0212 */
[----:B------:R-:W5:Y:S04]  /*07b0*/  LDG.E.CONSTANT R19, desc[UR6][R18.64] ;  /* 0x0000000612137981 */ /* 0x000f68000c1e9900 */
[----:B------:R-:W3:Y:S04]  /*07c0*/  LDG.E.CONSTANT R10, desc[UR6][R22.64+0x4] ;  /* 0x00000406160a7981 */ /* 0x000ee8000c1e9900 */
[----:B------:R0:W5:Y:S04]  /*07d0*/  LDG.E.CONSTANT R27, desc[UR6][R24.64] ;  /* 0x00000006181b7981 */ /* 0x000168000c1e9900 */
[----:B------:R-:W5:Y:S04]  /*07e0*/  LDG.E.CONSTANT R12, desc[UR6][R28.64] ;  /* 0x000000061c0c7981 */ /* 0x000f68000c1e9900 */
[----:B------:R-:W5:Y:S01]  /*07f0*/  LDG.E.CONSTANT R14, desc[UR6][R22.64+0x8] ;  /* 0x00000806160e7981 */ /* 0x000f62000c1e9900 */
[----:B0-----:R-:W-:-:S03]  /*0800*/  IMAD.WIDE R24, R9, 0x4, R24 ;  /* 0x0000000409187825 */ /* 0x001fc600078e0218 */
[----:B------:R-:W5:Y:S01]  /*0810*/  LDG.E.CONSTANT R15, desc[UR6][R22.64+0xc] ;  /* 0x00000c06160f7981 */ /* 0x000f62000c1e9900 */
[----:B------:R-:W-:-:S03]  /*0820*/  IMAD.WIDE R8, R9, 0x4, R28 ;  /* 0x0000000409087825 */ /* 0x000fc600078e021c */
[----:B------:R-:W5:Y:S04]  /*0830*/  LDG.E.CONSTANT R24, desc[UR6][R24.64] ;  /* 0x0000000618187981 */ /* 0x000f68000c1e9900 */
[----:B------:R-:W5:Y:S01]  /*0840*/  LDG.E.CONSTANT R9, desc[UR6][R8.64] ;  /* 0x0000000608097981 */ /* 0x000f62000c1e9900 */
[----:B------:R-:W-:Y:S01]  /*0850*/  IADD3 R6, PT, PT, R6, 0x4, RZ ;  /* 0x0000000406067810 */ /* 0x000fe20007ffe0ff */
[C---:B--2---:R-:W-:Y:S01]  /*0860*/  FFMA R13, R21.reuse, R13, R26 ;  /* 0x0000000d150d7223 */ /* 0x044fe2000000001a */
[----:B----4-:R-:W-:-:S03]  /*0870*/  FFMA R20, R21, R11, R20 ;  /* 0x0000000b15147223 */ /* 0x010fc60000000014 */
[C---:B---3--:R-:W-:Y:S01]  /*0880*/  FFMA R13, R10.reuse, R17, R13 ;  /* 0x000000110a0d7223 */ /* 0x048fe2000000000d */
[----:B-----5:R-:W-:-:S03]  /*0890*/  FFMA R19, R10, R19, R20 ;  /* 0x000000130a137223 */ /* 0x020fc60000000014 */
[C---:B------:R-:W-:Y:S01]  /*08a0*/  FFMA R26, R14.reuse, R27, R13 ;  /* 0x0000001b0e1a7223 */ /* 0x040fe2000000000d */
[----:B------:R-:W-:-:S03]  /*08b0*/  FFMA R12, R14, R12, R19 ;  /* 0x0000000c0e0c7223 */ /* 0x000fc60000000013 */
[C---:B------:R-:W-:Y:S01]  /*08c0*/  FFMA R26, R15.reuse, R24, R26 ;  /* 0x000000180f1a7223 */ /* 0x040fe2000000001a */
[----:B------:R-:W-:-:S07]  /*08d0*/  FFMA R20, R15, R9, R12 ;  /* 0x000000090f147223 */ /* 0x000fce000000000c */
.L_x_237:
[----:B------:R-:W-:Y:S05]  /*08e0*/  BRA.U !UP0, `(.L_x_236) ;  /* 0x0000000108a47547 */ /* 0x000fea000b800000 */
[----:B------:R-:W-:Y:S02]  /*08f0*/  UISETP.NE.AND UP0, UPT, UR4, 0x1, UPT ;  /* 0x000000010400788c */ /* 0x000fe4000bf05270 */
[----:B------:R-:W-:-:S04]  /*0900*/  ULOP3.LUT UR5, UR8, 0x1, URZ, 0xc0, !UPT ;  /* 0x0000000108057892 */ /* 0x000fc8000f8ec0ff */
[----:B------:R-:W-:-:S03]  /*0910*/  UISETP.NE.U32.AND UP1, UPT, UR5, 0x1, UPT ;  /* 0x000000010500788c */ /* 0x000fc6000bf25070 */
[----:B------:R-:W-:Y:S08]  /*0920*/  BRA.U !UP0, `(.L_x_238) ;  /* 0x0000000108587547 */ /* 0x000ff0000b800000 */
[----:B------:R-:W0:Y:S01]  /*0930*/  LDC R19, c[0x0][0x3b4] ;  /* 0x0000ed00ff137b82 */ /* 0x000e220000000800 */
[----:B------:R-:W-:-:S07]  /*0940*/  IMAD R15, R16, UR8, R6 ;  /* 0x00000008100f7c24 */ /* 0x000fce000f8e0206 */
[----:B------:R-:W1:Y:S08]  /*0950*/  LDC.64 R8, c[0x0][0x388] ;  /* 0x0000e200ff087b82 */ /* 0x000e700000000a00 */
[----:B------:R-:W2:Y:S08]  /*0960*/  LDC.64 R12, c[0x0][0x390] ;  /* 0x0000e400ff0c7b82 */ /* 0x000eb00000000a00 */
[----:B------:R-:W3:Y:S01]  /*0970*/  LDC.64 R10, c[0x0][0x380] ;  /* 0x0000e000ff0a7b82 */ /* 0x000ee20000000a00 */
[----:B0-----:R-:W-:-:S04]  /*0980*/  IMAD R17, R6, R19, R5 ;  /* 0x0000001306117224 */ /* 0x001fc800078e0205 */
[----:B-1----:R-:W-:-:S05]  /*0990*/  IMAD.WIDE R8, R17, 0x4, R8 ;  /* 0x0000000411087825 */ /* 0x002fca00078e0208 */
[----:B------:R-:W4:Y:S01]  /*09a0*/  LDG.E.CONSTANT R21, desc[UR6][R8.64] ;  /* 0x0000000608157981 */ /* 0x000f22000c1e9900 */
[----:B--2---:R-:W-:-:S04]  /*09b0*/  IMAD.WIDE R12, R17, 0x4, R12 ;  /* 0x00000004110c7825 */ /* 0x004fc800078e020c */
[----:B---3--:R-:W-:-:S04]  /*09c0*/  IMAD.WIDE R10, R15, 0x4, R10 ;  /* 0x000000040f0a7825 */ /* 0x008fc800078e020a */
[C---:B------:R-:W-:Y:S01]  /*09d0*/  IMAD.WIDE R14, R19.reuse, 0x4, R8 ;  /* 0x00000004130e7825 */ /* 0x040fe200078e0208 */
[----:B------:R-:W4:Y:S03]  /*09e0*/  LDG.E.CONSTANT R17, desc[UR6][R10.64] ;  /* 0x000000060a117981 */ /* 0x000f26000c1e9900 */
[----:B------:R-:W-:Y:S01]  /*09f0*/  IMAD.WIDE R18, R19, 0x4, R12 ;  /* 0x0000000413127825 */ /* 0x000fe200078e020c */
[----:B------:R-:W2:Y:S04]  /*0a00*/  LDG.E.CONSTANT R22, desc[UR6][R10.64+0x4] ;  /* 0x000004060a167981 */ /* 0x000ea8000c1e9900 */
[----:B------:R-:W3:Y:S04]  /*0a10*/  LDG.E.CONSTANT R13, desc[UR6][R12.64] ;  /* 0x000000060c0d7981 */ /* 0x000ee8000c1e9900 */
[----:B------:R-:W2:Y:S04]  /*0a20*/  LDG.E.CONSTANT R14, desc[UR6][R14.64] ;  /* 0x000000060e0e7981 */ /* 0x000ea8000c1e9900 */
[----:B------:R-:W5:Y:S01]  /*0a30*/  LDG.E.CONSTANT R19, desc[UR6][R18.64] ;  /* 0x0000000612137981 */ /* 0x000f62000c1e9900 */
[----:B------:R-:W-:Y:S01]  /*0a40*/  IADD3 R6, PT, PT, R6, 0x2, RZ ;  /* 0x0000000206067810 */ /* 0x000fe20007ffe0ff */
[C---:B----4-:R-:W-:Y:S01]  /*0a50*/  FFMA R21, R17.reuse, R21, R26 ;  /* 0x0000001511157223 */ /* 0x050fe2000000001a */
[----:B---3--:R-:W-:-:S03]  /*0a60*/  FFMA R20, R17, R13, R20 ;  /* 0x0000000d11147223 */ /* 0x008fc60000000014 */
[C---:B--2---:R-:W-:Y:S01]  /*0a70*/  FFMA R26, R22.reuse, R14, R21 ;  /* 0x0000000e161a7223 */ /* 0x044fe20000000015 */
[----:B-----5:R-:W-:-:S07]  /*0a80*/  FFMA R20, R22, R19, R20 ;  /* 0x0000001316147223 */ /* 0x020fce0000000014 */
.L_x_238:
[----:B------:R-:W-:Y:S05]  /*0a90*/  BRA.U UP1, `(.L_x_236) ;  /* 0x0000000101387547 */ /* 0x000fea000b800000 */
[----:B------:R-:W0:Y:S01]  /*0aa0*/  LDC.64 R12, c[0x0][0x380] ;  /* 0x0000e000ff0c7b82 */ /* 0x000e220000000a00 */
[----:B------:R-:W1:Y:S01]  /*0ab0*/  LDCU UR4, c[0x0][0x3b4] ;  /* 0x00007680ff0477ac */ /* 0x000e620008000800 */
[----:B------:R-:W-:-:S06]  /*0ac0*/  IMAD R15, R16, UR8, R6 ;  /* 0x00000008100f7c24 */ /* 0x000fcc000f8e0206 */
[----:B------:R-:W2:Y:S08]  /*0ad0*/  LDC.64 R10, c[0x0][0x388] ;  /* 0x0000e200ff0a7b82 */ /* 0x000eb00000000a00 */
[----:B------:R-:W3:Y:S01]  /*0ae0*/  LDC.64 R8, c[0x0][0x390] ;  /* 0x0000e400ff087b82 */ /* 0x000ee20000000a00 */
[----:B-1----:R-:W-:Y:S02]  /*0af0*/  IMAD R17, R6, UR4, R5 ;  /* 0x0000000406117c24 */ /* 0x002fe4000f8e0205 */
[----:B0-----:R-:W-:-:S06]  /*0b00*/  IMAD.WIDE R12, R15, 0x4, R12 ;  /* 0x000000040f0c7825 */ /* 0x001fcc00078e020c */
[----:B------:R-:W4:Y:S01]  /*0b10*/  LDG.E.CONSTANT R13, desc[UR6][R12.64] ;  /* 0x000000060c0d7981 */ /* 0x000f22000c1e9900 */
[----:B--2---:R-:W-:-:S06]  /*0b20*/  IMAD.WIDE R10, R17, 0x4, R10 ;  /* 0x00000004110a7825 */ /* 0x004fcc00078e020a */
[----:B------:R-:W4:Y:S01]  /*0b30*/  LDG.E.CONSTANT R10, desc[UR6][R10.64] ;  /* 0x000000060a0a7981 */ /* 0x000f22000c1e9900 */
[----:B---3--:R-:W-:-:S06]  /*0b40*/  IMAD.WIDE R8, R17, 0x4, R8 ;  /* 0x0000000411087825 */ /* 0x008fcc00078e0208 */
[----:B------:R-:W2:Y:S01]  /*0b50*/  LDG.E.CONSTANT R9, desc[UR6][R8.64] ;  /* 0x0000000608097981 */ /* 0x000ea2000c1e9900 */
[C---:B----4-:R-:W-:Y:S01]  /*0b60*/  FFMA R26, R13.reuse, R10, R26 ;  /* 0x0000000a0d1a7223 */ /* 0x050fe2000000001a */
[----:B--2---:R-:W-:-:S07]  /*0b70*/  FFMA R20, R13, R9, R20 ;  /* 0x000000090d147223 */ /* 0x004fce0000000014 */
.L_x_236:
[----:B------:R-:W-:Y:S01]  /*0b80*/  HFMA2 R9, -RZ, RZ, 0.96630859375, -0.0022525787353515625 ;  /* 0x3bbb989dff097431 */ /* 0x000fe200000001ff */
[----:B------:R-:W-:Y:S01]  /*0b90*/  MOV R11, 0x437c0000 ;  /* 0x437c0000000b7802 */ /* 0x000fe20000000f00 */
[----:B------:R-:W-:Y:S03]  /*0ba0*/  BSSY.RECONVERGENT B1, `(.L_x_239) ;  /* 0x0000015000017945 */ /* 0x000fe60003800200 */
[----:B------:R-:W-:-:S04]  /*0bb0*/  FFMA.SAT R6, R26, -R9, 0.5 ;  /* 0x3f0000001a067423 */ /* 0x000fc80000002809 */
[----:B------:R-:W-:-:S04]  /*0bc0*/  FFMA.RM R6, R6, R11, 12582913 ;  /* 0x4b40000106067423 */ /* 0x000fc8000000400b */
[C---:B------:R-:W-:Y:S01]  /*0bd0*/  FADD R9, R6.reuse, -12583039 ;  /* 0xcb40007f06097421 */ /* 0x040fe20000000000 */
[----:B------:R-:W-:-:S03]  /*0be0*/  SHF.L.U32 R6, R6, 0x17, RZ ;  /* 0x0000001706067819 */ /* 0x000fc600000006ff */
[----:B------:R-:W-:-:S04]  /*0bf0*/  FFMA R9, R26, -1.4426950216293334961, -R9 ;  /* 0xbfb8aa3b1a097823 */ /* 0x000fc80000000809 */
[----:B------:R-:W-:-:S04]  /*0c00*/  FFMA R8, R26, -1.925963033500011079e-08, R9 ;  /* 0xb2a570601a087823 */ /* 0x000fc80000000009 */
[----:B------:R-:W0:Y:S02]  /*0c10*/  MUFU.EX2 R9, R8 ;  /* 0x0000000800097308 */ /* 0x000e240000000800 */
[----:B0-----:R-:W-:-:S06]  /*0c20*/  FFMA R13, R6, R9, 1 ;  /* 0x3f800000060d7423 */ /* 0x001fcc0000000009 */
        /* <DEDUP_REMOVED lines=8> */
[----:B------:R-:W-:Y:S02]  /*0cb0*/  MOV R9, R13 ;  /* 0x0000000d00097202 */ /* 0x000fe40000000f00 */
[----:B------:R-:W-:-:S07]  /*0cc0*/  MOV R8, 0xce0 ;  /* 0x00000ce000087802 */ /* 0x000fce0000000f00 */
[----:B------:R-:W-:Y:S05]  /*0cd0*/  CALL.REL.NOINC `($__internal_13_$__cuda_sm3x_div_rn_noftz_f32_slowpath) ;  /* 0x0000000c00e07944 */ /* 0x000fea0003c00000 */
[----:B------:R-:W-:-:S07]  /*0ce0*/  MOV R9, R6 ;  /* 0x0000000600097202 */ /* 0x000fce0000000f00 */
.L_x_240:
[----:B------:R-:W-:Y:S05]  /*0cf0*/  BSYNC.RECONVERGENT B1 ;  /* 0x0000000000017941 */ /* 0x000fea0003800200 */
.L_x_239:
[----:B------:R-:W0:Y:S01]  /*0d00*/  LDCU UR4, c[0x3][0x4c] ;  /* 0x00c00980ff0477ac */ /* 0x000e220008000800 */
[----:B------:R-:W-:Y:S01]  /*0d10*/  ISETP.GE.AND P0, PT, R5, 0x7, PT ;  /* 0x000000070500780c */ /* 0x000fe20003f06270 */
[----:B------:R-:W-:Y:S01]  /*0d20*/  FMUL R9, R9, R20 ;  /* 0x0000001409097220 */ /* 0x000fe20000400000 */
[----:B------:R-:W-:Y:S01]  /*0d30*/  LEA R6, R5, R4, 0x2 ;  /* 0x0000000405067211 */ /* 0x000fe200078e10ff */
[----:B------:R-:W1:Y:S01]  /*0d40*/  LDCU UR5, c[0x0][0x3b4] ;  /* 0x00007680ff0577ac */ /* 0x000e620008000800 */
[----:B------:R-:W-:-:S09]  /*0d50*/  IADD3 R5, PT, PT, R0, R5, RZ ;  /* 0x0000000500057210 */ /* 0x000fd20007ffe0ff */
[----:B0-----:R-:W-:Y:S01]  /*0d60*/  @!P0 FMUL R9, R9, UR4 ;  /* 0x0000000409098c20 */ /* 0x001fe20008400000 */
[----:B-1----:R-:W-:-:S04]  /*0d70*/  MOV R8, UR5 ;  /* 0x0000000500087c02 */ /* 0x002fc80008000f00 */
[----:B------:R0:W-:Y:S01]  /*0d80*/  STS [R6], R9 ;  /* 0x0000000906007388 */ /* 0x0001e20000000800 */
[----:B------:R-:W-:-:S13]  /*0d90*/  ISETP.GE.AND P0, PT, R5, R8, PT ;  /* 0x000000080500720c */ /* 0x000fda0003f06270 */
[----:B0-----:R-:W-:Y:S05]  /*0da0*/  @!P0 BRA `(.L_x_241) ;  /* 0xfffffff000f48947 */ /* 0x001fea000383ffff */
[----:B------:R-:W-:Y:S05]  /*0db0*/  BRA `(.L_x_232) ;  /* 0x00000000008c7947 */ /* 0x000fea0003800000 */
.L_x_233:
[----:B------:R-:W-:Y:S01]  /*0dc0*/  HFMA2 R3, -RZ, RZ, 3.7421875, 0 ;  /* 0x437c0000ff037431 */ /* 0x000fe200000001ff */
[----:B------:R-:W-:-:S05]  /*0dd0*/  MOV R2, 0x3f000000 ;  /* 0x3f00000000027802 */ /* 0x000fca0000000f00 */
[----:B------:R-:W-:-:S04]  /*0de0*/  FFMA.RM R2, R3, R2, 12582913 ;  /* 0x4b40000103027423 */ /* 0x000fc80000004002 */
[C---:B------:R-:W-:Y:S01]  /*0df0*/  FADD R3, R2.reuse, -12583039 ;  /* 0xcb40007f02037421 */ /* 0x040fe20000000000 */
[----:B------:R-:W-:-:S05]  /*0e00*/  SHF.L.U32 R2, R2, 0x17, RZ ;  /* 0x0000001702027819 */ /* 0x000fca00000006ff */
[----:B------:R-:W0:Y:S02]  /*0e10*/  MUFU.EX2 R3, -R3 ;  /* 0x8000000300037308 */ /* 0x000e240000000800 */
[----:B0-----:R-:W-:-:S06]  /*0e20*/  FFMA R2, R2, R3, 1 ;  /* 0x3f80000002027423 */ /* 0x001fcc0000000003 */
[----:B------:R-:W0:Y:S08]  /*0e30*/  MUFU.RCP R5, R2 ;  /* 0x0000000200057308 */ /* 0x000e300000001000 */
[----:B------:R-:W1:Y:S01]  /*0e40*/  FCHK P0, RZ, R2 ;  /* 0x00000002ff007302 */ /* 0x000e620000000000 */
[----:B0-----:R-:W-:-:S04]  /*0e50*/  FFMA R4, -R2, R5, 1 ;  /* 0x3f80000002047423 */ /* 0x001fc80000000105 */
[----:B------:R-:W-:-:S04]  /*0e60*/  FFMA R4, R5, R4, R5 ;  /* 0x0000000405047223 */ /* 0x000fc80000000005 */
[----:B------:R-:W-:-:S04]  /*0e70*/  FFMA R5, RZ, R4, RZ ;  /* 0x00000004ff057223 */ /* 0x000fc800000000ff */
[----:B------:R-:W-:-:S04]  /*0e80*/  FFMA R6, -R2, R5, RZ ;  /* 0x0000000502067223 */ /* 0x000fc800000001ff */
[----:B------:R-:W-:Y:S01]  /*0e90*/  FFMA R4, R4, R6, R5 ;  /* 0x0000000604047223 */ /* 0x000fe20000000005 */
[----:B-1----:R-:W-:Y:S06]  /*0ea0*/  @!P0 BRA `(.L_x_242) ;  /* 0x0000000000148947 */ /* 0x002fec0003800000 */
[----:B------:R-:W-:Y:S02]  /*0eb0*/  MOV R9, R2 ;  /* 0x0000000200097202 */ /* 0x000fe40000000f00 */
[----:B------:R-:W-:Y:S02]  /*0ec0*/  MOV R26, RZ ;  /* 0x000000ff001a7202 */ /* 0x000fe40000000f00 */
[----:B------:R-:W-:-:S07]  /*0ed0*/  MOV R8, 0xef0 ;  /* 0x00000ef000087802 */ /* 0x000fce0000000f00 */
[----:B------:R-:W-:Y:S05]  /*0ee0*/  CALL.REL.NOINC `($__internal_13_$__cuda_sm3x_div_rn_noftz_f32_slowpath) ;  /* 0x0000000c005c7944 */ /* 0x000fea0003c00000 */
[----:B------:R-:W-:-:S07]  /*0ef0*/  MOV R4, R6 ;  /* 0x0000000600047202 */ /* 0x000fce0000000f00 */
.L_x_242:
[----:B------:R-:W0:Y:S01]  /*0f00*/  S2R R3, SR_CgaCtaId ;  /* 0x0000000000037919 */ /* 0x000e220000008800 */
[----:B------:R-:W1:Y:S01]  /*0f10*/  LDC R8, c[0x0][0x3b4] ;  /* 0x0000ed00ff087b82 */ /* 0x000e620000000800 */
[----:B------:R-:W2:Y:S01]  /*0f20*/  LDCU UR4, c[0x3][0x4c] ;  /* 0x00c00980ff0477ac */ /* 0x000ea20008000800 */
[----:B------:R-:W-:Y:S01]  /*0f30*/  MOV R2, 0x400 ;  /* 0x0000040000027802 */ /* 0x000fe20000000f00 */
[----:B------:R-:W-:-:S04]  /*0f40*/  FMUL R4, RZ, R4 ;  /* 0x00000004ff047220 */ /* 0x000fc80000400000 */
[----:B--2---:R-:W-:Y:S01]  /*0f50*/  FMUL R9, R4, UR4 ;  /* 0x0000000404097c20 */ /* 0x004fe20008400000 */
[----:B0-----:R-:W-:Y:S02]  /*0f60*/  LEA R6, R3, R2, 0x18 ;  /* 0x0000000203067211 */ /* 0x001fe400078ec0ff */
[----:B------:R-:W-:-:S07]  /*0f70*/  MOV R3, R7 ;  /* 0x0000000700037202 */ /* 0x000fce0000000f00 */
.L_x_243:
[C---:B------:R-:W-:Y:S02]  /*0f80*/  ISETP.GE.AND P0, PT, R3.reuse, 0x7, PT ;  /* 0x000000070300780c */ /* 0x040fe40003f06270 */
[----:B------:R-:W-:Y:S02]  /*0f90*/  LEA R5, R3, R6, 0x2 ;  /* 0x0000000603057211 */ /* 0x000fe400078e10ff */
[----:B------:R-:W-:Y:S02]  /*0fa0*/  FSEL R2, R9, R4, !P0 ;  /* 0x0000000409027208 */ /* 0x000fe40004000000 */
[----:B------:R-:W-:-:S03]  /*0fb0*/  IADD3 R3, PT, PT, R0, R3, RZ ;  /* 0x0000000300037210 */ /* 0x000fc60007ffe0ff */
[----:B------:R0:W-:Y:S01]  /*0fc0*/  STS [R5], R2 ;  /* 0x0000000205007388 */ /* 0x0001e20000000800 */
[----:B-1----:R-:W-:-:S13]  /*0fd0*/  ISETP.GE.AND P0, PT, R3, R8, PT ;  /* 0x000000080300720c */ /* 0x002fda0003f06270 */
[----:B0-----:R-:W-:Y:S05]  /*0fe0*/  @!P0 BRA `(.L_x_243) ;  /* 0xfffffffc00e48947 */ /* 0x001fea000383ffff */
.L_x_232:
[----:B------:R-:W-:Y:S05]  /*0ff0*/  BSYNC.RECONVERGENT B0 ;  /* 0x0000000000007941 */ /* 0x000fea0003800200 */
.L_x_231:
[----:B------:R-:W0:Y:S01]  /*1000*/  LDCU UR8, c[0x0][0x3b0] ;  /* 0x00007600ff0877ac */ /* 0x000e220008000800 */
[----:B------:R-:W-:Y:S01]  /*1010*/  BAR.SYNC.DEFER_BLOCKING 0x0 ;  /* 0x0000000000007b1d */ /* 0x000fe20000010000 */
[----:B0-----:R-:W-:-:S13]  /*1020*/  ISETP.GE.AND P0, PT, R7, UR8, PT ;  /* 0x0000000807007c0c */ /* 0x001fda000bf06270 */
[----:B------:R-:W-:Y:S05]  /*1030*/  @P0 EXIT ;  /* 0x000000000000094d */ /* 0x000fea0003800000 */
[----:B------:R-:W-:-:S13]  /*1040*/  ISETP.GT.AND P0, PT, R8, RZ, PT ;  /* 0x000000ff0800720c */ /* 0x000fda0003f04270 */
[----:B------:R-:W-:Y:S05]  /*1050*/  @P0 BRA `(.L_x_244) ;  /* 0x0000000000200947 */ /* 0x000fea0003800000 */
[----:B------:R-:W0:Y:S02]  /*1060*/  LDC.64 R4, c[0x0][0x3a0] ;  /* 0x0000e800ff047b82 */ /* 0x000e240000000a00 */
.L_x_245:
[----:B-1----:R-:W-:Y:S01]  /*1070*/  IMAD R3, R16, UR8, R7 ;  /* 0x0000000810037c24 */ /* 0x002fe2000f8e0207 */
[----:B------:R-:W-:-:S03]  /*1080*/  IADD3 R7, PT, PT, R0, R7, RZ ;  /* 0x0000000700077210 */ /* 0x000fc60007ffe0ff */
[----:B0-----:R-:W-:Y:S01]  /*1090*/  IMAD.WIDE R2, R3, 0x4, R4 ;  /* 0x0000000403027825 */ /* 0x001fe200078e0204 */
[----:B------:R-:W-:-:S04]  /*10a0*/  ISETP.GE.AND P0, PT, R7, UR8, PT ;  /* 0x0000000807007c0c */ /* 0x000fc8000bf06270 */
[----:B------:R1:W-:Y:S09]  /*10b0*/  STG.E desc[UR6][R2.64], RZ ;  /* 0x000000ff02007986 */ /* 0x0003f2000c101906 */
[----:B------:R-:W-:Y:S05]  /*10c0*/  @!P0 BRA `(.L_x_245) ;  /* 0xfffffffc00e88947 */ /* 0x000fea000383ffff */
[----:B------:R-:W-:Y:S05]  /*10d0*/  EXIT ;  /* 0x000000000000794d */ /* 0x000fea0003800000 */
.L_x_244:
[C---:B------:R-:W-:Y:S02]  /*10e0*/  LOP3.LUT R6, R8.reuse, 0xf, RZ, 0xc0, !PT ;  /* 0x0000000f08067812 */ /* 0x040fe400078ec0ff */
[C---:B------:R-:W-:Y:S02]  /*10f0*/  LOP3.LUT R2, R8.reuse, 0x7, RZ, 0xc0, !PT ;  /* 0x0000000708027812 */ /* 0x040fe400078ec0ff */
[----:B------:R-:W-:Y:S02]  /*1100*/  IADD3 R3, PT, PT, R8, -0x1, RZ ;  /* 0xffffffff08037810 */ /* 0x000fe40007ffe0ff */
[----:B------:R-:W-:Y:S02]  /*1110*/  IADD3 R4, PT, PT, R6, -0x1, RZ ;  /* 0xffffffff06047810 */ /* 0x000fe40007ffe0ff */
[----:B------:R-:W-:Y:S02]  /*1120*/  IADD3 R5, PT, PT, R2, -0x1, RZ ;  /* 0xffffffff02057810 */ /* 0x000fe40007ffe0ff */
[----:B------:R-:W-:-:S02]  /*1130*/  ISETP.GE.U32.AND P0, PT, R3, 0xf, PT ;  /* 0x0000000f0300780c */ /* 0x000fc40003f06070 */
[----:B------:R-:W-:Y:S02]  /*1140*/  LOP3.LUT R3, R8, 0x7ffffff0, RZ, 0xc0, !PT ;  /* 0x7ffffff008037812 */ /* 0x000fe400078ec0ff */
[----:B------:R-:W-:Y:S02]  /*1150*/  ISETP.GE.U32.AND P1, PT, R4, 0x7, PT ;  /* 0x000000070400780c */ /* 0x000fe40003f26070 */
[----:B------:R-:W-:Y:S02]  /*1160*/  ISETP.GE.U32.AND P2, PT, R5, 0x3, PT ;  /* 0x000000030500780c */ /* 0x000fe40003f46070 */
[----:B------:R-:W-:Y:S02]  /*1170*/  LOP3.LUT R4, R8, 0x3, RZ, 0xc0, !PT ;  /* 0x0000000308047812 */ /* 0x000fe400078ec0ff */
[----:B------:R-:W-:-:S09]  /*1180*/  IADD3 R5, PT, PT, -R3, RZ, RZ ;  /* 0x000000ff03057210 */ /* 0x000fd20007ffe1ff */
.L_x_256:
[----:B------:R-:W-:Y:S01]  /*1190*/  BSSY.RECONVERGENT B0, `(.L_x_246) ;  /* 0x000004a000007945 */ /* 0x000fe20003800200 */
[----:B0-----:R-:W-:Y:S01]  /*11a0*/  HFMA2 R15, -RZ, RZ, 0, 0 ;  /* 0x00000000ff0f7431 */ /* 0x001fe200000001ff */
[----:B------:R-:W-:Y:S02]  /*11b0*/  MOV R18, RZ ;  /* 0x000000ff00127202 */ /* 0x000fe40000000f00 */
[----:B------:R-:W-:Y:S05]  /*11c0*/  @!P0 BRA `(.L_x_247) ;  /* 0x0000000400188947 */ /* 0x000fea0003800000 */
[----:B------:R-:W0:Y:S01]  /*11d0*/  S2UR UR5, SR_CgaCtaId ;  /* 0x00000000000579c3 */ /* 0x000e220000008800 */
[----:B------:R-:W-:Y:S01]  /*11e0*/  UMOV UR4, 0x400 ;  /* 0x0000040000047882 */ /* 0x000fe20000000000 */
[----:B------:R-:W-:Y:S01]  /*11f0*/  BSSY.RECONVERGENT B1, `(.L_x_248) ;  /* 0x0000042000017945 */ /* 0x000fe20003800200 */
[----:B------:R-:W-:Y:S02]  /*1200*/  MOV R15, RZ ;  /* 0x000000ff000f7202 */ /* 0x000fe40000000f00 */
[----:B------:R-:W-:Y:S02]  /*1210*/  MOV R18, R7 ;  /* 0x0000000700127202 */ /* 0x000fe40000000f00 */
[----:B------:R-:W-:Y:S01]  /*1220*/  MOV R19, R5 ;  /* 0x0000000500137202 */ /* 0x000fe20000000f00 */
[----:B0-----:R-:W-:-:S04]  /*1230*/  ULEA UR4, UR5, UR4, 0x18 ;  /* 0x0000000405047291 */ /* 0x001fc8000f8ec0ff */
[----:B------:R-:W-:-:S06]  /*1240*/  UIADD3 UR4, UPT, UPT, UR4, 0x20, URZ ;  /* 0x0000002004047890 */ /* 0x000fcc000fffe0ff */
[----:B------:R-:W-:-:S07]  /*1250*/  MOV R17, UR4 ;  /* 0x0000000400117c02 */ /* 0x000fce0008000f00 */
.L_x_249:
[----:B------:R-:W0:Y:S08]  /*1260*/  LDC.64 R8, c[0x0][0x398] ;  /* 0x0000e600ff087b82 */ /* 0x000e300000000a00 */
[----:B------:R-:W1:Y:S01]  /*1270*/  LDC R21, c[0x0][0x3b0] ;  /* 0x0000ec00ff157b82 */ /* 0x000e620000000800 */
[----:B0-----:R-:W-:-:S05]  /*1280*/  IMAD.WIDE R8, R18, 0x4, R8 ;  /* 0x0000000412087825 */ /* 0x001fca00078e0208 */
[----:B------:R0:W2:Y:S01]  /*1290*/  LDG.E.CONSTANT R14, desc[UR6][R8.64] ;  /* 0x00000006080e7981 */ /* 0x0000a2000c1e9900 */
[----:B-1----:R-:W-:-:S04]  /*12a0*/  IMAD.WIDE R12, R21, 0x4, R8 ;  /* 0x00000004150c7825 */ /* 0x002fc800078e0208 */
[C---:B------:R-:W-:Y:S01]  /*12b0*/  IMAD.WIDE R26, R21.reuse, 0x4, R12 ;  /* 0x00000004151a7825 */ /* 0x040fe200078e020c */
[----:B0-----:R-:W2:Y:S04]  /*12c0*/  LDS.128 R8, [R17+-0x20] ;  /* 0xffffe00011087984 */ /* 0x001ea80000000c00 */
[----:B------:R-:W3:Y:S04]  /*12d0*/  LDG.E.CONSTANT R12, desc[UR6][R12.64] ;  /* 0x000000060c0c7981 */ /* 0x000ee8000c1e9900 */
[----:B------:R0:W4:Y:S02]  /*12e0*/  LDG.E.CONSTANT R13, desc[UR6][R26.64] ;  /* 0x000000061a0d7981 */ /* 0x000124000c1e9900 */
[----:B0-----:R-:W-:-:S05]  /*12f0*/  IMAD.WIDE R26, R21, 0x4, R26 ;  /* 0x00000004151a7825 */ /* 0x001fca00078e021a */
[----:B------:R-:W5:Y:S01]  /*1300*/  LDG.E.CONSTANT R24, desc[UR6][R26.64] ;  /* 0x000000061a187981 */ /* 0x000f62000c1e9900 */
[----:B------:R-:W-:-:S05]  /*1310*/  IMAD.WIDE R22, R21, 0x4, R26 ;  /* 0x0000000415167825 */ /* 0x000fca00078e021a */
[----:B------:R-:W5:Y:S01]  /*1320*/  LDG.E.CONSTANT R25, desc[UR6][R22.64] ;  /* 0x0000000616197981 */ /* 0x000f62000c1e9900 */
[----:B------:R-:W-:-:S05]  /*1330*/  IMAD.WIDE R28, R21, 0x4, R22 ;  /* 0x00000004151c7825 */ /* 0x000fca00078e0216 */
[----:B------:R0:W5:Y:S02]  /*1340*/  LDG.E.CONSTANT R20, desc[UR6][R28.64] ;  /* 0x000000061c147981 */ /* 0x000164000c1e9900 */
[----:B0-----:R-:W-:-:S05]  /*1350*/  IMAD.WIDE R28, R21, 0x4, R28 ;  /* 0x00000004151c7825 */ /* 0x001fca00078e021c */
[----:B------:R-:W5:Y:S01]  /*1360*/  LDG.E.CONSTANT R26, desc[UR6][R28.64] ;  /* 0x000000061c1a7981 */ /* 0x000f62000c1e9900 */
[----:B------:R-:W-:-:S04]  /*1370*/  IMAD.WIDE R22, R21, 0x4, R28 ;  /* 0x0000000415167825 */ /* 0x000fc800078e021c */
[----:B--2---:R-:W-:Y:S02]  /*1380*/  FFMA R14, R8, R14, R15 ;  /* 0x0000000e080e7223 */ /* 0x004fe4000000000f */
[----:B------:R0:W2:Y:S02]  /*1390*/  LDG.E.CONSTANT R8, desc[UR6][R22.64] ;  /* 0x0000000616087981 */ /* 0x0000a4000c1e9900 */
[----:B0-----:R-:W-:-:S04]  /*13a0*/  IMAD.WIDE R22, R21, 0x4, R22 ;  /* 0x0000000415167825 */ /* 0x001fc800078e0216 */
[----:B---3--:R-:W-:Y:S01]  /*13b0*/  FFMA R9, R9, R12, R14 ;  /* 0x0000000c09097223 */ /* 0x008fe2000000000e */
[----:B------:R0:W3:Y:S03]  /*13c0*/  LDG.E.CONSTANT R29, desc[UR6][R22.64] ;  /* 0x00000006161d7981 */ /* 0x0000e6000c1e9900 */
[----:B----4-:R-:W-:Y:S02]  /*13d0*/  FFMA R10, R10, R13, R9 ;  /* 0x0000000d0a0a7223 */ /* 0x010fe40000000009 */
[----:B------:R-:W1:Y:S01]  /*13e0*/  LDS.128 R12, [R17+-0x10] ;  /* 0xfffff000110c7984 */ /* 0x000e620000000c00 */
[----:B0-----:R-:W-:-:S05]  /*13f0*/  IMAD.WIDE R22, R21, 0x4, R22 ;  /* 0x0000000415167825 */ /* 0x001fca00078e0216 */
[----:B------:R0:W4:Y:S01]  /*1400*/  LDG.E.CONSTANT R28, desc[UR6][R22.64] ;  /* 0x00000006161c7981 */ /* 0x000122000c1e9900 */
[----:B-----5:R-:W-:Y:S01]  /*1410*/  FFMA R11, R11, R24, R10 ;  /* 0x000000180b0b7223 */ /* 0x020fe2000000000a */
[----:B0-----:R-:W-:-:S04]  /*1420*/  IMAD.WIDE R22, R21, 0x4, R22 ;  /* 0x0000000415167825 */ /* 0x001fc800078e0216 */
[----:B-1----:R-:W-:Y:S01]  /*1430*/  FFMA R12, R12, R25, R11 ;  /* 0x000000190c0c7223 */ /* 0x002fe2000000000b */
[----:B------:R-:W-:Y:S02]  /*1440*/  IMAD.WIDE R24, R21, 0x4, R22 ;  /* 0x0000000415187825 */ /* 0x000fe400078e0216 */
[----:B------:R-:W5:Y:S02]  /*1450*/  LDG.E.CONSTANT R23, desc[UR6][R22.64] ;  /* 0x0000000616177981 */ /* 0x000f64000c1e9900 */
[----:B------:R-:W-:Y:S01]  /*1460*/  FFMA R9, R13, R20, R12 ;  /* 0x000000140d097223 */ /* 0x000fe2000000000c */
[C---:B------:R-:W-:Y:S01]  /*1470*/  IMAD.WIDE R12, R21.reuse, 0x4, R24 ;  /* 0x00000004150c7825 */ /* 0x040fe200078e0218 */
[----:B------:R-:W5:Y:S03]  /*1480*/  LDG.E.CONSTANT R20, desc[UR6][R24.64] ;  /* 0x0000000618147981 */ /* 0x000f66000c1e9900 */
[C---:B------:R-:W-:Y:S01]  /*1490*/  IMAD.WIDE R10, R21.reuse, 0x4, R12 ;  /* 0x00000004150a7825 */ /* 0x040fe200078e020c */
[----:B------:R0:W5:Y:S04]  /*14a0*/  LDG.E.CONSTANT R25, desc[UR6][R12.64] ;  /* 0x000000060c197981 */ /* 0x000168000c1e9900 */
[----:B------:R1:W5:Y:S01]  /*14b0*/  LDG.E.CONSTANT R22, desc[UR6][R10.64] ;  /* 0x000000060a167981 */ /* 0x000362000c1e9900 */
[----:B0-----:R-:W-:-:S05]  /*14c0*/  IMAD.WIDE R12, R21, 0x4, R10 ;  /* 0x00000004150c7825 */ /* 0x001fca00078e020a */
[----:B------:R-:W5:Y:S01]  /*14d0*/  LDG.E.CONSTANT R27, desc[UR6][R12.64] ;  /* 0x000000060c1b7981 */ /* 0x000f62000c1e9900 */
[----:B-1----:R-:W-:-:S05]  /*14e0*/  IMAD.WIDE R10, R21, 0x4, R12 ;  /* 0x00000004150a7825 */ /* 0x002fca00078e020c */
[----:B------:R0:W5:Y:S01]  /*14f0*/  LDG.E.CONSTANT R24, desc[UR6][R10.64] ;  /* 0x000000060a187981 */ /* 0x000162000c1e9900 */
[----:B------:R-:W-:Y:S01]  /*1500*/  FFMA R14, R14, R26, R9 ;  /* 0x0000001a0e0e7223 */ /* 0x000fe20000000009 */
[----:B------:R-:W-:-:S04]  /*1510*/  IADD3 R19, PT, PT, R19, 0x10, RZ ;  /* 0x0000001013137810 */ /* 0x000fc80007ffe0ff */
[----:B------:R-:W-:Y:S02]  /*1520*/  ISETP.NE.AND P3, PT, R19, RZ, PT ;  /* 0x000000ff1300720c */ /* 0x000fe40003f65270 */
[----:B------:R-:W-:Y:S01]  /*1530*/  LEA R18, R21, R18, 0x4 ;  /* 0x0000001215127211 */ /* 0x000fe200078e20ff */
[----:B--2---:R-:W-:Y:S02]  /*1540*/  FFMA R15, R15, R8, R14 ;  /* 0x000000080f0f7223 */ /* 0x004fe4000000000e */
[----:B0-----:R-:W3:Y:S02]  /*1550*/  LDS.128 R8, [R17] ;  /* 0x0000000011087984 */ /* 0x001ee40000000c00 */
[----:B---3--:R-:W-:Y:S02]  /*1560*/  FFMA R8, R8, R29, R15 ;  /* 0x0000001d08087223 */ /* 0x008fe4000000000f */
[----:B------:R-:W0:Y:S02]  /*1570*/  LDS.128 R12, [R17+0x10] ;  /* 0x00001000110c7984 */ /* 0x000e240000000c00 */
[----:B----4-:R-:W-:-:S04]  /*1580*/  FFMA R9, R9, R28, R8 ;  /* 0x0000001c09097223 */ /* 0x010fc80000000008 */
[----:B-----5:R-:W-:-:S04]  /*1590*/  FFMA R8, R10, R23, R9 ;  /* 0x000000170a087223 */ /* 0x020fc80000000009 */
[----:B------:R-:W-:-:S04]  /*15a0*/  FFMA R9, R11, R20, R8 ;  /* 0x000000140b097223 */ /* 0x000fc80000000008 */
[----:B0-----:R-:W-:-:S04]  /*15b0*/  FFMA R12, R12, R25, R9 ;  /* 0x000000190c0c7223 */ /* 0x001fc80000000009 */
[----:B------:R-:W-:Y:S01]  /*15c0*/  FFMA R13, R13, R22, R12 ;  /* 0x000000160d0d7223 */ /* 0x000fe2000000000c */
[----:B------:R-:W-:-:S03]  /*15d0*/  IADD3 R17, PT, PT, R17, 0x40, RZ ;  /* 0x0000004011117810 */ /* 0x000fc60007ffe0ff */
[----:B------:R-:W-:-:S04]  /*15e0*/  FFMA R14, R14, R27, R13 ;  /* 0x0000001b0e0e7223 */ /* 0x000fc8000000000d */
[----:B------:R-:W-:Y:S01]  /*15f0*/  FFMA R15, R15, R24, R14 ;  /* 0x000000180f0f7223 */ /* 0x000fe2000000000e */
[----:B------:R-:W-:Y:S06]  /*1600*/  @P3 BRA `(.L_x_249) ;  /* 0xfffffffc00143947 */ /* 0x000fec000383ffff */
[----:B------:R-:W-:Y:S05]  /*1610*/  BSYNC.RECONVERGENT B1 ;  /* 0x0000000000017941 */ /* 0x000fea0003800200 */
.L_x_248:
[----:B------:R-:W-:-:S07]  /*1620*/  MOV R18, R3 ;  /* 0x0000000300127202 */ /* 0x000fce0000000f00 */
.L_x_247:
[----:B------:R-:W-:Y:S05]  /*1630*/  BSYNC.RECONVERGENT B0 ;  /* 0x0000000000007941 */ /* 0x000fea0003800200 */
.L_x_246:
[----:B------:R-:W-:Y:S01]  /*1640*/  ISETP.NE.AND P3, PT, R6, RZ, PT ;  /* 0x000000ff0600720c */ /* 0x000fe20003f65270 */
[----:B------:R-:W-:-:S12]  /*1650*/  BSSY.RECONVERGENT B0, `(.L_x_250) ;  /* 0x0000057000007945 */ /* 0x000fd80003800200 */
[----:B------:R-:W-:Y:S05]  /*1660*/  @!P3 BRA `(.L_x_251) ;  /* 0x000000040054b947 */ /* 0x000fea0003800000 */
[----:B------:R-:W-:Y:S01]  /*1670*/  BSSY.RECONVERGENT B1, `(.L_x_252) ;  /* 0x0000025000017945 */ /* 0x000fe20003800200 */
[----:B------:R-:W-:-:S03]  /*1680*/  ISETP.NE.AND P3, PT, R2, RZ, PT ;  /* 0x000000ff0200720c */ /* 0x000fc60003f65270 */
[----:B------:R-:W-:Y:S10]  /*1690*/  @!P1 BRA `(.L_x_253) ;  /* 0x0000000000889947 */ /* 0x000ff40003800000 */
[----:B------:R-:W0:Y:S08]  /*16a0*/  LDC R27, c[0x0][0x3b0] ;  /* 0x0000ec00ff1b7b82 */ /* 0x000e300000000800 */
[----:B------:R-:W1:Y:S01]  /*16b0*/  LDC.64 R8, c[0x0][0x398] ;  /* 0x0000e600ff087b82 */ /* 0x000e620000000a00 */
[----:B0-----:R-:W-:-:S04]  /*16c0*/  IMAD R11, R18, R27, R7 ;  /* 0x0000001b120b7224 */ /* 0x001fc800078e0207 */
[----:B-1----:R-:W-:-:S05]  /*16d0*/  IMAD.WIDE R8, R11, 0x4, R8 ;  /* 0x000000040b087825 */ /* 0x002fca00078e0208 */
[----:B------:R0:W2:Y:S01]  /*16e0*/  LDG.E.CONSTANT R14, desc[UR6][R8.64] ;  /* 0x00000006080e7981 */ /* 0x0000a2000c1e9900 */
[----:B------:R-:W-:-:S04]  /*16f0*/  IMAD.WIDE R20, R27, 0x4, R8 ;  /* 0x000000041b147825 */ /* 0x000fc800078e0208 */
[C---:B------:R-:W-:Y:S02]  /*1700*/  IMAD.WIDE R10, R27.reuse, 0x4, R20 ;  /* 0x000000041b0a7825 */ /* 0x040fe400078e0214 */
[----:B------:R1:W3:Y:S02]  /*1710*/  LDG.E.CONSTANT R20, desc[UR6][R20.64] ;  /* 0x0000000614147981 */ /* 0x0002e4000c1e9900 */
[C---:B0-----:R-:W-:Y:S02]  /*1720*/  IMAD.WIDE R8, R27.reuse, 0x4, R10 ;  /* 0x000000041b087825 */ /* 0x041fe400078e020a */
[----:B------:R-:W4:Y:S04]  /*1730*/  LDG.E.CONSTANT R17, desc[UR6][R10.64] ;  /* 0x000000060a117981 */ /* 0x000f28000c1e9900 */
[----:B------:R0:W5:Y:S01]  /*1740*/  LDG.E.CONSTANT R28, desc[UR6][R8.64] ;  /* 0x00000006081c7981 */ /* 0x000162000c1e9900 */
[----:B------:R-:W-:-:S05]  /*1750*/  IMAD.WIDE R12, R27, 0x4, R8 ;  /* 0x000000041b0c7825 */ /* 0x000fca00078e0208 */
[----:B------:R2:W5:Y:S01]  /*1760*/  LDG.E.CONSTANT R19, desc[UR6][R12.64] ;  /* 0x000000060c137981 */ /* 0x000562000c1e9900 */
[----:B------:R-:W-:-:S04]  /*1770*/  IMAD.WIDE R22, R27, 0x4, R12 ;  /* 0x000000041b167825 */ /* 0x000fc800078e020c */
[C---:B------:R-:W-:Y:S02]  /*1780*/  IMAD.WIDE R24, R27.reuse, 0x4, R22 ;  /* 0x000000041b187825 */ /* 0x040fe400078e0216 */
[----:B------:R-:W5:Y:S02]  /*1790*/  LDG.E.CONSTANT R22, desc[UR6][R22.64] ;  /* 0x0000000616167981 */ /* 0x000f64000c1e9900 */
[----:B------:R-:W-:Y:S02]  /*17a0*/  IMAD.WIDE R26, R27, 0x4, R24 ;  /* 0x000000041b1a7825 */ /* 0x000fe400078e0218 */
[----:B------:R-:W5:Y:S04]  /*17b0*/  LDG.E.CONSTANT R25, desc[UR6][R24.64] ;  /* 0x0000000618197981 */ /* 0x000f68000c1e9900 */
[----:B------:R-:W5:Y:S01]  /*17c0*/  LDG.E.CONSTANT R26, desc[UR6][R26.64] ;  /* 0x000000061a1a7981 */ /* 0x000f62000c1e9900 */
[----:B------:R-:W1:Y:S01]  /*17d0*/  S2UR UR5, SR_CgaCtaId ;  /* 0x00000000000579c3 */ /* 0x000e620000008800 */
[----:B------:R-:W-:-:S02]  /*17e0*/  UMOV UR4, 0x400 ;  /* 0x0000040000047882 */ /* 0x000fc40000000000 */
[----:B-1----:R-:W-:-:S06]  /*17f0*/  ULEA UR4, UR5, UR4, 0x18 ;  /* 0x0000000405047291 */ /* 0x002fcc000f8ec0ff */
[----:B------:R-:W-:-:S05]  /*1800*/  LEA R21, R18, UR4, 0x2 ;  /* 0x0000000412157c11 */ /* 0x000fca000f8e10ff */
[----:B0-----:R-:W2:Y:S01]  /*1810*/  LDS.128 R8, [R21] ;  /* 0x0000000015087984 */ /* 0x001ea20000000c00 */
[----:B------:R-:W-:Y:S01]  /*1820*/  IADD3 R18, PT, PT, R18, 0x8, RZ ;  /* 0x0000000812127810 */ /* 0x000fe20007ffe0ff */
[----:B--2---:R-:W-:Y:S02]  /*1830*/  FFMA R29, R8, R14, R15 ;  /* 0x0000000e081d7223 */ /* 0x004fe4000000000f */
[----:B------:R-:W0:Y:S02]  /*1840*/  LDS.128 R12, [R21+0x10] ;  /* 0x00001000150c7984 */ /* 0x000e240000000c00 */
[----:B---3--:R-:W-:-:S04]  /*1850*/  FFMA R20, R20, R9, R29 ;  /* 0x0000000914147223 */ /* 0x008fc8000000001d */
[----:B----4-:R-:W-:-:S04]  /*1860*/  FFMA R17, R17, R10, R20 ;  /* 0x0000000a11117223 */ /* 0x010fc80000000014 */
[----:B-----5:R-:W-:-:S04]  /*1870*/  FFMA R11, R28, R11, R17 ;  /* 0x0000000b1c0b7223 */ /* 0x020fc80000000011 */
[----:B0-----:R-:W-:-:S04]  /*1880*/  FFMA R11, R12, R19, R11 ;  /* 0x000000130c0b7223 */ /* 0x001fc8000000000b */
[----:B------:R-:W-:-:S04]  /*1890*/  FFMA R22, R22, R13, R11 ;  /* 0x0000000d16167223 */ /* 0x000fc8000000000b */
[----:B------:R-:W-:-:S04]  /*18a0*/  FFMA R25, R25, R14, R22 ;  /* 0x0000000e19197223 */ /* 0x000fc80000000016 */
[----:B------:R-:W-:-:S07]  /*18b0*/  FFMA R15, R26, R15, R25 ;  /* 0x0000000f1a0f7223 */ /* 0x000fce0000000019 */
.L_x_253:
[----:B------:R-:W-:Y:S05]  /*18c0*/  BSYNC.RECONVERGENT B1 ;  /* 0x0000000000017941 */ /* 0x000fea0003800200 */
.L_x_252:
[----:B------:R-:W-:Y:S05]  /*18d0*/  @!P3 BRA `(.L_x_251) ;  /* 0x0000000000b8b947 */ /* 0x000fea0003800000 */
[----:B------:R-:W-:Y:S01]  /*18e0*/  BSSY.RECONVERGENT B1, `(.L_x_254) ;  /* 0x0000018000017945 */ /* 0x000fe20003800200 */
[----:B------:R-:W-:-:S03]  /*18f0*/  ISETP.NE.AND P3, PT, R4, RZ, PT ;  /* 0x000000ff0400720c */ /* 0x000fc60003f65270 */
[----:B------:R-:W-:Y:S10]  /*1900*/  @!P2 BRA `(.L_x_255) ;  /* 0x000000000054a947 */ /* 0x000ff40003800000 */
[----:B------:R-:W0:Y:S08]  /*1910*/  LDC R23, c[0x0][0x3b0] ;  /* 0x0000ec00ff177b82 */ /* 0x000e300000000800 */
[----:B------:R-:W1:Y:S01]  /*1920*/  LDC.64 R8, c[0x0][0x398] ;  /* 0x0000e600ff087b82 */ /* 0x000e620000000a00 */
[----:B0-----:R-:W-:-:S04]  /*1930*/  IMAD R25, R18, R23, R7 ;  /* 0x0000001712197224 */ /* 0x001fc800078e0207 */
[----:B-1----:R-:W-:-:S04]  /*1940*/  IMAD.WIDE R24, R25, 0x4, R8 ;  /* 0x0000000419187825 */ /* 0x002fc800078e0208 */
[C---:B------:R-:W-:Y:S02]  /*1950*/  IMAD.WIDE R12, R23.reuse, 0x4, R24 ;  /* 0x00000004170c7825 */ /* 0x040fe400078e0218 */
[----:B------:R-:W2:Y:S02]  /*1960*/  LDG.E.CONSTANT R24, desc[UR6][R24.64] ;  /* 0x0000000618187981 */ /* 0x000ea4000c1e9900 */
[C---:B------:R-:W-:Y:S02]  /*1970*/  IMAD.WIDE R20, R23.reuse, 0x4, R12 ;  /* 0x0000000417147825 */ /* 0x040fe400078e020c */
[----:B------:R-:W3:Y:S02]  /*1980*/  LDG.E.CONSTANT R13, desc[UR6][R12.64] ;  /* 0x000000060c0d7981 */ /* 0x000ee4000c1e9900 */
[----:B------:R-:W-:Y:S02]  /*1990*/  IMAD.WIDE R22, R23, 0x4, R20 ;  /* 0x0000000417167825 */ /* 0x000fe400078e0214 */
[----:B------:R-:W4:Y:S04]  /*19a0*/  LDG.E.CONSTANT R20, desc[UR6][R20.64] ;  /* 0x0000000614147981 */ /* 0x000f28000c1e9900 */
[----:B------:R-:W5:Y:S01]  /*19b0*/  LDG.E.CONSTANT R23, desc[UR6][R22.64] ;  /* 0x0000000616177981 */ /* 0x000f62000c1e9900 */
[----:B------:R-:W0:Y:S01]  /*19c0*/  S2UR UR5, SR_CgaCtaId ;  /* 0x00000000000579c3 */ /* 0x000e220000008800 */
[----:B------:R-:W-:-:S02]  /*19d0*/  UMOV UR4, 0x400 ;  /* 0x0000040000047882 */ /* 0x000fc40000000000 */
[----:B0-----:R-:W-:-:S06]  /*19e0*/  ULEA UR4, UR5, UR4, 0x18 ;  /* 0x0000000405047291 */ /* 0x001fcc000f8ec0ff */
[C---:B------:R-:W-:Y:S02]  /*19f0*/  LEA R8, R18.reuse, UR4, 0x2 ;  /* 0x0000000412087c11 */ /* 0x040fe4000f8e10ff */
[----:B------:R-:W-:-:S04]  /*1a00*/  IADD3 R18, PT, PT, R18, 0x4, RZ ;  /* 0x0000000412127810 */ /* 0x000fc80007ffe0ff */
[----:B------:R-:W2:Y:S02]  /*1a10*/  LDS.128 R8, [R8] ;  /* 0x0000000008087984 */ /* 0x000ea40000000c00 */
[----:B--2---:R-:W-:-:S04]  /*1a20*/  FFMA R24, R8, R24, R15 ;  /* 0x0000001808187223 */ /* 0x004fc8000000000f */
[----:B---3--:R-:W-:-:S04]  /*1a30*/  FFMA R9, R13, R9, R24 ;  /* 0x000000090d097223 */ /* 0x008fc80000000018 */
[----:B----4-:R-:W-:-:S04]  /*1a40*/  FFMA R10, R20, R10, R9 ;  /* 0x0000000a140a7223 */ /* 0x010fc80000000009 */
[----:B-----5:R-:W-:-:S07]  /*1a50*/  FFMA R15, R23, R11, R10 ;  /* 0x0000000b170f7223 */ /* 0x020fce000000000a */
.L_x_255:
[----:B------:R-:W-:Y:S05]  /*1a60*/  BSYNC.RECONVERGENT B1 ;  /* 0x0000000000017941 */ /* 0x000fea0003800200 */
.L_x_254:
[----:B------:R-:W-:Y:S05]  /*1a70*/  @!P3 BRA `(.L_x_251) ;  /* 0x000000000050b947 */ /* 0x000fea0003800000 */
[----:B------:R-:W0:Y:S08]  /*1a80*/  LDC R17, c[0x0][0x3b0] ;  /* 0x0000ec00ff117b82 */ /* 0x000e300000000800 */
[----:B------:R-:W1:Y:S01]  /*1a90*/  LDC.64 R12, c[0x0][0x398] ;  /* 0x0000e600ff0c7b82 */ /* 0x000e620000000a00 */
[----:B0-----:R-:W-:-:S04]  /*1aa0*/  IMAD R9, R18, R17, R7 ;  /* 0x0000001112097224 */ /* 0x001fc800078e0207 */
[----:B-1----:R-:W-:-:S05]  /*1ab0*/  IMAD.WIDE R12, R9, 0x4, R12 ;  /* 0x00000004090c7825 */ /* 0x002fca00078e020c */
[----:B------:R-:W2:Y:S01]  /*1ac0*/  LDG.E.CONSTANT R14, desc[UR6][R12.64] ;  /* 0x000000060c0e7981 */ /* 0x000ea2000c1e9900 */
[----:B------:R-:W0:Y:S01]  /*1ad0*/  S2UR UR5, SR_CgaCtaId ;  /* 0x00000000000579c3 */ /* 0x000e220000008800 */
[----:B------:R-:W-:Y:S01]  /*1ae0*/  UMOV UR4, 0x400 ;  /* 0x0000040000047882 */ /* 0x000fe20000000000 */
[----:B------:R-:W-:Y:S01]  /*1af0*/  ISETP.NE.AND P3, PT, R4, 0x1, PT ;  /* 0x000000010400780c */ /* 0x000fe20003f65270 */
[----:B0-----:R-:W-:-:S06]  /*1b00*/  ULEA UR4, UR5, UR4, 0x18 ;  /* 0x0000000405047291 */ /* 0x001fcc000f8ec0ff */
[----:B------:R-:W-:-:S06]  /*1b10*/  LEA R8, R18, UR4, 0x2 ;  /* 0x0000000412087c11 */ /* 0x000fcc000f8e10ff */
[----:B------:R-:W2:Y:S02]  /*1b20*/  LDS.128 R8, [R8] ;  /* 0x0000000008087984 */ /* 0x000ea40000000c00 */
[----:B--2---:R-:W-:Y:S01]  /*1b30*/  FFMA R15, R8, R14, R15 ;  /* 0x0000000e080f7223 */ /* 0x004fe2000000000f */
[----:B------:R-:W-:Y:S06]  /*1b40*/  @!P3 BRA `(.L_x_251) ;  /* 0x00000000001cb947 */ /* 0x000fec0003800000 */
[----:B------:R-:W-:Y:S01]  /*1b50*/  ISETP.NE.AND P3, PT, R4, 0x2, PT ;  /* 0x000000020400780c */ /* 0x000fe20003f65270 */
[----:B------:R-:W-:-:S12]  /*1b60*/  IMAD.WIDE R18, R17, 0x4, R12 ;  /* 0x0000000411127825 */ /* 0x000fd800078e020c */
[----:B------:R-:W-:Y:S02]  /*1b70*/  @P3 IMAD.WIDE R12, R17, 0x4, R18 ;  /* 0x00000004110c3825 */ /* 0x000fe400078e0212 */
[----:B------:R-:W2:Y:S04]  /*1b80*/  LDG.E.CONSTANT R18, desc[UR6][R18.64] ;  /* 0x0000000612127981 */ /* 0x000ea8000c1e9900 */
[----:B------:R-:W3:Y:S01]  /*1b90*/  @P3 LDG.E.CONSTANT R12, desc[UR6][R12.64] ;  /* 0x000000060c0c3981 */ /* 0x000ee2000c1e9900 */
[----:B--2---:R-:W-:-:S04]  /*1ba0*/  FFMA R15, R18, R9, R15 ;  /* 0x00000009120f7223 */ /* 0x004fc8000000000f */
[----:B---3--:R-:W-:-:S07]  /*1bb0*/  @P3 FFMA R15, R12, R10, R15 ;  /* 0x0000000a0c0f3223 */ /* 0x008fce000000000f */
.L_x_251:
[----:B------:R-:W-:Y:S05]  /*1bc0*/  BSYNC.RECONVERGENT B0 ;  /* 0x0000000000007941 */ /* 0x000fea0003800200 */
.L_x_250:
[----:B------:R-:W0:Y:S01]  /*1bd0*/  LDC.64 R8, c[0x0][0x3a0] ;  /* 0x0000e800ff087b82 */ /* 0x000e220000000a00 */
[----:B------:R-:W1:Y:S02]  /*1be0*/  LDCU UR4, c[0x0][0x3b0] ;  /* 0x00007600ff0477ac */ /* 0x000e640008000800 */
[----:B-1----:R-:W-:Y:S01]  /*1bf0*/  IMAD R11, R16, UR4, R7 ;  /* 0x00000004100b7c24 */ /* 0x002fe2000f8e0207 */
[----:B------:R-:W-:-:S03]  /*1c00*/  IADD3 R7, PT, PT, R0, R7, RZ ;  /* 0x0000000700077210 */ /* 0x000fc60007ffe0ff */
[----:B0-----:R-:W-:Y:S01]  /*1c10*/  IMAD.WIDE R8, R11, 0x4, R8 ;  /* 0x000000040b087825 */ /* 0x001fe200078e0208 */
[----:B------:R-:W-:-:S04]  /*1c20*/  ISETP.GE.AND P3, PT, R7, UR4, PT ;  /* 0x0000000407007c0c */ /* 0x000fc8000bf66270 */
[----:B------:R0:W-:Y:S09]  /*1c30*/  STG.E desc[UR6][R8.64], R15 ;  /* 0x0000000f08007986 */ /* 0x0001f2000c101906 */
[----:B------:R-:W-:Y:S05]  /*1c40*/  @!P3 BRA `(.L_x_256) ;  /* 0xfffffff40050b947 */ /* 0x000fea000383ffff */
[----:B------:R-:W-:Y:S05]  /*1c50*/  EXIT ;  /* 0x000000000000794d */ /* 0x000fea0003800000 */
        .weak           $__internal_13_$__cuda_sm3x_div_rn_noftz_f32_slowpath
        .type           $__internal_13_$__cuda_sm3x_div_rn_noftz_f32_slowpath,@function
        .size           $__internal_13_$__cuda_sm3x_div_rn_noftz_f32_slowpath,(.L_x_731 - $__internal_13_$__cuda_sm3x_div_rn_noftz_f32_slowpath)
$__internal_13_$__cuda_sm3x_div_rn_noftz_f32_slowpath:
        /* <DEDUP_REMOVED lines=34> */
.L_x_258:
[----:B------:R-:W-:Y:S01]  /*1e80*/  LEA R6, R11, 0xc0800000, 0x17 ;  /* 0xc08000000b067811 */ /* 0x000fe200078eb8ff */
[----:B------:R-:W-:Y:S03]  /*1e90*/  BSSY.RECONVERGENT B3, `(.L_x_263) ;  /* 0x0000036000037945 */ /* 0x000fe60003800200 */
[----:B------:R-:W-:Y:S02]  /*1ea0*/  IADD3 R12, PT, PT, -R6, R9, RZ ;  /* 0x00000009060c7210 */ /* 0x000fe40007ffe1ff */
[----:B------:R-:W-:Y:S02]  /*1eb0*/  IADD3 R9, PT, PT, R14, -0x7f, RZ ;  /* 0xffffff810e097810 */ /* 0x000fe40007ffe0ff */
[----:B------:R-:W0:Y:S01]  /*1ec0*/  MUFU.RCP R13, R12 ;  /* 0x0000000c000d7308 */ /* 0x000e220000001000 */
[----:B------:R-:W-:Y:S01]  /*1ed0*/  FADD.FTZ R15, -R12, -RZ ;  /* 0x800000ff0c0f7221 */ /* 0x000fe20000010100 */
[C---:B------:R-:W-:Y:S01]  /*1ee0*/  IADD3 R11, PT, PT, R9.reuse, 0x7f, -R11 ;  /* 0x0000007f090b7810 */ /* 0x040fe20007ffe80b */
[----:B------:R-:W-:-:S03]  /*1ef0*/  IMAD R6, R9, -0x800000, R26 ;  /* 0xff80000009067824 */ /* 0x000fc600078e021a */
        /* <DEDUP_REMOVED lines=22> */
[C---:B------:R-:W-:Y:S01]  /*2060*/  IADD3 R12, PT, PT, R15.reuse, 0x20, RZ ;  /* 0x000000200f0c7810 */ /* 0x040fe20007ffe0ff */
[CCC-:B------:R-:W-:Y:S01]  /*2070*/  FFMA.RM R10, R18.reuse, R14.reuse, R13.reuse ;  /* 0x0000000e120a7223 */ /* 0x1c0fe2000000400d */
        /* <DEDUP_REMOVED lines=19> */
.L_x_265:
[----:B------:R-:W-:-:S04]  /*21b0*/  LOP3.LUT R6, R6, 0x80000000, RZ, 0xc0, !PT ;  /* 0x8000000006067812 */ /* 0x000fc800078ec0ff */
[----:B------:R-:W-:Y:S01]  /*21c0*/  LOP3.LUT R6, R6, 0x7f800000, RZ, 0xfc, !PT ;  /* 0x7f80000006067812 */ /* 0x000fe200078efcff */
[----:B------:R-:W-:Y:S06]  /*21d0*/  BRA `(.L_x_266) ;  /* 0x0000000000047947 */ /* 0x000fec0003800000 */
.L_x_264:
[----:B------:R-:W-:-:S07]  /*21e0*/  LEA R6, R11, R6, 0x17 ;  /* 0x000000060b067211 */ /* 0x000fce00078eb8ff */
.L_x_266:
[----:B------:R-:W-:Y:S05]  /*21f0*/  BSYNC.RECONVERGENT B3 ;  /* 0x0000000000037941 */ /* 0x000fea0003800200 */
.L_x_263:
[----:B------:R-:W-:Y:S05]  /*2200*/  BRA `(.L_x_267) ;  /* 0x0000000000207947 */ /* 0x000fea0003800000 */
.L_x_262:
[----:B------:R-:W-:-:S04]  /*2210*/  LOP3.LUT R6, R9, 0x80000000, R26, 0x48, !PT ;  /* 0x8000000009067812 */ /* 0x000fc800078e481a */
[----:B------:R-:W-:Y:S01]  /*2220*/  LOP3.LUT R6, R6, 0x7f800000, RZ, 0xfc, !PT ;  /* 0x7f80000006067812 */ /* 0x000fe200078efcff */
[----:B------:R-:W-:Y:S06]  /*2230*/  BRA `(.L_x_267) ;  /* 0x0000000000147947 */ /* 0x000fec0003800000 */
.L_x_261:
[----:B------:R-:W-:Y:S01]  /*2240*/  LOP3.LUT R6, R9, 0x80000000, R26, 0x48, !PT ;  /* 0x8000000009067812 */ /* 0x000fe200078e481a */
[----:B------:R-:W-:Y:S06]  /*2250*/  BRA `(.L_x_267) ;  /* 0x00000000000c7947 */ /* 0x000fec0003800000 */
.L_x_260:
[----:B------:R-:W0:Y:S01]  /*2260*/  MUFU.RSQ R6, -QNAN ;  /* 0xffc0000000067908 */ /* 0x000e220000001400 */
[----:B------:R-:W-:Y:S05]  /*2270*/  BRA `(.L_x_267) ;  /* 0x0000000000047947 */ /* 0x000fea0003800000 */
.L_x_259:
[----:B------:R-:W-:-:S07]  /*2280*/  FADD.FTZ R6, R26, R9 ;  /* 0x000000091a067221 */ /* 0x000fce0000010000 */
.L_x_267:
[----:B------:R-:W-:Y:S05]  /*2290*/  BSYNC.RECONVERGENT B2 ;  /* 0x0000000000027941 */ /* 0x000fea0003800200 */
.L_x_257:
[----:B------:R-:W-:-:S04]  /*22a0*/  HFMA2 R9, -RZ, RZ, 0, 0 ;  /* 0x00000000ff097431 */ /* 0x000fc800000001ff */
[----:B0-----:R-:W-:Y:S05]  /*22b0*/  RET.REL.NODEC R8 `(swiglu_ffn_7d_kernel) ;  /* 0xffffffdc08507950 */ /* 0x001fea0003c3ffff */
.L_x_268:
        /* <DEDUP_REMOVED lines=12> */
.L_x_731:


//--------------------- .text.rope_7d_kernel      --------------------------
	.section	.text.rope_7d_kernel,"ax",@progbits
	.align	128
        .global         rope_7d_kernel
        .type           rope_7d_kernel,@function
        .size           rope_7d_kernel,(.L_x_732 - rope_7d_kernel)
        .other          rope_7d_kernel,@"STO_CUDA_ENTRY STV_DEFAULT"
rope_7d_kernel:
.text.rope_7d_kernel:
[----:B------:R-:W-:Y:S01]  /*0000*/  LDC R1, c[0x0][0x37c] ;  /* 0x0000df00ff017b82 */ /* 0x000fe20000000800 */
[----:B------:R-:W0:Y:S07]  /*0010*/  S2R R14, SR_CTAID.Y ;  /* 0x00000000000e7919 */ /* 0x000e2e0000002600 */
[----:B------:R-:W0:Y:S01]  /*0020*/  LDC.64 R4, c[0x0][0x3a0] ;  /* 0x0000e800ff047b82 */ /* 0x000e220000000a00 */
[----:B------:R-:W1:Y:S07]  /*0030*/  S2R R3, SR_CTAID.Z ;  /* 0x0000000000037919 */ /* 0x000e6e0000002700 */
[----:B------:R-:W2:Y:S08]  /*0040*/  S2UR UR4, SR_CTAID.X ;  /* 0x00000000000479c3 */ /* 0x000eb00000002500 */
[----:B------:R-:W1:Y:S01]  /*0050*/  LDC R0, c[0x0][0x3a8] ;  /* 0x0000ea00ff007b82 */ /* 0x000e620000000800 */
[----:B0-----:R-:W-:-:S04]  /*0060*/  ISETP.GE.AND P0, PT, R14, R5, PT ;  /* 0x000000050e00720c */ /* 0x001fc80003f06270 */
[----:B--2---:R-:W-:-:S04]  /*0070*/  ISETP.LE.OR P0, PT, R4, UR4, P0 ;  /* 0x0000000404007c0c */ /* 0x004fc80008703670 */
[----:B-1----:R-:W-:-:S13]  /*0080*/  ISETP.GE.OR P0, PT, R3, R0, P0 ;  /* 0x000000000300720c */ /* 0x002fda0000706670 */
[----:B------:R-:W-:Y:S05]  /*0090*/  @P0 EXIT ;  /* 0x000000000000094d */ /* 0x000fea0003800000 */
[----:B------:R-:W0:Y:S01]  /*00a0*/  S2R R13, SR_TID.X ;  /* 0x00000000000d7919 */ /* 0x000e220000002100 */
[----:B------:R-:W1:Y:S01]  /*00b0*/  LDCU UR6, c[0x0][0x3b0] ;  /* 0x00007600ff0677ac */ /* 0x000e620008000800 */
[----:B------:R-:W-:Y:S02]  /*00c0*/  IMAD R14, R5, UR4, R14 ;  /* 0x00000004050e7c24 */ /* 0x000fe4000f8e020e */
[----:B0-----:R-:W-:-:S05]  /*00d0*/  IMAD.SHL.U32 R13, R13, 0x2, RZ ;  /* 0x000000020d0d7824 */ /* 0x001fca00078e00ff */
[----:B-1----:R-:W-:-:S13]  /*00e0*/  ISETP.GE.AND P0, PT, R13, UR6, PT ;  /* 0x000000060d007c0c */ /* 0x002fda000bf06270 */
[----:B------:R-:W-:Y:S05]  /*00f0*/  @P0 EXIT ;  /* 0x000000000000094d */ /* 0x000fea0003800000 */
[----:B------:R-:W0:Y:S01]  /*0100*/  LDC R16, c[0x0][0x360] ;  /* 0x0000d800ff107b82 */ /* 0x000e220000000800 */
[----:B------:R-:W-:Y:S01]  /*0110*/  IMAD R12, R3, UR6, RZ ;  /* 0x00000006030c7c24 */ /* 0x000fe2000f8e02ff */
[----:B------:R-:W1:Y:S01]  /*0120*/  LDCU.64 UR4, c[0x0][0x358] ;  /* 0x00006b00ff0477ac */ /* 0x000e620008000a00 */
[----:B------:R-:W-:-:S03]  /*0130*/  IMAD R14, R14, R0, R3 ;  /* 0x000000000e0e7224 */ /* 0x000fc600078e0203 */
[----:B------:R-:W-:Y:S01]  /*0140*/  SHF.R.U32.HI R12, RZ, 0x1, R12 ;  /* 0x00000001ff0c7819 */ /* 0x000fe2000001160c */
[----:B------:R-:W2:Y:S01]  /*0150*/  LDCU UR8, c[0x0][0x3b0] ;  /* 0x00007600ff0877ac */ /* 0x000ea20008000800 */
[----:B------:R-:W3:Y:S01]  /*0160*/  LDC R15, c[0x3][0x78] ;  /* 0x00c01e00ff0f7b82 */ /* 0x000ee20000000800 */
[----:B------:R-:W4:Y:S07]  /*0170*/  LDCU UR7, c[0x0][0x3ac] ;  /* 0x00007580ff0777ac */ /* 0x000f2e0008000800 */
[----:B------:R-:W0:Y:S08]  /*0180*/  LDC.64 R10, c[0x0][0x390] ;  /* 0x0000e400ff0a7b82 */ /* 0x000e300000000a00 */
[----:B------:R-:W0:Y:S08]  /*0190*/  LDC.64 R8, c[0x0][0x398] ;  /* 0x0000e600ff087b82 */ /* 0x000e300000000a00 */
[----:B------:R-:W0:Y:S08]  /*01a0*/  LDC.64 R6, c[0x0][0x380] ;  /* 0x0000e000ff067b82 */ /* 0x000e300000000a00 */
[----:B-12-4-:R-:W0:Y:S02]  /*01b0*/  LDC.64 R4, c[0x0][0x388] ;  /* 0x0000e200ff047b82 */ /* 0x016e240000000a00 */
.L_x_272:
[----:B-1----:R-:W-:-:S05]  /*01c0*/  SHF.R.S32.HI R21, RZ, 0x1, R13 ;  /* 0x00000001ff157819 */ /* 0x002fca000001140d */
[----:B------:R-:W-:-:S04]  /*01d0*/  IMAD.IADD R19, R12, 0x1, R21 ;  /* 0x000000010c137824 */ /* 0x000fc800078e0215 */
[----:B0-----:R-:W-:-:S04]  /*01e0*/  IMAD.WIDE R2, R19, 0x4, R10 ;  /* 0x0000000413027825 */ /* 0x001fc800078e020a */
[----:B------:R-:W-:Y:S01]  /*01f0*/  IMAD.WIDE R18, R19, 0x4, R8 ;  /* 0x0000000413127825 */ /* 0x000fe200078e0208 */
[----:B------:R0:W5:Y:S05]  /*0200*/  LDG.E.CONSTANT R17, desc[UR4][R2.64] ;  /* 0x0000000402117981 */ /* 0x00016a000c1e9900 */
[----:B------:R0:W5:Y:S01]  /*0210*/  LDG.E.CONSTANT R18, desc[UR4][R18.64] ;  /* 0x0000000412127981 */ /* 0x000162000c1e9900 */
[----:B------:R-:W-:Y:S01]  /*0220*/  ISETP.GT.AND P0, PT, R13, 0xd, PT ;  /* 0x0000000d0d00780c */ /* 0x000fe20003f04270 */
[----:B------:R-:W-:Y:S01]  /*0230*/  BSSY.RECONVERGENT B0, `(.L_x_269) ;  /* 0x0000019000007945 */ /* 0x000fe20003800200 */
[----:B------:R-:W-:-:S11]  /*0240*/  IMAD.MOV.U32 R20, RZ, RZ, 0x3f800000 ;  /* 0x3f800000ff147424 */ /* 0x000fd600078e00ff */
[----:B------:R-:W-:Y:S05]  /*0250*/  @P0 BRA `(.L_x_270) ;  /* 0x0000000000580947 */ /* 0x000fea0003800000 */
[----:B0-----:R-:W-:Y:S01]  /*0260*/  IMAD.MOV.U32 R2, RZ, RZ, RZ ;  /* 0x000000ffff027224 */ /* 0x001fe200078e00ff */
[----:B------:R-:W-:Y:S01]  /*0270*/  UMOV UR6, 0x60 ;  /* 0x0000006000067882 */ /* 0x000fe20000000000 */
[----:B------:R-:W-:Y:S01]  /*0280*/  IMAD.MOV.U32 R3, RZ, RZ, R21 ;  /* 0x000000ffff037224 */ /* 0x000fe200078e0015 */
[----:B------:R-:W-:Y:S01]  /*0290*/  BSSY.RECONVERGENT B1, `(.L_x_270) ;  /* 0x0000012000017945 */ /* 0x000fe20003800200 */
[----:B------:R-:W-:Y:S02]  /*02a0*/  IMAD.HI R0, R21, -0x6db6db6d, R2 ;  /* 0x9249249315007827 */ /* 0x000fe400078e0202 */
[----:B---3--:R-:W0:Y:S03]  /*02b0*/  MUFU.RCP R2, R15 ;  /* 0x0000000f00027308 */ /* 0x008e260000001000 */
[----:B------:R-:W-:-:S04]  /*02c0*/  SHF.R.U32.HI R3, RZ, 0x1f, R0 ;  /* 0x0000001fff037819 */ /* 0x000fc80000011600 */
[----:B------:R-:W-:-:S05]  /*02d0*/  LEA.HI.SX32 R3, R0, R3, 0x1e ;  /* 0x0000000300037211 */ /* 0x000fca00078ff2ff */
[----:B------:R-:W-:-:S05]  /*02e0*/  IMAD R3, R3, -0x7, R21 ;  /* 0xfffffff903037824 */ /* 0x000fca00078e0215 */
[----:B------:R-:W-:Y:S01]  /*02f0*/  LEA R0, R3, UR6, 0x2 ;  /* 0x0000000603007c11 */ /* 0x000fe2000f8e10ff */
[----:B0-----:R-:W-:-:S04]  /*0300*/  FFMA R3, R2, -R15, 1 ;  /* 0x3f80000002037423 */ /* 0x001fc8000000080f */
[----:B------:R-:W-:Y:S01]  /*0310*/  FFMA R3, R2, R3, R2 ;  /* 0x0000000302037223 */ /* 0x000fe20000000002 */
[----:B------:R-:W0:Y:S02]  /*0320*/  LDC R0, c[0x3][R0] ;  /* 0x00c0000000007b82 */ /* 0x000e240000000800 */
[----:B0-----:R-:W0:Y:S01]  /*0330*/  FCHK P0, R0, R15 ;  /* 0x0000000f00007302 */ /* 0x001e220000000000 */
[----:B------:R-:W-:-:S04]  /*0340*/  FFMA R2, R0, R3, RZ ;  /* 0x0000000300027223 */ /* 0x000fc800000000ff */
[----:B------:R-:W-:-:S04]  /*0350*/  FFMA R19, R2, -R15, R0 ;  /* 0x8000000f02137223 */ /* 0x000fc80000000000 */
[----:B------:R-:W-:Y:S01]  /*0360*/  FFMA R20, R3, R19, R2 ;  /* 0x0000001303147223 */ /* 0x000fe20000000002 */
[----:B0-----:R-:W-:Y:S06]  /*0370*/  @!P0 BRA `(.L_x_271) ;  /* 0x00000000000c8947 */ /* 0x001fec0003800000 */
[----:B------:R-:W-:-:S07]  /*0380*/  MOV R20, 0x3a0 ;  /* 0x000003a000147802 */ /* 0x000fce0000000f00 */
[----:B-----5:R-:W-:Y:S05]  /*0390*/  CALL.REL.NOINC `($__internal_14_$__cuda_sm3x_div_rn_noftz_f32_slowpath) ;  /* 0x0000000000707944 */ /* 0x020fea0003c00000 */
[----:B------:R-:W-:-:S07]  /*03a0*/  IMAD.MOV.U32 R20, RZ, RZ, R0 ;  /* 0x000000ffff147224 */ /* 0x000fce00078e0000 */
.L_x_271:
[----:B------:R-:W-:Y:S05]  /*03b0*/  BSYNC.RECONVERGENT B1 ;  /* 0x0000000000017941 */ /* 0x000fea0003800200 */
.L_x_270:
[----:B------:R-:W-:Y:S05]  /*03c0*/  BSYNC.RECONVERGENT B0 ;  /* 0x0000000000007941 */ /* 0x000fea0003800200 */
.L_x_269:
[----:B0-----:R-:W-:-:S04]  /*03d0*/  IMAD R19, R14, UR7, R13 ;  /* 0x000000070e137c24 */ /* 0x001fc8000f8e020d */
[----:B------:R-:W-:-:S05]  /*03e0*/  IMAD.WIDE R2, R19, 0x4, R6 ;  /* 0x0000000413027825 */ /* 0x000fca00078e0206 */
[----:B------:R-:W2:Y:S04]  /*03f0*/  LDG.E R22, desc[UR4][R2.64+0x4] ;  /* 0x0000040402167981 */ /* 0x000ea8000c1e1900 */
[----:B------:R-:W4:Y:S01]  /*0400*/  LDG.E R21, desc[UR4][R2.64] ;  /* 0x0000000402157981 */ /* 0x000f22000c1e1900 */
[-C--:B-----5:R-:W-:Y:S01]  /*0410*/  FMUL R0, R18, R20.reuse ;  /* 0x0000001412007220 */ /* 0x0a0fe20000400000 */
[----:B------:R-:W-:-:S03]  /*0420*/  FMUL R17, R17, R20 ;  /* 0x0000001411117220 */ /* 0x000fc60000400000 */
[-C--:B--2---:R-:W-:Y:S01]  /*0430*/  FMUL R18, R0, R22.reuse ;  /* 0x0000001600127220 */ /* 0x084fe20000400000 */
[----:B------:R-:W-:-:S03]  /*0440*/  FMUL R25, R17, R22 ;  /* 0x0000001611197220 */ /* 0x000fc60000400000 */
[-C--:B----4-:R-:W-:Y:S01]  /*0450*/  FFMA R23, R17, R21.reuse, -R18 ;  /* 0x0000001511177223 */ /* 0x090fe20000000812 */
[----:B------:R-:W-:Y:S01]  /*0460*/  FFMA R25, R0, R21, R25 ;  /* 0x0000001500197223 */ /* 0x000fe20000000019 */
[----:B------:R-:W-:-:S03]  /*0470*/  IMAD.WIDE R18, R19, 0x4, R4 ;  /* 0x0000000413127825 */ /* 0x000fc600078e0204 */
[----:B------:R1:W-:Y:S04]  /*0480*/  STG.E desc[UR4][R2.64], R23 ;  /* 0x0000001702007986 */ /* 0x0003e8000c101904 */
[----:B------:R1:W-:Y:S04]  /*0490*/  STG.E desc[UR4][R2.64+0x4], R25 ;  /* 0x0000041902007986 */ /* 0x0003e8000c101904 */
[----:B------:R-:W2:Y:S04]  /*04a0*/  LDG.E R21, desc[UR4][R18.64+0x4] ;  /* 0x0000040412157981 */ /* 0x000ea8000c1e1900 */
[----:B------:R-:W4:Y:S01]  /*04b0*/  LDG.E R20, desc[UR4][R18.64] ;  /* 0x0000000412147981 */ /* 0x000f22000c1e1900 */
[----:B------:R-:W-:-:S04]  /*04c0*/  LEA R13, R16, R13, 0x1 ;  /* 0x0000000d100d7211 */ /* 0x000fc800078e08ff */
[----:B------:R-:W-:Y:S01]  /*04d0*/  ISETP.GE.AND P0, PT, R13, UR8, PT ;  /* 0x000000080d007c0c */ /* 0x000fe2000bf06270 */
[-C--:B--2---:R-:W-:Y:S01]  /*04e0*/  FMUL R22, R0, R21.reuse ;  /* 0x0000001500167220 */ /* 0x084fe20000400000 */
[----:B------:R-:W-:-:S03]  /*04f0*/  FMUL R21, R17, R21 ;  /* 0x0000001511157220 */ /* 0x000fc60000400000 */
[-C--:B----4-:R-:W-:Y:S01]  /*0500*/  FFMA R17, R17, R20.reuse, -R22 ;  /* 0x0000001411117223 */ /* 0x090fe20000000816 */
[----:B------:R-:W-:-:S04]  /*0510*/  FFMA R21, R0, R20, R21 ;  /* 0x0000001400157223 */ /* 0x000fc80000000015 */
[----:B------:R1:W-:Y:S04]  /*0520*/  STG.E desc[UR4][R18.64], R17 ;  /* 0x0000001112007986 */ /* 0x0003e8000c101904 */
[----:B------:R1:W-:Y:S01]  /*0530*/  STG.E desc[UR4][R18.64+0x4], R21 ;  /* 0x0000041512007986 */ /* 0x0003e2000c101904 */
[----:B------:R-:W-:Y:S05]  /*0540*/  @!P0 BRA `(.L_x_272) ;  /* 0xfffffffc001c8947 */ /* 0x000fea000383ffff */
[----:B------:R-:W-:Y:S05]  /*0550*/  EXIT ;  /* 0x000000000000794d */ /* 0x000fea0003800000 */
        .weak           $__internal_14_$__cuda_sm3x_div_rn_noftz_f32_slowpath
        .type           $__internal_14_$__cuda_sm3x_div_rn_noftz_f32_slowpath,@function
        .size           $__internal_14_$__cuda_sm3x_div_rn_noftz_f32_slowpath,(.L_x_732 - $__internal_14_$__cuda_sm3x_div_rn_noftz_f32_slowpath)
$__internal_14_$__cuda_sm3x_div_rn_noftz_f32_slowpath:
[----:B------:R-:W0:Y:S01]  /*0560*/  LDC R3, c[0x3][0x78] ;  /* 0x00c01e00ff037b82 */ /* 0x000e220000000800 */
[--C-:B------:R-:W-:Y:S01]  /*0570*/  SHF.R.U32.HI R21, RZ, 0x17, R0.reuse ;  /* 0x00000017ff157819 */ /* 0x100fe20000011600 */
[----:B------:R-:W1:Y:S01]  /*0580*/  LDCU UR6, c[0x3][0x78] ;  /* 0x00c00f00ff0677ac */ /* 0x000e620008000800 */
[----:B------:R-:W-:Y:S01]  /*0590*/  BSSY.RECONVERGENT B2, `(.L_x_273) ;  /* 0x0000064000027945 */ /* 0x000fe20003800200 */
[----:B------:R-:W-:Y:S01]  /*05a0*/  IMAD.MOV.U32 R22, RZ, RZ, R0 ;  /* 0x000000ffff167224 */ /* 0x000fe200078e0000 */
[----:B------:R-:W-:-:S05]  /*05b0*/  LOP3.LUT R21, R21, 0xff, RZ, 0xc0, !PT ;  /* 0x000000ff15157812 */ /* 0x000fca00078ec0ff */
[----:B------:R-:W-:Y:S02]  /*05c0*/  VIADD R25, R21, 0xffffffff ;  /* 0xffffffff15197836 */ /* 0x000fe40000000000 */
[----:B-1----:R-:W-:Y:S01]  /*05d0*/  IMAD.U32 R23, RZ, RZ, UR6 ;  /* 0x00000006ff177e24 */ /* 0x002fe2000f8e00ff */
[----:B0-----:R-:W-:-:S04]  /*05e0*/  SHF.R.U32.HI R2, RZ, 0x17, R3 ;  /* 0x00000017ff027819 */ /* 0x001fc80000011603 */
[----:B------:R-:W-:-:S05]  /*05f0*/  LOP3.LUT R2, R2, 0xff, RZ, 0xc0, !PT ;  /* 0x000000ff02027812 */ /* 0x000fca00078ec0ff */
[----:B------:R-:W-:-:S05]  /*0600*/  VIADD R24, R2, 0xffffffff ;  /* 0xffffffff02187836 */ /* 0x000fca0000000000 */
        /* <DEDUP_REMOVED lines=27> */
.L_x_274:
[----:B------:R-:W-:Y:S01]  /*07c0*/  LEA R0, R2, 0xc0800000, 0x17 ;  /* 0xc080000002007811 */ /* 0x000fe200078eb8ff */
[----:B------:R-:W-:Y:S01]  /*07d0*/  BSSY.RECONVERGENT B3, `(.L_x_279) ;  /* 0x0000036000037945 */ /* 0x000fe20003800200 */
[----:B------:R-:W-:-:S03]  /*07e0*/  IADD3 R3, PT, PT, R21, -0x7f, RZ ;  /* 0xffffff8115037810 */ /* 0x000fc60007ffe0ff */
[----:B------:R-:W-:Y:S02]  /*07f0*/  IMAD.IADD R24, R23, 0x1, -R0 ;  /* 0x0000000117187824 */ /* 0x000fe400078e0a00 */
[C---:B------:R-:W-:Y:S02]  /*0800*/  IMAD R0, R3.reuse, -0x800000, R22 ;  /* 0xff80000003007824 */ /* 0x040fe400078e0216 */
[----:B------:R0:W1:Y:S01]  /*0810*/  MUFU.RCP R23, R24 ;  /* 0x0000001800177308 */ /* 0x0000620000001000 */
[----:B------:R-:W-:Y:S01]  /*0820*/  FADD.FTZ R25, -R24, -RZ ;  /* 0x800000ff18197221 */ /* 0x000fe20000010100 */
        /* <DEDUP_REMOVED lines=23> */
[C---:B------:R-:W-:Y:S02]  /*09a0*/  ISETP.NE.AND P2, PT, R24.reuse, RZ, PT ;  /* 0x000000ff1800720c */ /* 0x040fe40003f45270 */
[----:B------:R-:W-:Y:S02]  /*09b0*/  ISETP.NE.AND P1, PT, R24, RZ, PT ;  /* 0x000000ff1800720c */ /* 0x000fe40003f25270 */
[----:B------:R-:W-:Y:S01]  /*09c0*/  LOP3.LUT R3, R2, 0x7fffff, RZ, 0xc0, !PT ;  /* 0x007fffff02037812 */ /* 0x000fe200078ec0ff */
[CCC-:B------:R-:W-:Y:S01]  /*09d0*/  FFMA.RP R2, R21.reuse, R23.reuse, R22.reuse ;  /* 0x0000001715027223 */ /* 0x1c0fe20000008016 */
[----:B------:R-:W-:Y:S01]  /*09e0*/  FFMA.RM R21, R21, R23, R22 ;  /* 0x0000001715157223 */ /* 0x000fe20000004016 */
[C---:B------:R-:W-:Y:S01]  /*09f0*/  VIADD R22, R24.reuse, 0x20 ;  /* 0x0000002018167836 */ /* 0x040fe20000000000 */
        /* <DEDUP_REMOVED lines=15> */
.L_x_281:
[----:B------:R-:W-:-:S04]  /*0af0*/  LOP3.LUT R0, R0, 0x80000000, RZ, 0xc0, !PT ;  /* 0x8000000000007812 */ /* 0x000fc800078ec0ff */
[----:B------:R-:W-:Y:S01]  /*0b00*/  LOP3.LUT R0, R0, 0x7f800000, RZ, 0xfc, !PT ;  /* 0x7f80000000007812 */ /* 0x000fe200078efcff */
[----:B------:R-:W-:Y:S06]  /*0b10*/  BRA `(.L_x_282) ;  /* 0x0000000000047947 */ /* 0x000fec0003800000 */
.L_x_280:
[----:B------:R-:W-:-:S07]  /*0b20*/  IMAD R0, R19, 0x800000, R0 ;  /* 0x0080000013007824 */ /* 0x000fce00078e0200 */
.L_x_282:
[----:B------:R-:W-:Y:S05]  /*0b30*/  BSYNC.RECONVERGENT B3 ;  /* 0x0000000000037941 */ /* 0x000fea0003800200 */
.L_x_279:
[----:B------:R-:W-:Y:S05]  /*0b40*/  BRA `(.L_x_283) ;  /* 0x0000000000207947 */ /* 0x000fea0003800000 */
.L_x_278:
[----:B------:R-:W-:-:S04]  /*0b50*/  LOP3.LUT R0, R23, 0x80000000, R22, 0x48, !PT ;  /* 0x8000000017007812 */ /* 0x000fc800078e4816 */
[----:B------:R-:W-:Y:S01]  /*0b60*/  LOP3.LUT R0, R0, 0x7f800000, RZ, 0xfc, !PT ;  /* 0x7f80000000007812 */ /* 0x000fe200078efcff */
[----:B------:R-:W-:Y:S06]  /*0b70*/  BRA `(.L_x_283) ;  /* 0x0000000000147947 */ /* 0x000fec0003800000 */
.L_x_277:
[----:B------:R-:W-:Y:S01]  /*0b80*/  LOP3.LUT R0, R23, 0x80000000, R22, 0x48, !PT ;  /* 0x8000000017007812 */ /* 0x000fe200078e4816 */
[----:B------:R-:W-:Y:S06]  /*0b90*/  BRA `(.L_x_283) ;  /* 0x00000000000c7947 */ /* 0x000fec0003800000 */
.L_x_276:
[----:B------:R-:W0:Y:S01]  /*0ba0*/  MUFU.RSQ R0, -QNAN ;  /* 0xffc0000000007908 */ /* 0x000e220000001400 */
[----:B------:R-:W-:Y:S05]  /*0bb0*/  BRA `(.L_x_283) ;  /* 0x0000000000047947 */ /* 0x000fea0003800000 */
.L_x_275:
[----:B------:R-:W-:-:S07]  /*0bc0*/  FADD.FTZ R0, R0, R3 ;  /* 0x0000000300007221 */ /* 0x000fce0000010000 */
.L_x_283:
[----:B------:R-:W-:Y:S05]  /*0bd0*/  BSYNC.RECONVERGENT B2 ;  /* 0x0000000000027941 */ /* 0x000fea0003800200 */
.L_x_273:
[----:B------:R-:W-:-:S04]  /*0be0*/  IMAD.MOV.U32 R21, RZ, RZ, 0x0 ;  /* 0x00000000ff157424 */ /* 0x000fc800078e00ff */
[----:B0-----:R-:W-:Y:S05]  /*0bf0*/  RET.REL.NODEC R20 `(rope_7d_kernel) ;  /* 0xfffffff414007950 */ /* 0x001fea0003c3ffff */
.L_x_284:
        /* <DEDUP_REMOVED lines=16> */
.L_x_732:


//--------------------- .text.manifold_attention_kernel --------------------------
	.section	.text.manifold_attention_kernel,"ax",@progbits
	.align	128
        .global         manifold_attention_kernel
        .type           manifold_attention_kernel,@function
        .size           manifold_attention_kernel,(.L_x_733 - manifold_attention_kernel)
        .other          manifold_attention_kernel,@"STO_CUDA_ENTRY STV_DEFAULT"
manifold_attention_kernel:
.text.manifold_attention_kernel:
        /* <DEDUP_REMOVED lines=12> */
[----:B------:R-:W-:Y:S01]  /*00c0*/  IMAD R15, R15, UR8, R0 ;  /* 0x000000080f0f7c24 */ /* 0x000fe2000f8e0200 */
[----:B------:R-:W-:Y:S01]  /*00d0*/  BSSY.RECONVERGENT B0, `(.L_x_285) ;  /* 0x0000196000007945 */ /* 0x000fe20003800200 */
[----:B------:R-:W2:Y:S02]  /*00e0*/  LDCU.64 UR6, c[0x0][0x358] ;  /* 0x00006b00ff0677ac */ /* 0x000ea40008000a00 */
[----:B------:R-:W-:Y:S01]  /*00f0*/  IMAD R14, R15, R3, R4 ;  /* 0x000000030f0e7224 */ /* 0x000fe200078e0204 */
[----:B------:R-:W3:Y:S01]  /*0100*/  LDCU UR10, c[0x0][0x3bc] ;  /* 0x00007780ff0a77ac */ /* 0x000ee20008000800 */
[----:B-1----:R-:W-:-:S04]  /*0110*/  MOV R12, UR4 ;  /* 0x00000004000c7c02 */ /* 0x002fc80008000f00 */
[----:B0-----:R-:W-:-:S13]  /*0120*/  ISETP.GE.AND P0, PT, R17, R12, PT ;  /* 0x0000000c1100720c */ /* 0x001fda0003f06270 */
[----:B--23--:R-:W-:Y:S05]  /*0130*/  @P0 BRA `(.L_x_286) ;  /* 0x00000018003c0947 */ /* 0x00cfea0003800000 */
[----:B------:R-:W0:Y:S01]  /*0140*/  LDC R0, c[0x0][0x3b8] ;  /* 0x0000ee00ff007b82 */ /* 0x000e220000000800 */
[----:B------:R-:W-:-:S07]  /*0150*/  IMAD R3, R3, UR8, R4 ;  /* 0x0000000803037c24 */ /* 0x000fce000f8e0204 */
[----:B------:R-:W1:Y:S01]  /*0160*/  LDC R2, c[0x0][0x360] ;  /* 0x0000d800ff027b82 */ /* 0x000e620000000800 */
[----:B0-----:R-:W-:-:S13]  /*0170*/  ISETP.GE.AND P0, PT, R0, 0x1, PT ;  /* 0x000000010000780c */ /* 0x001fda0003f06270 */
[----:B-1----:R-:W-:Y:S05]  /*0180*/  @!P0 BRA `(.L_x_287) ;  /* 0x0000001400a88947 */ /* 0x002fea0003800000 */
[----:B------:R-:W0:Y:S01]  /*0190*/  LDCU.64 UR4, c[0x0][0x3a0] ;  /* 0x00007400ff0477ac */ /* 0x000e220008000a00 */
[----:B------:R-:W-:Y:S01]  /*01a0*/  IADD3 R4, PT, PT, R0, -0x1, RZ ;  /* 0xffffffff00047810 */ /* 0x000fe20007ffe0ff */
[----:B0-----:R-:W-:-:S04]  /*01b0*/  UISETP.NE.U32.AND UP0, UPT, UR4, URZ, UPT ;  /* 0x000000ff0400728c */ /* 0x001fc8000bf05070 */
[----:B------:R-:W-:-:S09]  /*01c0*/  UISETP.NE.AND.EX UP0, UPT, UR5, URZ, UPT, UP0 ;  /* 0x000000ff0500728c */ /* 0x000fd2000bf05300 */
[----:B------:R-:W-:Y:S05]  /*01d0*/  BRA.U UP0, `(.L_x_288) ;  /* 0x0000000900c47547 */ /* 0x000fea000b800000 */
[----:B------:R-:W-:Y:S01]  /*01e0*/  BSSY.RECONVERGENT B1, `(.L_x_289) ;  /* 0x00000af000017945 */ /* 0x000fe20003800200 */
[----:B------:R-:W-:Y:S02]  /*01f0*/  ISETP.GE.U32.AND P0, PT, R4, 0x7, PT ;  /* 0x000000070400780c */ /* 0x000fe40003f06070 */
[----:B------:R-:W-:Y:S02]  /*0200*/  LOP3.LUT R0, R0, 0x7, RZ, 0xc0, !PT ;  /* 0x0000000700007812 */ /* 0x000fe400078ec0ff */
[----:B------:R-:W-:-:S09]  /*0210*/  MOV R3, R17 ;  /* 0x0000001100037202 */ /* 0x000fd20000000f00 */
.L_x_295:
[----:B------:R-:W0:Y:S01]  /*0220*/  LDCU UR4, c[0x0][0x3b4] ;  /* 0x00007680ff0477ac */ /* 0x000e220008000800 */
[----:B------:R-:W-:Y:S01]  /*0230*/  HFMA2 R9, -RZ, RZ, 0, 0 ;  /* 0x00000000ff097431 */ /* 0x000fe200000001ff */
[----:B------:R-:W-:Y:S01]  /*0240*/  MOV R5, RZ ;  /* 0x000000ff00057202 */ /* 0x000fe20000000f00 */
[----:B0-----:R-:W-:Y:S01]  /*0250*/  IMAD R8, R15, UR4, R3 ;  /* 0x000000040f087c24 */ /* 0x001fe2000f8e0203 */
[----:B------:R-:W-:Y:S06]  /*0260*/  @!P0 BRA `(.L_x_290) ;  /* 0x0000000000fc8947 */ /* 0x000fec0003800000 */
[----:B------:R-:W0:Y:S01]  /*0270*/  LDC R10, c[0x0][0x3b8] ;  /* 0x0000ee00ff0a7b82 */ /* 0x000e220000000800 */
[----:B------:R-:W-:Y:S02]  /*0280*/  MOV R9, RZ ;  /* 0x000000ff00097202 */ /* 0x000fe40000000f00 */
[----:B------:R-:W-:Y:S02]  /*0290*/  MOV R11, RZ ;  /* 0x000000ff000b7202 */ /* 0x000fe40000000f00 */
[----:B0-----:R-:W-:-:S07]  /*02a0*/  LOP3.LUT R10, R10, 0x7ffffff8, RZ, 0xc0, !PT ;  /* 0x7ffffff80a0a7812 */ /* 0x001fce00078ec0ff */
.L_x_291:
[----:B------:R-:W0:Y:S01]  /*02b0*/  LDC.64 R6, c[0x0][0x380] ;  /* 0x0000e000ff067b82 */ /* 0x000e220000000a00 */
[----:B------:R-:W1:Y:S07]  /*02c0*/  LDCU UR4, c[0x0][0x3b8] ;  /* 0x00007700ff0477ac */ /* 0x000e6e0008000800 */
[----:B------:R-:W2:Y:S01]  /*02d0*/  LDC.64 R4, c[0x0][0x388] ;  /* 0x0000e200ff047b82 */ /* 0x000ea20000000a00 */
[--C-:B-1----:R-:W-:Y:S02]  /*02e0*/  IMAD R13, R14, UR4, R11.reuse ;  /* 0x000000040e0d7c24 */ /* 0x102fe4000f8e020b */
[----:B------:R-:W-:Y:S01]  /*02f0*/  IMAD R19, R8, UR4, R11 ;  /* 0x0000000408137c24 */ /* 0x000fe2000f8e020b */
[----:B------:R-:W1:Y:S01]  /*0300*/  LDCU UR4, c[0x3][0x60] ;  /* 0x00c00c00ff0477ac */ /* 0x000e620008000800 */
[----:B0-----:R-:W-:-:S05]  /*0310*/  IMAD.WIDE R6, R13, 0x4, R6 ;  /* 0x000000040d067825 */ /* 0x001fca00078e0206 */
[----:B------:R-:W3:Y:S01]  /*0320*/  LDG.E.CONSTANT R13, desc[UR6][R6.64] ;  /* 0x00000006060d7981 */ /* 0x000ee2000c1e9900 */
[----:B--2---:R-:W-:-:S03]  /*0330*/  IMAD.WIDE R4, R19, 0x4, R4 ;  /* 0x0000000413047825 */ /* 0x004fc600078e0204 */
[----:B------:R-:W2:Y:S04]  /*0340*/  LDG.E.CONSTANT R27, desc[UR6][R6.64+0x4] ;  /* 0x00000406061b7981 */ /* 0x000ea8000c1e9900 */
[----:B------:R-:W3:Y:S04]  /*0350*/  LDG.E.CONSTANT R16, desc[UR6][R4.64] ;  /* 0x0000000604107981 */ /* 0x000ee8000c1e9900 */
[----:B------:R-:W2:Y:S04]  /*0360*/  LDG.E.CONSTANT R22, desc[UR6][R4.64+0x4] ;  /* 0x0000040604167981 */ /* 0x000ea8000c1e9900 */
[----:B------:R-:W4:Y:S04]  /*0370*/  LDG.E.CONSTANT R25, desc[UR6][R6.64+0x8] ;  /* 0x0000080606197981 */ /* 0x000f28000c1e9900 */
[----:B------:R-:W4:Y:S01]  /*0380*/  LDG.E.CONSTANT R24, desc[UR6][R4.64+0x8] ;  /* 0x0000080604187981 */ /* 0x000f22000c1e9900 */
[----:B------:R-:W-:Y:S01]  /*0390*/  ISETP.NE.AND P1, PT, R11, RZ, PT ;  /* 0x000000ff0b00720c */ /* 0x000fe20003f25270 */
[----:B------:R-:W-:-:S02]  /*03a0*/  HFMA2 R12, -RZ, RZ, 0, 5.7220458984375e-06 ;  /* 0x00000060ff0c7431 */ /* 0x000fc400000001ff */
[----:B------:R-:W5:Y:S04]  /*03b0*/  LDG.E.CONSTANT R18, desc[UR6][R6.64+0xc] ;  /* 0x00000c0606127981 */ /* 0x000f68000c1e9900 */
[----:B------:R-:W5:Y:S01]  /*03c0*/  LDG.E.CONSTANT R19, desc[UR6][R4.64+0xc] ;  /* 0x00000c0604137981 */ /* 0x000f62000c1e9900 */
[----:B------:R-:W-:-:S03]  /*03d0*/  LEA R12, R11, R12, 0x2 ;  /* 0x0000000c0b0c7211 */ /* 0x000fc600078e10ff */
[----:B------:R-:W5:Y:S02]  /*03e0*/  LDG.E.CONSTANT R23, desc[UR6][R4.64+0x14] ;  /* 0x0000140604177981 */ /* 0x000f64000c1e9900 */
[----:B------:R-:W0:Y:S02]  /*03f0*/  @!P1 LDC R26, c[0x3][R12+0x4] ;  /* 0x00c001000c1a9b82 */ /* 0x000e240000000800 */
[----:B------:R-:W5:Y:S01]  /*0400*/  LDG.E.CONSTANT R21, desc[UR6][R4.64+0x18] ;  /* 0x0000180604157981 */ /* 0x000f62000c1e9900 */
[----:B---3--:R-:W-:-:S03]  /*0410*/  FMUL R20, R13, R16 ;  /* 0x000000100d147220 */ /* 0x008fc60000400000 */
[----:B------:R-:W3:Y:S01]  /*0420*/  LDG.E.CONSTANT R13, desc[UR6][R6.64+0x10] ;  /* 0x00001006060d7981 */ /* 0x000ee2000c1e9900 */
[----:B-1----:R-:W-:Y:S01]  /*0430*/  @!P1 FMUL R20, R20, UR4 ;  /* 0x0000000414149c20 */ /* 0x002fe20008400000 */
[----:B--2---:R-:W-:Y:S02]  /*0440*/  FMUL R27, R27, R22 ;  /* 0x000000161b1b7220 */ /* 0x004fe40000400000 */
[----:B------:R-:W3:Y:S01]  /*0450*/  LDG.E.CONSTANT R16, desc[UR6][R4.64+0x10] ;  /* 0x0000100604107981 */ /* 0x000ee2000c1e9900 */
[----:B------:R-:W-:-:S03]  /*0460*/  FADD R28, R20, R9 ;  /* 0x00000009141c7221 */ /* 0x000fc60000000000 */
[----:B------:R-:W2:Y:S04]  /*0470*/  LDG.E.CONSTANT R22, desc[UR6][R6.64+0x14] ;  /* 0x0000140606167981 */ /* 0x000ea8000c1e9900 */
[----:B------:R-:W2:Y:S01]  /*0480*/  LDG.E.CONSTANT R20, desc[UR6][R6.64+0x18] ;  /* 0x0000180606147981 */ /* 0x000ea2000c1e9900 */
[----:B0-----:R-:W-:-:S03]  /*0490*/  @!P1 FMUL R27, R27, R26 ;  /* 0x0000001a1b1b9220 */ /* 0x001fc60000400000 */
[----:B------:R-:W2:Y:S04]  /*04a0*/  LDG.E.CONSTANT R9, desc[UR6][R6.64+0x1c] ;  /* 0x00001c0606097981 */ /* 0x000ea8000c1e9900 */
[----:B------:R0:W2:Y:S01]  /*04b0*/  LDG.E.CONSTANT R26, desc[UR6][R4.64+0x1c] ;  /* 0x00001c06041a7981 */ /* 0x0000a2000c1e9900 */
[----:B------:R-:W-:Y:S02]  /*04c0*/  FADD R29, R28, R27 ;  /* 0x0000001b1c1d7221 */ /* 0x000fe40000000000 */
[----:B------:R-:W1:Y:S01]  /*04d0*/  @!P1 LDC R27, c[0x3][R12+0x8] ;  /* 0x00c002000c1b9b82 */ /* 0x000e620000000800 */
[----:B----4-:R-:W-:Y:S01]  /*04e0*/  FMUL R24, R25, R24 ;  /* 0x0000001819187220 */ /* 0x010fe20000400000 */
[----:B-----5:R-:W-:-:S06]  /*04f0*/  FMUL R18, R18, R19 ;  /* 0x0000001312127220 */ /* 0x020fcc0000400000 */
[----:B------:R-:W4:Y:S08]  /*0500*/  @!P1 LDC R25, c[0x3][R12+0xc] ;  /* 0x00c003000c199b82 */ /* 0x000f300000000800 */
[----:B------:R-:W5:Y:S01]  /*0510*/  @!P1 LDC R28, c[0x3][R12+0x10] ;  /* 0x00c004000c1c9b82 */ /* 0x000f620000000800 */
[----:B-1----:R-:W-:-:S07]  /*0520*/  @!P1 FMUL R24, R24, R27 ;  /* 0x0000001b18189220 */ /* 0x002fce0000400000 */
[----:B------:R-:W1:Y:S08]  /*0530*/  @!P1 LDC R19, c[0x3][R12+0x14] ;  /* 0x00c005000c139b82 */ /* 0x000e700000000800 */
[----:B------:R-:W0:Y:S01]  /*0540*/  @!P1 LDC R27, c[0x3][R12+0x18] ;  /* 0x00c006000c1b9b82 */ /* 0x000e220000000800 */
[----:B------:R-:W-:Y:S01]  /*0550*/  FADD R29, R29, R24 ;  /* 0x000000181d1d7221 */ /* 0x000fe20000000000 */
[----:B----4-:R-:W-:Y:S01]  /*0560*/  @!P1 FMUL R18, R18, R25 ;  /* 0x0000001912129220 */ /* 0x010fe20000400000 */
[----:B------:R-:W-:-:S03]  /*0570*/  IADD3 R11, PT, PT, R11, 0x8, RZ ;  /* 0x000000080b0b7810 */ /* 0x000fc60007ffe0ff */
[----:B------:R-:W-:Y:S01]  /*0580*/  FADD R18, R29, R18 ;  /* 0x000000121d127221 */ /* 0x000fe20000000000 */
[----:B---3--:R-:W-:Y:S01]  /*0590*/  FMUL R13, R13, R16 ;  /* 0x000000100d0d7220 */ /* 0x008fe20000400000 */
[----:B--2---:R-:W-:Y:S01]  /*05a0*/  FMUL R22, R22, R23 ;  /* 0x0000001716167220 */ /* 0x004fe20000400000 */
[----:B------:R-:W-:Y:S02]  /*05b0*/  FMUL R20, R20, R21 ;  /* 0x0000001514147220 */ /* 0x000fe40000400000 */
[----:B-----5:R-:W-:Y:S01]  /*05c0*/  @!P1 FMUL R13, R13, R28 ;  /* 0x0000001c0d0d9220 */ /* 0x020fe20000400000 */
[----:B-1----:R-:W-:Y:S01]  /*05d0*/  @!P1 FMUL R22, R22, R19 ;  /* 0x0000001316169220 */ /* 0x002fe20000400000 */
[----:B0-----:R-:W-:Y:S01]  /*05e0*/  @!P1 FMUL R20, R20, R27 ;  /* 0x0000001b14149220 */ /* 0x001fe20000400000 */
[----:B------:R-:W-:Y:S01]  /*05f0*/  ISETP.NE.AND P1, PT, R11, R10, PT ;  /* 0x0000000a0b00720c */ /* 0x000fe20003f25270 */
[----:B------:R-:W-:-:S04]  /*0600*/  FADD R13, R18, R13 ;  /* 0x0000000d120d7221 */ /* 0x000fc80000000000 */
[----:B------:R-:W-:-:S04]  /*0610*/  FADD R5, R13, R22 ;  /* 0x000000160d057221 */ /* 0x000fc80000000000 */
[----:B------:R-:W-:-:S04]  /*0620*/  FADD R5, R5, R20 ;  /* 0x0000001405057221 */ /* 0x000fc80000000000 */
[----:B------:R-:W-:Y:S01]  /*0630*/  FFMA R9, R26, R9, R5 ;  /* 0x000000091a097223 */ /* 0x000fe20000000005 */
[----:B------:R-:W-:Y:S06]  /*0640*/  @P1 BRA `(.L_x_291) ;  /* 0xfffffffc00181947 */ /* 0x000fec000383ffff */
[----:B------:R-:W-:-:S07]  /*0650*/  MOV R5, R10 ;  /* 0x0000000a00057202 */ /* 0x000fce0000000f00 */
.L_x_290:
[----:B------:R-:W-:-:S13]  /*0660*/  ISETP.NE.AND P1, PT, R0, RZ, PT ;  /* 0x000000ff0000720c */ /* 0x000fda0003f25270 */
[----:B------:R-:W-:Y:S05]  /*0670*/  @!P1 BRA `(.L_x_292) ;  /* 0x0000000400649947 */ /* 0x000fea0003800000 */
[----:B------:R-:W0:Y:S01]  /*0680*/  LDCU UR9, c[0x0][0x3b8] ;  /* 0x00007700ff0977ac */ /* 0x000e220008000800 */
[----:B------:R-:W-:-:S04]  /*0690*/  IADD3 R4, PT, PT, R0, -0x1, RZ ;  /* 0xffffffff00047810 */ /* 0x000fc80007ffe0ff */
[----:B------:R-:W-:Y:S01]  /*06a0*/  ISETP.GE.U32.AND P1, PT, R4, 0x3, PT ;  /* 0x000000030400780c */ /* 0x000fe20003f26070 */
[----:B0-----:R-:W-:-:S12]  /*06b0*/  ULOP3.LUT UP0, UR4, UR9, 0x3, URZ, 0xc0, !UPT ;  /* 0x0000000309047892 */ /* 0x001fd8000f80c0ff */
[----:B------:R-:W-:Y:S05]  /*06c0*/  @!P1 BRA `(.L_x_293) ;  /* 0x0000000000989947 */ /* 0x000fea0003800000 */
[----:B------:R-:W0:Y:S01]  /*06d0*/  LDC.64 R6, c[0x0][0x380] ;  /* 0x0000e000ff067b82 */ /* 0x000e220000000a00 */
[----:B------:R-:W1:Y:S07]  /*06e0*/  LDCU UR5, c[0x0][0x3b8] ;  /* 0x00007700ff0577ac */ /* 0x000e6e0008000800 */
[----:B------:R-:W2:Y:S01]  /*06f0*/  LDC.64 R10, c[0x0][0x388] ;  /* 0x0000e200ff0a7b82 */ /* 0x000ea20000000a00 */
[--C-:B-1----:R-:W-:Y:S02]  /*0700*/  IMAD R13, R14, UR5, R5.reuse ;  /* 0x000000050e0d7c24 */ /* 0x102fe4000f8e0205 */
[----:B------:R-:W-:-:S02]  /*0710*/  IMAD R19, R8, UR5, R5 ;  /* 0x0000000508137c24 */ /* 0x000fc4000f8e0205 */
[----:B0-----:R-:W-:-:S05]  /*0720*/  IMAD.WIDE R6, R13, 0x4, R6 ;  /* 0x000000040d067825 */ /* 0x001fca00078e0206 */
[----:B------:R-:W3:Y:S01]  /*0730*/  LDG.E.CONSTANT R18, desc[UR6][R6.64] ;  /* 0x0000000606127981 */ /* 0x000ee2000c1e9900 */
[----:B--2---:R-:W-:-:S03]  /*0740*/  IMAD.WIDE R10, R19, 0x4, R10 ;  /* 0x00000004130a7825 */ /* 0x004fc600078e020a */
[----:B------:R-:W2:Y:S04]  /*0750*/  LDG.E.CONSTANT R20, desc[UR6][R6.64+0x4] ;  /* 0x0000040606147981 */ /* 0x000ea8000c1e9900 */
[----:B------:R-:W3:Y:S04]  /*0760*/  LDG.E.CONSTANT R21, desc[UR6][R10.64] ;  /* 0x000000060a157981 */ /* 0x000ee8000c1e9900 */
[----:B------:R-:W2:Y:S04]  /*0770*/  LDG.E.CONSTANT R23, desc[UR6][R10.64+0x4] ;  /* 0x000004060a177981 */ /* 0x000ea8000c1e9900 */
[----:B------:R-:W4:Y:S04]  /*0780*/  LDG.E.CONSTANT R22, desc[UR6][R6.64+0x8] ;  /* 0x0000080606167981 */ /* 0x000f28000c1e9900 */
[----:B------:R-:W4:Y:S04]  /*0790*/  LDG.E.CONSTANT R25, desc[UR6][R10.64+0x8] ;  /* 0x000008060a197981 */ /* 0x000f28000c1e9900 */
[----:B------:R3:W5:Y:S04]  /*07a0*/  LDG.E.CONSTANT R24, desc[UR6][R6.64+0xc] ;  /* 0x00000c0606187981 */ /* 0x000768000c1e9900 */
[----:B------:R0:W5:Y:S01]  /*07b0*/  LDG.E.CONSTANT R27, desc[UR6][R10.64+0xc] ;  /* 0x00000c060a1b7981 */ /* 0x000162000c1e9900 */
[----:B------:R-:W-:Y:S01]  /*07c0*/  HFMA2 R4, -RZ, RZ, 0, 5.7220458984375e-06 ;  /* 0x00000060ff047431 */ /* 0x000fe200000001ff */
[----:B------:R-:W-:-:S02]  /*07d0*/  ISETP.GE.U32.AND P1, PT, R5, 0x7, PT ;  /* 0x000000070500780c */ /* 0x000fc40003f26070 */
[C---:B------:R-:W-:Y:S02]  /*07e0*/  ISETP.GE.U32.AND P2, PT, R5.reuse, 0x6, PT ;  /* 0x000000060500780c */ /* 0x040fe40003f46070 */
[C---:B------:R-:W-:Y:S02]  /*07f0*/  ISETP.GE.U32.AND P3, PT, R5.reuse, 0x5, PT ;  /* 0x000000050500780c */ /* 0x040fe40003f66070 */
[C---:B------:R-:W-:Y:S02]  /*0800*/  LEA R4, R5.reuse, R4, 0x2 ;  /* 0x0000000405047211 */ /* 0x040fe400078e10ff */
[----:B------:R-:W-:-:S05]  /*0810*/  ISETP.GE.U32.AND P4, PT, R5, 0x4, PT ;  /* 0x000000040500780c */ /* 0x000fca0003f86070 */
[----:B------:R-:W1:Y:S08]  /*0820*/  @!P1 LDC R13, c[0x3][R4] ;  /* 0x00c00000040d9b82 */ /* 0x000e700000000800 */
[----:B------:R-:W0:Y:S08]  /*0830*/  @!P2 LDC R12, c[0x3][R4+0x4] ;  /* 0x00c00100040cab82 */ /* 0x000e300000000800 */
[----:B------:R-:W4:Y:S08]  /*0840*/  @!P3 LDC R19, c[0x3][R4+0x8] ;  /* 0x00c002000413bb82 */ /* 0x000f300000000800 */
[----:B------:R-:W5:Y:S01]  /*0850*/  @!P4 LDC R16, c[0x3][R4+0xc] ;  /* 0x00c003000410cb82 */ /* 0x000f620000000800 */
[----:B------:R-:W-:Y:S01]  /*0860*/  IADD3 R5, PT, PT, R5, 0x4, RZ ;  /* 0x0000000405057810 */ /* 0x000fe20007ffe0ff */
[----:B---3--:R-:W-:-:S04]  /*0870*/  FMUL R6, R18, R21 ;  /* 0x0000001512067220 */ /* 0x008fc80000400000 */
[----:B-1----:R-:W-:Y:S01]  /*0880*/  @!P1 FMUL R6, R6, R13 ;  /* 0x0000000d06069220 */ /* 0x002fe20000400000 */
[----:B--2---:R-:W-:-:S03]  /*0890*/  FMUL R7, R20, R23 ;  /* 0x0000001714077220 */ /* 0x004fc60000400000 */
[----:B0-----:R-:W-:Y:S01]  /*08a0*/  FADD R10, R9, R6 ;  /* 0x00000006090a7221 */ /* 0x001fe20000000000 */
[----:B------:R-:W-:Y:S01]  /*08b0*/  @!P2 FMUL R7, R7, R12 ;  /* 0x0000000c0707a220 */ /* 0x000fe20000400000 */
[----:B----4-:R-:W-:-:S03]  /*08c0*/  FMUL R6, R22, R25 ;  /* 0x0000001916067220 */ /* 0x010fc60000400000 */
[----:B------:R-:W-:Y:S01]  /*08d0*/  FADD R7, R10, R7 ;  /* 0x000000070a077221 */ /* 0x000fe20000000000 */
[----:B------:R-:W-:Y:S01]  /*08e0*/  @!P3 FMUL R6, R6, R19 ;  /* 0x000000130606b220 */ /* 0x000fe20000400000 */
[----:B-----5:R-:W-:-:S03]  /*08f0*/  FMUL R9, R24, R27 ;  /* 0x0000001b18097220 */ /* 0x020fc60000400000 */
[----:B------:R-:W-:Y:S01]  /*0900*/  FADD R6, R7, R6 ;  /* 0x0000000607067221 */ /* 0x000fe20000000000 */
[----:B------:R-:W-:-:S04]  /*0910*/  @!P4 FMUL R9, R9, R16 ;  /* 0x000000100909c220 */ /* 0x000fc80000400000 */
[----:B------:R-:W-:-:S07]  /*0920*/  FADD R9, R6, R9 ;  /* 0x0000000906097221 */ /* 0x000fce0000000000 */
.L_x_293:
[----:B------:R-:W-:Y:S05]  /*0930*/  BRA.U !UP0, `(.L_x_292) ;  /* 0x0000000108b47547 */ /* 0x000fea000b800000 */
[----:B------:R-:W-:Y:S02]  /*0940*/  UISETP.NE.AND UP0, UPT, UR4, 0x1, UPT ;  /* 0x000000010400788c */ /* 0x000fe4000bf05270 */
[----:B------:R-:W-:-:S04]  /*0950*/  ULOP3.LUT UR5, UR9, 0x1, URZ, 0xc0, !UPT ;  /* 0x0000000109057892 */ /* 0x000fc8000f8ec0ff */
[----:B------:R-:W-:-:S03]  /*0960*/  UISETP.NE.U32.AND UP1, UPT, UR5, 0x1, UPT ;  /* 0x000000010500788c */ /* 0x000fc6000bf25070 */
[----:B------:R-:W-:Y:S08]  /*0970*/  BRA.U !UP0, `(.L_x_294) ;  /* 0x0000000108647547 */ /* 0x000ff0000b800000 */
[----:B------:R-:W0:Y:S01]  /*0980*/  LDC.64 R6, c[0x0][0x380] ;  /* 0x0000e000ff067b82 */ /* 0x000e220000000a00 */
[--C-:B------:R-:W-:Y:S02]  /*0990*/  IMAD R13, R14, UR9, R5.reuse ;  /* 0x000000090e0d7c24 */ /* 0x100fe4000f8e0205 */
[----:B------:R-:W-:-:S05]  /*09a0*/  IMAD R19, R8, UR9, R5 ;  /* 0x0000000908137c24 */ /* 0x000fca000f8e0205 */
[----:B------:R-:W1:Y:S01]  /*09b0*/  LDC.64 R10, c[0x0][0x388] ;  /* 0x0000e200ff0a7b82 */ /* 0x000e620000000a00 */
[----:B0-----:R-:W-:-:S05]  /*09c0*/  IMAD.WIDE R6, R13, 0x4, R6 ;  /* 0x000000040d067825 */ /* 0x001fca00078e0206 */
[----:B------:R-:W2:Y:S01]  /*09d0*/  LDG.E.CONSTANT R4, desc[UR6][R6.64] ;  /* 0x0000000606047981 */ /* 0x000ea2000c1e9900 */
[----:B-1----:R-:W-:-:S03]  /*09e0*/  IMAD.WIDE R10, R19, 0x4, R10 ;  /* 0x00000004130a7825 */ /* 0x002fc600078e020a */
[----:B------:R-:W3:Y:S04]  /*09f0*/  LDG.E.CONSTANT R12, desc[UR6][R6.64+0x4] ;  /* 0x00000406060c7981 */ /* 0x000ee8000c1e9900 */
[----:B------:R-:W2:Y:S04]  /*0a00*/  LDG.E.CONSTANT R21, desc[UR6][R10.64] ;  /* 0x000000060a157981 */ /* 0x000ea8000c1e9900 */
[----:B------:R-:W3:Y:S01]  /*0a10*/  LDG.E.CONSTANT R23, desc[UR6][R10.64+0x4] ;  /* 0x000004060a177981 */ /* 0x000ee2000c1e9900 */
[C---:B------:R-:W-:Y:S02]  /*0a20*/  ISETP.GE.U32.AND P1, PT, R5.reuse, 0x7, PT ;  /* 0x000000070500780c */ /* 0x040fe40003f26070 */
[----:B------:R-:W-:-:S11]  /*0a30*/  ISETP.GE.U32.AND P2, PT, R5, 0x6, PT ;  /* 0x000000060500780c */ /* 0x000fd60003f46070 */
[----:B------:R-:W-:Y:S02]  /*0a40*/  @!P1 MOV R16, 0x60 ;  /* 0x0000006000109802 */ /* 0x000fe40000000f00 */
[----:B------:R-:W-:Y:S02]  /*0a50*/  @!P2 MOV R18, 0x60 ;  /* 0x000000600012a802 */ /* 0x000fe40000000f00 */
[C---:B------:R-:W-:Y:S02]  /*0a60*/  @!P1 LEA R13, R5.reuse, R16, 0x2 ;  /* 0x00000010050d9211 */ /* 0x040fe400078e10ff */
[----:B------:R-:W-:-:S04]  /*0a70*/  @!P2 LEA R18, R5, R18, 0x2 ;  /* 0x000000120512a211 */ /* 0x000fc800078e10ff */
[----:B------:R-:W0:Y:S08]  /*0a80*/  @!P1 LDC R13, c[0x3][R13] ;  /* 0x00c000000d0d9b82 */ /* 0x000e300000000800 */
[----:B------:R-:W1:Y:S01]  /*0a90*/  @!P2 LDC R19, c[0x3][R18+0x4] ;  /* 0x00c001001213ab82 */ /* 0x000e620000000800 */
[----:B------:R-:W-:Y:S01]  /*0aa0*/  IADD3 R5, PT, PT, R5, 0x2, RZ ;  /* 0x0000000205057810 */ /* 0x000fe20007ffe0ff */
[----:B--2---:R-:W-:Y:S01]  /*0ab0*/  FMUL R4, R4, R21 ;  /* 0x0000001504047220 */ /* 0x004fe20000400000 */
[----:B---3--:R-:W-:-:S03]  /*0ac0*/  FMUL R6, R12, R23 ;  /* 0x000000170c067220 */ /* 0x008fc60000400000 */
[----:B0-----:R-:W-:Y:S01]  /*0ad0*/  @!P1 FMUL R4, R4, R13 ;  /* 0x0000000d04049220 */ /* 0x001fe20000400000 */
[----:B-1----:R-:W-:-:S03]  /*0ae0*/  @!P2 FMUL R6, R6, R19 ;  /* 0x000000130606a220 */ /* 0x002fc60000400000 */
[----:B------:R-:W-:-:S04]  /*0af0*/  FADD R9, R9, R4 ;  /* 0x0000000409097221 */ /* 0x000fc80000000000 */
[----:B------:R-:W-:-:S07]  /*0b00*/  FADD R9, R9, R6 ;  /* 0x0000000609097221 */ /* 0x000fce0000000000 */
.L_x_294:
[----:B------:R-:W-:Y:S05]  /*0b10*/  BRA.U UP1, `(.L_x_292) ;  /* 0x00000001013c7547 */ /* 0x000fea000b800000 */
[----:B------:R-:W0:Y:S01]  /*0b20*/  LDC.64 R6, c[0x0][0x380] ;  /* 0x0000e000ff067b82 */ /* 0x000e220000000a00 */
[--C-:B------:R-:W-:Y:S02]  /*0b30*/  IMAD R13, R14, UR9, R5.reuse ;  /* 0x000000090e0d7c24 */ /* 0x100fe4000f8e0205 */
[----:B------:R-:W-:-:S05]  /*0b40*/  IMAD R19, R8, UR9, R5 ;  /* 0x0000000908137c24 */ /* 0x000fca000f8e0205 */
[----:B------:R-:W1:Y:S01]  /*0b50*/  LDC.64 R10, c[0x0][0x388] ;  /* 0x0000e200ff0a7b82 */ /* 0x000e620000000a00 */
[----:B0-----:R-:W-:-:S06]  /*0b60*/  IMAD.WIDE R6, R13, 0x4, R6 ;  /* 0x000000040d067825 */ /* 0x001fcc00078e0206 */
[----:B------:R-:W2:Y:S01]  /*0b70*/  LDG.E.CONSTANT R6, desc[UR6][R6.64] ;  /* 0x0000000606067981 */ /* 0x000ea2000c1e9900 */
[----:B-1----:R-:W-:-:S06]  /*0b80*/  IMAD.WIDE R10, R19, 0x4, R10 ;  /* 0x00000004130a7825 */ /* 0x002fcc00078e020a */
[----:B------:R-:W2:Y:S01]  /*0b90*/  LDG.E.CONSTANT R11, desc[UR6][R10.64] ;  /* 0x000000060a0b7981 */ /* 0x000ea2000c1e9900 */
[----:B------:R-:W-:-:S13]  /*0ba0*/  ISETP.GE.U32.AND P1, PT, R5, 0x7, PT ;  /* 0x000000070500780c */ /* 0x000fda0003f26070 */
[----:B------:R-:W-:-:S04]  /*0bb0*/  @!P1 MOV R4, 0x60 ;  /* 0x0000006000049802 */ /* 0x000fc80000000f00 */
[----:B------:R-:W-:-:S06]  /*0bc0*/  @!P1 LEA R5, R5, R4, 0x2 ;  /* 0x0000000405059211 */ /* 0x000fcc00078e10ff */
[----:B------:R-:W0:Y:S01]  /*0bd0*/  @!P1 LDC R5, c[0x3][R5] ;  /* 0x00c0000005059b82 */ /* 0x000e220000000800 */
[----:B--2---:R-:W-:-:S04]  /*0be0*/  FMUL R4, R6, R11 ;  /* 0x0000000b06047220 */ /* 0x004fc80000400000 */
[----:B0-----:R-:W-:-:S04]  /*0bf0*/  @!P1 FMUL R4, R4, R5 ;  /* 0x0000000504049220 */ /* 0x001fc80000400000 */
[----:B------:R-:W-:-:S07]  /*0c00*/  FADD R9, R9, R4 ;  /* 0x0000000409097221 */ /* 0x000fce0000000000 */
.L_x_292:
[----:B------:R-:W0:Y:S01]  /*0c10*/  S2UR UR5, SR_CgaCtaId ;  /* 0x00000000000579c3 */ /* 0x000e220000008800 */
[----:B------:R-:W1:Y:S01]  /*0c20*/  LDCU UR9, c[0x0][0x3bc] ;  /* 0x00007780ff0977ac */ /* 0x000e620008000800 */
[----:B------:R-:W2:Y:S01]  /*0c30*/  LDCU UR11, c[0x0][0x3b4] ;  /* 0x00007680ff0b77ac */ /* 0x000ea20008000800 */
[----:B------:R-:W-:Y:S01]  /*0c40*/  UMOV UR4, 0x400 ;  /* 0x0000040000047882 */ /* 0x000fe20000000000 */
[----:B-1----:R-:W-:Y:S01]  /*0c50*/  FMUL R9, R9, UR9 ;  /* 0x0000000909097c20 */ /* 0x002fe20008400000 */
[----:B--2---:R-:W-:Y:S01]  /*0c60*/  MOV R12, UR11 ;  /* 0x0000000b000c7c02 */ /* 0x004fe20008000f00 */
[----:B0-----:R-:W-:-:S06]  /*0c70*/  ULEA UR4, UR5, UR4, 0x18 ;  /* 0x0000000405047291 */ /* 0x001fcc000f8ec0ff */
[----:B------:R-:W-:Y:S02]  /*0c80*/  LEA R4, R3, UR4, 0x2 ;  /* 0x0000000403047c11 */ /* 0x000fe4000f8e10ff */
[----:B------:R-:W-:-:S03]  /*0c90*/  IADD3 R3, PT, PT, R2, R3, RZ ;  /* 0x0000000302037210 */ /* 0x000fc60007ffe0ff */
[----:B------:R0:W-:Y:S01]  /*0ca0*/  STS [R4], R9 ;  /* 0x0000000904007388 */ /* 0x0001e20000000800 */
[----:B------:R-:W-:-:S13]  /*0cb0*/  ISETP.GE.AND P1, PT, R3, R12, PT ;  /* 0x0000000c0300720c */ /* 0x000fda0003f26270 */
[----:B0-----:R-:W-:Y:S05]  /*0cc0*/  @!P1 BRA `(.L_x_295) ;  /* 0xfffffff400549947 */ /* 0x001fea000383ffff */
[----:B------:R-:W-:Y:S05]  /*0cd0*/  BSYNC.RECONVERGENT B1 ;  /* 0x0000000000017941 */ /* 0x000fea0003800200 */
.L_x_289:
[----:B------:R-:W-:Y:S05]  /*0ce0*/  BRA `(.L_x_286) ;  /* 0x0000000c00507947 */ /* 0x000fea0003800000 */
.L_x_288:
[----:B------:R-:W-:Y:S01]  /*0cf0*/  BSSY.RECONVERGENT B1, `(.L_x_296) ;  /* 0x00000b2000017945 */ /* 0x000fe20003800200 */
[----:B------:R-:W-:Y:S01]  /*0d00*/  ISETP.GE.U32.AND P0, PT, R4, 0x7, PT ;  /* 0x000000070400780c */ /* 0x000fe20003f06070 */
[----:B------:R-:W-:Y:S01]  /*0d10*/  IMAD.MOV.U32 R8, RZ, RZ, R17 ;  /* 0x000000ffff087224 */ /* 0x000fe200078e0011 */
[----:B------:R-:W-:-:S11]  /*0d20*/  LOP3.LUT R0, R0, 0x7, RZ, 0xc0, !PT ;  /* 0x0000000700007812 */ /* 0x000fd600078ec0ff */
.L_x_302:
[----:B0-----:R-:W0:Y:S01]  /*0d30*/  LDCU UR4, c[0x0][0x3b4] ;  /* 0x00007680ff0477ac */ /* 0x001e220008000800 */
        /* <DEDUP_REMOVED lines=8> */
.L_x_298:
[----:B------:R-:W0:Y:S01]  /*0dc0*/  LDC.64 R6, c[0x0][0x380] ;  /* 0x0000e000ff067b82 */ /* 0x000e220000000a00 */
[----:B------:R-:W1:Y:S07]  /*0dd0*/  LDCU UR4, c[0x0][0x3b8] ;  /* 0x00007700ff0477ac */ /* 0x000e6e0008000800 */
[----:B------:R-:W2:Y:S01]  /*0de0*/  LDC.64 R4, c[0x0][0x388] ;  /* 0x0000e200ff047b82 */ /* 0x000ea20000000a00 */
[--C-:B-1----:R-:W-:Y:S02]  /*0df0*/  IMAD R19, R14, UR4, R13.reuse ;  /* 0x000000040e137c24 */ /* 0x102fe4000f8e020d */
[----:B------:R-:W-:-:S02]  /*0e00*/  IMAD R21, R10, UR4, R13 ;  /* 0x000000040a157c24 */ /* 0x000fc4000f8e020d */
[----:B------:R-:W-:Y:S01]  /*0e10*/  HFMA2 R12, -RZ, RZ, 0, 5.7220458984375e-06 ;  /* 0x00000060ff0c7431 */ /* 0x000fe200000001ff */
[----:B------:R-:W-:Y:S01]  /*0e20*/  ISETP.NE.AND P1, PT, R13, RZ, PT ;  /* 0x000000ff0d00720c */ /* 0x000fe20003f25270 */
[----:B0-----:R-:W-:Y:S01]  /*0e30*/  IMAD.WIDE R6, R19, 0x4, R6 ;  /* 0x0000000413067825 */ /* 0x001fe200078e0206 */
[----:B------:R-:W0:Y:S04]  /*0e40*/  LDCU UR4, c[0x3][0x60] ;  /* 0x00c00c00ff0477ac */ /* 0x000e280008000800 */
[----:B------:R-:W3:Y:S01]  /*0e50*/  LDG.E.CONSTANT R16, desc[UR6][R6.64] ;  /* 0x0000000606107981 */ /* 0x000ee2000c1e9900 */
[----:B--2---:R-:W-:-:S03]  /*0e60*/  IMAD.WIDE R4, R21, 0x4, R4 ;  /* 0x0000000415047825 */ /* 0x004fc600078e0204 */
[----:B------:R-:W2:Y:S04]  /*0e70*/  LDG.E.CONSTANT R22, desc[UR6][R6.64+0x4] ;  /* 0x0000040606167981 */ /* 0x000ea8000c1e9900 */
[----:B------:R-:W3:Y:S04]  /*0e80*/  LDG.E.CONSTANT R19, desc[UR6][R4.64] ;  /* 0x0000000604137981 */ /* 0x000ee8000c1e9900 */
[----:B------:R-:W2:Y:S04]  /*0e90*/  LDG.E.CONSTANT R25, desc[UR6][R4.64+0x4] ;  /* 0x0000040604197981 */ /* 0x000ea8000c1e9900 */
[----:B------:R-:W4:Y:S04]  /*0ea0*/  LDG.E.CONSTANT R27, desc[UR6][R6.64+0x8] ;  /* 0x00000806061b7981 */ /* 0x000f28000c1e9900 */
[----:B------:R-:W4:Y:S01]  /*0eb0*/  LDG.E.CONSTANT R26, desc[UR6][R4.64+0x8] ;  /* 0x00000806041a7981 */ /* 0x000f22000c1e9900 */
[----:B------:R-:W-:-:S03]  /*0ec0*/  LEA R12, R13, R12, 0x2 ;  /* 0x0000000c0d0c7211 */ /* 0x000fc600078e10ff */
[----:B------:R-:W5:Y:S01]  /*0ed0*/  LDG.E.CONSTANT R21, desc[UR6][R6.64+0xc] ;  /* 0x00000c0606157981 */ /* 0x000f62000c1e9900 */
[----:B------:R-:W1:Y:S03]  /*0ee0*/  @!P1 LDC R23, c[0x3][R12+0x4] ;  /* 0x00c001000c179b82 */ /* 0x000e660000000800 */
[----:B------:R-:W5:Y:S04]  /*0ef0*/  LDG.E.CONSTANT R18, desc[UR6][R4.64+0xc] ;  /* 0x00000c0604127981 */ /* 0x000f68000c1e9900 */
[----:B------:R-:W5:Y:S01]  /*0f00*/  LDG.E.CONSTANT R24, desc[UR6][R4.64+0x18] ;  /* 0x0000180604187981 */ /* 0x000f62000c1e9900 */
[----:B---3--:R-:W-:-:S03]  /*0f10*/  FMUL R20, R16, R19 ;  /* 0x0000001310147220 */ /* 0x008fc60000400000 */
[----:B------:R-:W3:Y:S01]  /*0f20*/  LDG.E.CONSTANT R16, desc[UR6][R6.64+0x10] ;  /* 0x0000100606107981 */ /* 0x000ee2000c1e9900 */
[----:B0-----:R-:W-:Y:S01]  /*0f30*/  @!P1 FMUL R20, R20, UR4 ;  /* 0x0000000414149c20 */ /* 0x001fe20008400000 */
[----:B--2---:R-:W-:Y:S02]  /*0f40*/  FMUL R22, R22, R25 ;  /* 0x0000001916167220 */ /* 0x004fe40000400000 */
[----:B------:R-:W3:Y:S01]  /*0f50*/  LDG.E.CONSTANT R19, desc[UR6][R4.64+0x10] ;  /* 0x0000100604137981 */ /* 0x000ee2000c1e9900 */
[----:B------:R-:W-:Y:S01]  /*0f60*/  FADD R25, R20, R9 ;  /* 0x0000000914197221 */ /* 0x000fe20000000000 */
[----:B-1----:R-:W-:Y:S02]  /*0f70*/  @!P1 FMUL R22, R22, R23 ;  /* 0x0000001716169220 */ /* 0x002fe40000400000 */
[----:B------:R-:W2:Y:S04]  /*0f80*/  LDG.E.CONSTANT R9, desc[UR6][R6.64+0x14] ;  /* 0x0000140606097981 */ /* 0x000ea8000c1e9900 */
[----:B------:R-:W2:Y:S04]  /*0f90*/  LDG.E.CONSTANT R20, desc[UR6][R4.64+0x14] ;  /* 0x0000140604147981 */ /* 0x000ea8000c1e9900 */
[----:B------:R-:W2:Y:S01]  /*0fa0*/  LDG.E.CONSTANT R23, desc[UR6][R6.64+0x18] ;  /* 0x0000180606177981 */ /* 0x000ea2000c1e9900 */
[----:B------:R-:W-:-:S03]  /*0fb0*/  FADD R29, R25, R22 ;  /* 0x00000016191d7221 */ /* 0x000fc60000000000 */
[----:B------:R-:W2:Y:S04]  /*0fc0*/  LDG.E.CONSTANT R22, desc[UR6][R6.64+0x1c] ;  /* 0x00001c0606167981 */ /* 0x000ea8000c1e9900 */
[----:B------:R0:W2:Y:S01]  /*0fd0*/  LDG.E.CONSTANT R25, desc[UR6][R4.64+0x1c] ;  /* 0x00001c0604197981 */ /* 0x0000a2000c1e9900 */
[----:B----4-:R-:W-:Y:S02]  /*0fe0*/  FMUL R26, R27, R26 ;  /* 0x0000001a1b1a7220 */ /* 0x010fe40000400000 */
[----:B------:R-:W1:Y:S08]  /*0ff0*/  @!P1 LDC R27, c[0x3][R12+0x8] ;  /* 0x00c002000c1b9b82 */ /* 0x000e700000000800 */
[----:B------:R-:W4:Y:S01]  /*1000*/  @!P1 LDC R28, c[0x3][R12+0x18] ;  /* 0x00c006000c1c9b82 */ /* 0x000f220000000800 */
[----:B-1----:R-:W-:-:S07]  /*1010*/  @!P1 FMUL R26, R26, R27 ;  /* 0x0000001b1a1a9220 */ /* 0x002fce0000400000 */
[----:B------:R-:W1:Y:S01]  /*1020*/  @!P1 LDC R27, c[0x3][R12+0xc] ;  /* 0x00c003000c1b9b82 */ /* 0x000e620000000800 */
[----:B------:R-:W-:-:S07]  /*1030*/  FADD R31, R29, R26 ;  /* 0x0000001a1d1f7221 */ /* 0x000fce0000000000 */
[----:B------:R-:W0:Y:S08]  /*1040*/  @!P1 LDC R29, c[0x3][R12+0x10] ;  /* 0x00c004000c1d9b82 */ /* 0x000e300000000800 */
[----:B------:R-:W4:Y:S01]  /*1050*/  @!P1 LDC R26, c[0x3][R12+0x14] ;  /* 0x00c005000c1a9b82 */ /* 0x000f220000000800 */
[----:B-----5:R-:W-:Y:S01]  /*1060*/  FMUL R18, R21, R18 ;  /* 0x0000001215127220 */ /* 0x020fe20000400000 */
[----:B------:R-:W-:-:S03]  /*1070*/  IADD3 R13, PT, PT, R13, 0x8, RZ ;  /* 0x000000080d0d7810 */ /* 0x000fc60007ffe0ff */
[----:B-1----:R-:W-:-:S04]  /*1080*/  @!P1 FMUL R18, R18, R27 ;  /* 0x0000001b12129220 */ /* 0x002fc80000400000 */
[----:B------:R-:W-:Y:S01]  /*1090*/  FADD R31, R31, R18 ;  /* 0x000000121f1f7221 */ /* 0x000fe20000000000 */
[----:B---3--:R-:W-:-:S04]  /*10a0*/  FMUL R16, R16, R19 ;  /* 0x0000001310107220 */ /* 0x008fc80000400000 */
[----:B0-----:R-:W-:Y:S01]  /*10b0*/  @!P1 FMUL R16, R16, R29 ;  /* 0x0000001d10109220 */ /* 0x001fe20000400000 */
[----:B--2---:R-:W-:Y:S01]  /*10c0*/  FMUL R9, R9, R20 ;  /* 0x0000001409097220 */ /* 0x004fe20000400000 */
[----:B------:R-:W-:-:S03]  /*10d0*/  FMUL R23, R23, R24 ;  /* 0x0000001817177220 */ /* 0x000fc60000400000 */
[----:B----4-:R-:W-:Y:S01]  /*10e0*/  @!P1 FMUL R9, R9, R26 ;  /* 0x0000001a09099220 */ /* 0x010fe20000400000 */
[----:B------:R-:W-:Y:S01]  /*10f0*/  @!P1 FMUL R23, R23, R28 ;  /* 0x0000001c17179220 */ /* 0x000fe20000400000 */
[----:B------:R-:W-:Y:S01]  /*1100*/  ISETP.NE.AND P1, PT, R13, R11, PT ;  /* 0x0000000b0d00720c */ /* 0x000fe20003f25270 */
[----:B------:R-:W-:-:S04]  /*1110*/  FADD R16, R31, R16 ;  /* 0x000000101f107221 */ /* 0x000fc80000000000 */
[----:B------:R-:W-:-:S04]  /*1120*/  FADD R4, R16, R9 ;  /* 0x0000000910047221 */ /* 0x000fc80000000000 */
[----:B------:R-:W-:-:S04]  /*1130*/  FADD R4, R4, R23 ;  /* 0x0000001704047221 */ /* 0x000fc80000000000 */
[----:B------:R-:W-:Y:S01]  /*1140*/  FFMA R9, R25, R22, R4 ;  /* 0x0000001619097223 */ /* 0x000fe20000000004 */
[----:B------:R-:W-:Y:S06]  /*1150*/  @P1 BRA `(.L_x_298) ;  /* 0xfffffffc00181947 */ /* 0x000fec000383ffff */
.L_x_297:
        /* <DEDUP_REMOVED lines=45> */
.L_x_300:
        /* <DEDUP_REMOVED lines=30> */
.L_x_301:
        /* <DEDUP_REMOVED lines=16> */
.L_x_299:
[----:B------:R-:W0:Y:S01]  /*1710*/  LDCU UR4, c[0x0][0x3b4] ;  /* 0x00007680ff0477ac */ /* 0x000e220008000800 */
[----:B------:R-:W1:Y:S01]  /*1720*/  LDC.64 R4, c[0x0][0x3a0] ;  /* 0x0000e800ff047b82 */ /* 0x000e620000000a00 */
[----:B------:R-:W2:Y:S01]  /*1730*/  LDCU UR9, c[0x0][0x3bc] ;  /* 0x00007780ff0977ac */ /* 0x000ea20008000800 */
[----:B0-----:R-:W-:-:S05]  /*1740*/  MOV R12, UR4 ;  /* 0x00000004000c7c02 */ /* 0x001fca0008000f00 */
[----:B------:R-:W-:-:S04]  /*1750*/  IMAD R7, R3, R12, R8 ;  /* 0x0000000c03077224 */ /* 0x000fc800078e0208 */
[----:B-1----:R-:W-:-:S06]  /*1760*/  IMAD.WIDE R4, R7, 0x4, R4 ;  /* 0x0000000407047825 */ /* 0x002fcc00078e0204 */
[----:B------:R-:W2:Y:S01]  /*1770*/  LDG.E.CONSTANT R4, desc[UR6][R4.64] ;  /* 0x0000000604047981 */ /* 0x000ea2000c1e9900 */
[----:B------:R-:W0:Y:S01]  /*1780*/  S2UR UR5, SR_CgaCtaId ;  /* 0x00000000000579c3 */ /* 0x000e220000008800 */
[----:B------:R-:W-:Y:S02]  /*1790*/  UMOV UR4, 0x400 ;  /* 0x0000040000047882 */ /* 0x000fe40000000000 */
[----:B0-----:R-:W-:-:S06]  /*17a0*/  ULEA UR4, UR5, UR4, 0x18 ;  /* 0x0000000405047291 */ /* 0x001fcc000f8ec0ff */
[----:B------:R-:W-:Y:S01]  /*17b0*/  LEA R6, R8, UR4, 0x2 ;  /* 0x0000000408067c11 */ /* 0x000fe2000f8e10ff */
[----:B------:R-:W-:-:S05]  /*17c0*/  IMAD.IADD R8, R2, 0x1, R8 ;  /* 0x0000000102087824 */ /* 0x000fca00078e0208 */
[----:B------:R-:W-:Y:S01]  /*17d0*/  ISETP.GE.AND P1, PT, R8, R12, PT ;  /* 0x0000000c0800720c */ /* 0x000fe20003f26270 */
[----:B--2---:R-:W-:-:S05]  /*17e0*/  FFMA R9, R9, UR9, R4 ;  /* 0x0000000909097c23 */ /* 0x004fca0008000004 */
[----:B------:R0:W-:Y:S07]  /*17f0*/  STS [R6], R9 ;  /* 0x0000000906007388 */ /* 0x0001ee0000000800 */
[----:B------:R-:W-:Y:S05]  /*1800*/  @!P1 BRA `(.L_x_302) ;  /* 0xfffffff400489947 */ /* 0x000fea000383ffff */
[----:B------:R-:W-:Y:S05]  /*1810*/  BSYNC.RECONVERGENT B1 ;  /* 0x0000000000017941 */ /* 0x000fea0003800200 */
.L_x_296:
[----:B------:R-:W-:Y:S05]  /*1820*/  BRA `(.L_x_286) ;  /* 0x0000000000807947 */ /* 0x000fea0003800000 */
.L_x_287:
[----:B------:R-:W0:Y:S02]  /*1830*/  LDCU.64 UR4, c[0x0][0x3a0] ;  /* 0x00007400ff0477ac */ /* 0x000e240008000a00 */
[----:B0-----:R-:W-:-:S04]  /*1840*/  UISETP.NE.U32.AND UP0, UPT, UR4, URZ, UPT ;  /* 0x000000ff0400728c */ /* 0x001fc8000bf05070 */
[----:B------:R-:W-:-:S09]  /*1850*/  UISETP.NE.AND.EX UP0, UPT, UR5, URZ, UPT, UP0 ;  /* 0x000000ff0500728c */ /* 0x000fd2000bf05300 */
[----:B------:R-:W-:Y:S05]  /*1860*/  BRA.U !UP0, `(.L_x_303) ;  /* 0x0000000108447547 */ /* 0x000fea000b800000 */
[----:B------:R-:W0:Y:S01]  /*1870*/  S2R R5, SR_CgaCtaId ;  /* 0x0000000000057919 */ /* 0x000e220000008800 */
[----:B------:R-:W1:Y:S01]  /*1880*/  LDC.64 R6, c[0x0][0x3a0] ;  /* 0x0000e800ff067b82 */ /* 0x000e620000000a00 */
[----:B------:R-:W-:Y:S01]  /*1890*/  MOV R0, 0x400 ;  /* 0x0000040000007802 */ /* 0x000fe20000000f00 */
[----:B------:R-:W-:Y:S01]  /*18a0*/  BSSY.RECONVERGENT B1, `(.L_x_304) ;  /* 0x000000c000017945 */ /* 0x000fe20003800200 */
[----:B------:R-:W-:Y:S02]  /*18b0*/  MOV R9, R17 ;  /* 0x0000001100097202 */ /* 0x000fe40000000f00 */
[----:B0-----:R-:W-:-:S07]  /*18c0*/  LEA R8, R5, R0, 0x18 ;  /* 0x0000000005087211 */ /* 0x001fce00078ec0ff */
.L_x_305:
[----:B------:R-:W-:-:S04]  /*18d0*/  IMAD R5, R3, R12, R9 ;  /* 0x0000000c03057224 */ /* 0x000fc800078e0209 */
[----:B-1----:R-:W-:-:S05]  /*18e0*/  IMAD.WIDE R4, R5, 0x4, R6 ;  /* 0x0000000405047825 */ /* 0x002fca00078e0206 */
[----:B0-----:R-:W2:Y:S01]  /*18f0*/  LDG.E.CONSTANT R0, desc[UR6][R4.64] ;  /* 0x0000000604007981 */ /* 0x001ea2000c1e9900 */
[----:B------:R-:W-:Y:S02]  /*1900*/  LEA R11, R9, R8, 0x2 ;  /* 0x00000008090b7211 */ /* 0x000fe400078e10ff */
[----:B------:R-:W-:-:S04]  /*1910*/  IADD3 R9, PT, PT, R2, R9, RZ ;  /* 0x0000000902097210 */ /* 0x000fc80007ffe0ff */
[----:B------:R-:W-:Y:S01]  /*1920*/  ISETP.GE.AND P0, PT, R9, R12, PT ;  /* 0x0000000c0900720c */ /* 0x000fe20003f06270 */
[----:B--2---:R-:W-:-:S05]  /*1930*/  FFMA R0, RZ, UR10, R0 ;  /* 0x0000000aff007c23 */ /* 0x004fca0008000000 */
[----:B------:R0:W-:Y:S07]  /*1940*/  STS [R11], R0 ;  /* 0x000000000b007388 */ /* 0x0001ee0000000800 */
[----:B------:R-:W-:Y:S05]  /*1950*/  @!P0 BRA `(.L_x_305) ;  /* 0xfffffffc00dc8947 */ /* 0x000fea000383ffff */
[----:B------:R-:W-:Y:S05]  /*1960*/  BSYNC.RECONVERGENT B1 ;  /* 0x0000000000017941 */ /* 0x000fea0003800200 */
.L_x_304:
[----:B------:R-:W-:Y:S05]  /*1970*/  BRA `(.L_x_286) ;  /* 0x00000000002c7947 */ /* 0x000fea0003800000 */
.L_x_303:
[----:B------:R-:W0:Y:S01]  /*1980*/  S2R R5, SR_CgaCtaId ;  /* 0x0000000000057919 */ /* 0x000e220000008800 */
[----:B------:R-:W1:Y:S01]  /*1990*/  LDCU UR4, c[0x0][0x3bc] ;  /* 0x00007780ff0477ac */ /* 0x000e620008000800 */
[----:B------:R-:W-:Y:S02]  /*19a0*/  MOV R0, 0x400 ;  /* 0x0000040000007802 */ /* 0x000fe40000000f00 */
[----:B------:R-:W-:Y:S02]  /*19b0*/  MOV R3, R17 ;  /* 0x0000001100037202 */ /* 0x000fe40000000f00 */
[----:B0-----:R-:W-:Y:S01]  /*19c0*/  LEA R4, R5, R0, 0x18 ;  /* 0x0000000005047211 */ /* 0x001fe200078ec0ff */
[----:B-1----:R-:W-:-:S07]  /*19d0*/  FMUL R0, RZ, UR4 ;  /* 0x00000004ff007c20 */ /* 0x002fce0008400000 */
.L_x_306:
[----:B------:R-:W-:Y:S02]  /*19e0*/  LEA R5, R3, R4, 0x2 ;  /* 0x0000000403057211 */ /* 0x000fe400078e10ff */
[----:B------:R-:W-:-:S03]  /*19f0*/  IADD3 R3, PT, PT, R2, R3, RZ ;  /* 0x0000000302037210 */ /* 0x000fc60007ffe0ff */
[----:B------:R0:W-:Y:S01]  /*1a00*/  STS [R5], R0 ;  /* 0x0000000005007388 */ /* 0x0001e20000000800 */
[----:B------:R-:W-:-:S13]  /*1a10*/  ISETP.GE.AND P0, PT, R3, R12, PT ;  /* 0x0000000c0300720c */ /* 0x000fda0003f06270 */
[----:B0-----:R-:W-:Y:S05]  /*1a20*/  @!P0 BRA `(.L_x_306) ;  /* 0xfffffffc00ec8947 */ /* 0x001fea000383ffff */
.L_x_286:
[----:B------:R-:W-:Y:S05]  /*1a30*/  BSYNC.RECONVERGENT B0 ;  /* 0x0000000000007941 */ /* 0x000fea0003800200 */
.L_x_285:
[----:B------:R-:W1:Y:S08]  /*1a40*/  S2UR UR5, SR_CgaCtaId ;  /* 0x00000000000579c3 */ /* 0x000e700000008800 */
[----:B------:R-:W-:Y:S01]  /*1a50*/  BAR.SYNC.DEFER_BLOCKING 0x0 ;  /* 0x0000000000007b1d */ /* 0x000fe20000010000 */
[----:B------:R-:W-:-:S05]  /*1a60*/  ISETP.NE.AND P0, PT, R17, RZ, PT ;  /* 0x000000ff1100720c */ /* 0x000fca0003f05270 */
[----:B------:R-:W-:Y:S01]  /*1a70*/  UMOV UR4, 0x400 ;  /* 0x0000040000047882 */ /* 0x000fe20000000000 */
[----:B------:R-:W-:Y:S01]  /*1a80*/  BSSY.RECONVERGENT B0, `(.L_x_307) ;  /* 0x000004f000007945 */ /* 0x000fe20003800200 */
[----:B-1----:R-:W-:-:S06]  /*1a90*/  ULEA UR4, UR5, UR4, 0x18 ;  /* 0x0000000405047291 */ /* 0x002fcc000f8ec0ff */
[----:B0-----:R-:W-:Y:S01]  /*1aa0*/  LEA R0, R12, UR4, 0x2 ;  /* 0x000000040c007c11 */ /* 0x001fe2000f8e10ff */
[----:B------:R-:W-:Y:S06]  /*1ab0*/  @P0 BRA `(.L_x_308) ;  /* 0x00000004002c0947 */ /* 0x000fec0003800000 */
[----:B------:R-:W-:Y:S01]  /*1ac0*/  ISETP.GE.AND P0, PT, R12, 0x1, PT ;  /* 0x000000010c00780c */ /* 0x000fe20003f06270 */
[----:B------:R-:W-:Y:S01]  /*1ad0*/  BSSY.RECONVERGENT B1, `(.L_x_309) ;  /* 0x0000048000017945 */ /* 0x000fe20003800200 */
[----:B------:R-:W-:-:S11]  /*1ae0*/  MOV R3, 0xff800000 ;  /* 0xff80000000037802 */ /* 0x000fd60000000f00 */
[----:B------:R-:W-:Y:S05]  /*1af0*/  @!P0 BRA `(.L_x_310) ;  /* 0x0000000400148947 */ /* 0x000fea0003800000 */
[C---:B------:R-:W-:Y:S01]  /*1b00*/  ISETP.GE.U32.AND P0, PT, R12.reuse, 0x10, PT ;  /* 0x000000100c00780c */ /* 0x040fe20003f06070 */
[----:B------:R-:W-:Y:S01]  /*1b10*/  BSSY.RECONVERGENT B2, `(.L_x_311) ;  /* 0x0000019000027945 */ /* 0x000fe20003800200 */
[----:B------:R-:W-:Y:S01]  /*1b20*/  LOP3.LUT R18, R12, 0xf, RZ, 0xc0, !PT ;  /* 0x0000000f0c127812 */ /* 0x000fe200078ec0ff */
[----:B------:R-:W-:Y:S01]  /*1b30*/  HFMA2 R2, -RZ, RZ, 0, 0 ;  /* 0x00000000ff027431 */ /* 0x000fe200000001ff */
[----:B------:R-:W-:Y:S02]  /*1b40*/  MOV R3, 0xff800000 ;  /* 0xff80000000037802 */ /* 0x000fe40000000f00 */
[----:B------:R-:W-:-:S07]  /*1b50*/  ISETP.NE.AND P1, PT, R18, RZ, PT ;  /* 0x000000ff1200720c */ /* 0x000fce0003f25270 */
[----:B------:R-:W-:Y:S06]  /*1b60*/  @!P0 BRA `(.L_x_312) ;  /* 0x00000000004c8947 */ /* 0x000fec0003800000 */
[----:B------:R-:W-:Y:S02]  /*1b70*/  LOP3.LUT R2, R12, 0x7ffffff0, RZ, 0xc0, !PT ;  /* 0x7ffffff00c027812 */ /* 0x000fe400078ec0ff */
[----:B------:R-:W-:Y:S02]  /*1b80*/  MOV R3, 0xff800000 ;  /* 0xff80000000037802 */ /* 0x000fe40000000f00 */
[----:B------:R-:W-:-:S07]  /*1b90*/  MOV R13, RZ ;  /* 0x000000ff000d7202 */ /* 0x000fce0000000f00 */
.L_x_313:
[C---:B------:R-:W-:Y:S02]  /*1ba0*/  LEA R16, R13.reuse, UR4, 0x2 ;  /* 0x000000040d107c11 */ /* 0x040fe4000f8e10ff */
[----:B------:R-:W-:-:S03]  /*1bb0*/  IADD3 R13, PT, PT, R13, 0x10, RZ ;  /* 0x000000100d0d7810 */ /* 0x000fc60007ffe0ff */
[----:B------:R-:W0:Y:S01]  /*1bc0*/  LDS.128 R4, [R16] ;  /* 0x0000000010047984 */ /* 0x000e220000000c00 */
[----:B------:R-:W-:-:S03]  /*1bd0*/  ISETP.NE.AND P0, PT, R13, R2, PT ;  /* 0x000000020d00720c */ /* 0x000fc60003f05270 */
[----:B------:R-:W1:Y:S04]  /*1be0*/  LDS.128 R8, [R16+0x10] ;  /* 0x0000100010087984 */ /* 0x000e680000000c00 */
[----:B------:R-:W2:Y:S04]  /*1bf0*/  LDS.128 R20, [R16+0x20] ;  /* 0x0000200010147984 */ /* 0x000ea80000000c00 */
[----:B------:R-:W3:Y:S01]  /*1c00*/  LDS.128 R24, [R16+0x30] ;  /* 0x0000300010187984 */ /* 0x000ee20000000c00 */
[----:B0-----:R-:W-:-:S04]  /*1c10*/  FMNMX3 R4, R3, R4, R5, !PT ;  /* 0x0000000403047276 */ /* 0x001fc80007800005 */
[----:B------:R-:W-:-:S04]  /*1c20*/  FMNMX3 R4, R4, R6, R7, !PT ;  /* 0x0000000604047276 */ /* 0x000fc80007800007 */
[----:B-1----:R-:W-:-:S04]  /*1c30*/  FMNMX3 R4, R4, R8, R9, !PT ;  /* 0x0000000804047276 */ /* 0x002fc80007800009 */
[----:B------:R-:W-:-:S04]  /*1c40*/  FMNMX3 R4, R4, R10, R11, !PT ;  /* 0x0000000a04047276 */ /* 0x000fc8000780000b */
[----:B--2---:R-:W-:-:S04]  /*1c50*/  FMNMX3 R4, R4, R20, R21, !PT ;  /* 0x0000001404047276 */ /* 0x004fc80007800015 */
[----:B------:R-:W-:-:S04]  /*1c60*/  FMNMX3 R4, R4, R22, R23, !PT ;  /* 0x0000001604047276 */ /* 0x000fc80007800017 */
[----:B---3--:R-:W-:-:S04]  /*1c70*/  FMNMX3 R4, R4, R24, R25, !PT ;  /* 0x0000001804047276 */ /* 0x008fc80007800019 */
[----:B------:R-:W-:Y:S01]  /*1c80*/  FMNMX3 R3, R4, R26, R27, !PT ;  /* 0x0000001a04037276 */ /* 0x000fe2000780001b */
[----:B------:R-:W-:Y:S06]  /*1c90*/  @P0 BRA `(.L_x_313) ;  /* 0xfffffffc00c00947 */ /* 0x000fec000383ffff */
.L_x_312:
[----:B------:R-:W-:Y:S05]  /*1ca0*/  BSYNC.RECONVERGENT B2 ;  /* 0x0000000000027941 */ /* 0x000fea0003800200 */
.L_x_311:
[----:B------:R-:W-:Y:S05]  /*1cb0*/  @!P1 BRA `(.L_x_310) ;  /* 0x0000000000a49947 */ /* 0x000fea0003800000 */
[----:B------:R-:W-:Y:S01]  /*1cc0*/  ISETP.GE.U32.AND P0, PT, R18, 0x8, PT ;  /* 0x000000081200780c */ /* 0x000fe20003f06070 */
[----:B------:R-:W-:Y:S01]  /*1cd0*/  BSSY.RECONVERGENT B2, `(.L_x_314) ;  /* 0x0000012000027945 */ /* 0x000fe20003800200 */
[----:B------:R-:W-:-:S04]  /*1ce0*/  LOP3.LUT R13, R12, 0x7, RZ, 0xc0, !PT ;  /* 0x000000070c0d7812 */ /* 0x000fc800078ec0ff */
[----:B------:R-:W-:-:S07]  /*1cf0*/  ISETP.NE.AND P1, PT, R13, RZ, PT ;  /* 0x000000ff0d00720c */ /* 0x000fce0003f25270 */
[----:B------:R-:W-:Y:S06]  /*1d00*/  @!P0 BRA `(.L_x_315) ;  /* 0x0000000000388947 */ /* 0x000fec0003800000 */
[C---:B------:R-:W-:Y:S02]  /*1d10*/  LEA R4, R2.reuse, UR4, 0x2 ;  /* 0x0000000402047c11 */ /* 0x040fe4000f8e10ff */
[----:B------:R-:W-:-:S03]  /*1d20*/  IADD3 R2, PT, PT, R2, 0x8, RZ ;  /* 0x0000000802027810 */ /* 0x000fc60007ffe0ff */
[----:B------:R-:W-:Y:S04]  /*1d30*/  LDS R6, [R4] ;  /* 0x0000000004067984 */ /* 0x000fe80000000800 */
[----:B------:R-:W0:Y:S04]  /*1d40*/  LDS R5, [R4+0x4] ;  /* 0x0000040004057984 */ /* 0x000e280000000800 */
[----:B------:R-:W-:Y:S04]  /*1d50*/  LDS R8, [R4+0x8] ;  /* 0x0000080004087984 */ /* 0x000fe80000000800 */
[----:B------:R-:W1:Y:S04]  /*1d60*/  LDS R7, [R4+0xc] ;  /* 0x00000c0004077984 */ /* 0x000e680000000800 */
[----:B------:R-:W-:Y:S04]  /*1d70*/  LDS R10, [R4+0x10] ;  /* 0x00001000040a7984 */ /* 0x000fe80000000800 */
[----:B------:R-:W2:Y:S04]  /*1d80*/  LDS R9, [R4+0x14] ;  /* 0x0000140004097984 */ /* 0x000ea80000000800 */
[----:B------:R-:W-:Y:S04]  /*1d90*/  LDS R16, [R4+0x18] ;  /* 0x0000180004107984 */ /* 0x000fe80000000800 */
[----:B------:R-:W3:Y:S01]  /*1da0*/  LDS R11, [R4+0x1c] ;  /* 0x00001c00040b7984 */ /* 0x000ee20000000800 */
[----:B0-----:R-:W-:-:S04]  /*1db0*/  FMNMX3 R5, R3, R6, R5, !PT ;  /* 0x0000000603057276 */ /* 0x001fc80007800005 */
[----:B-1----:R-:W-:-:S04]  /*1dc0*/  FMNMX3 R5, R5, R8, R7, !PT ;  /* 0x0000000805057276 */ /* 0x002fc80007800007 */
[----:B--2---:R-:W-:-:S04]  /*1dd0*/  FMNMX3 R5, R5, R10, R9, !PT ;  /* 0x0000000a05057276 */ /* 0x004fc80007800009 */
[----:B---3--:R-:W-:-:S07]  /*1de0*/  FMNMX3 R3, R5, R16, R11, !PT ;  /* 0x0000001005037276 */ /* 0x008fce000780000b */
.L_x_315:
[----:B------:R-:W-:Y:S05]  /*1df0*/  BSYNC.RECONVERGENT B2 ;  /* 0x0000000000027941 */ /* 0x000fea0003800200 */
.L_x_314:
[----:B------:R-:W-:Y:S05]  /*1e00*/  @!P1 BRA `(.L_x_310) ;  /* 0x0000000000509947 */ /* 0x000fea0003800000 */
[----:B------:R-:W-:Y:S02]  /*1e10*/  ISETP.GE.U32.AND P0, PT, R13, 0x4, PT ;  /* 0x000000040d00780c */ /* 0x000fe40003f06070 */
[----:B------:R-:W-:-:S04]  /*1e20*/  LOP3.LUT R4, R12, 0x3, RZ, 0xc0, !PT ;  /* 0x000000030c047812 */ /* 0x000fc800078ec0ff */
[----:B------:R-:W-:-:S07]  /*1e30*/  ISETP.NE.AND P1, PT, R4, RZ, PT ;  /* 0x000000ff0400720c */ /* 0x000fce0003f25270 */
[C---:B------:R-:W-:Y:S02]  /*1e40*/  @P0 LEA R5, R2.reuse, UR4, 0x2 ;  /* 0x0000000402050c11 */ /* 0x040fe4000f8e10ff */
[----:B------:R-:W-:-:S03]  /*1e50*/  @P0 IADD3 R2, PT, PT, R2, 0x4, RZ ;  /* 0x0000000402020810 */ /* 0x000fc60007ffe0ff */
[----:B------:R-:W-:Y:S04]  /*1e60*/  @P0 LDS R6, [R5] ;  /* 0x0000000005060984 */ /* 0x000fe80000000800 */
[----:B------:R-:W0:Y:S04]  /*1e70*/  @P0 LDS R7, [R5+0x4] ;  /* 0x0000040005070984 */ /* 0x000e280000000800 */
[----:B------:R-:W-:Y:S04]  /*1e80*/  @P0 LDS R9, [R5+0x8] ;  /* 0x0000080005090984 */ /* 0x000fe80000000800 */
[----:B------:R-:W1:Y:S01]  /*1e90*/  @P0 LDS R8, [R5+0xc] ;  /* 0x00000c0005080984 */ /* 0x000e620000000800 */
[----:B0-----:R-:W-:-:S04]  /*1ea0*/  @P0 FMNMX3 R6, R3, R6, R7, !PT ;  /* 0x0000000603060276 */ /* 0x001fc80007800007 */
[----:B-1----:R-:W-:Y:S01]  /*1eb0*/  @P0 FMNMX3 R3, R6, R9, R8, !PT ;  /* 0x0000000906030276 */ /* 0x002fe20007800008 */
[----:B------:R-:W-:Y:S06]  /*1ec0*/  @!P1 BRA `(.L_x_310) ;  /* 0x0000000000209947 */ /* 0x000fec0003800000 */
[----:B------:R-:W-:-:S07]  /*1ed0*/  MOV R5, RZ ;  /* 0x000000ff00057202 */ /* 0x000fce0000000f00 */
.L_x_316:
[C---:B------:R-:W-:Y:S02]  /*1ee0*/  LEA R6, R2.reuse, UR4, 0x2 ;  /* 0x0000000402067c11 */ /* 0x040fe4000f8e10ff */
[----:B------:R-:W-:Y:S02]  /*1ef0*/  IADD3 R5, PT, PT, R5, 0x1, RZ ;  /* 0x0000000105057810 */ /* 0x000fe40007ffe0ff */
[----:B------:R-:W-:Y:S02]  /*1f00*/  IADD3 R2, PT, PT, R2, 0x1, RZ ;  /* 0x0000000102027810 */ /* 0x000fe40007ffe0ff */
[----:B------:R-:W0:Y:S01]  /*1f10*/  LDS R6, [R6] ;  /* 0x0000000006067984 */ /* 0x000e220000000800 */
[----:B------:R-:W-:Y:S02]  /*1f20*/  ISETP.NE.AND P0, PT, R5, R4, PT ;  /* 0x000000040500720c */ /* 0x000fe40003f05270 */
[----:B0-----:R-:W-:-:S11]  /*1f30*/  FMNMX R3, R6, R3, !PT ;  /* 0x0000000306037209 */ /* 0x001fd60007800000 */
[----:B------:R-:W-:Y:S05]  /*1f40*/  @P0 BRA `(.L_x_316) ;  /* 0xfffffffc00e40947 */ /* 0x000fea000383ffff */
.L_x_310:
[----:B------:R-:W-:Y:S05]  /*1f50*/  BSYNC.RECONVERGENT B1 ;  /* 0x0000000000017941 */ /* 0x000fea0003800200 */
.L_x_309:
[----:B------:R0:W-:Y:S02]  /*1f60*/  STS [R0], R3 ;  /* 0x0000000300007388 */ /* 0x0001e40000000800 */
.L_x_308:
[----:B------:R-:W-:Y:S05]  /*1f70*/  BSYNC.RECONVERGENT B0 ;  /* 0x0000000000007941 */ /* 0x000fea0003800200 */
.L_x_307:
[----:B------:R-:W-:Y:S01]  /*1f80*/  BAR.SYNC.DEFER_BLOCKING 0x0 ;  /* 0x0000000000007b1d */ /* 0x000fe20000010000 */
[----:B------:R-:W-:Y:S01]  /*1f90*/  ISETP.GE.AND P0, PT, R17, R12, PT ;  /* 0x0000000c1100720c */ /* 0x000fe20003f06270 */
[----:B0-----:R-:W-:-:S04]  /*1fa0*/  HFMA2 R3, -RZ, RZ, 0, 0 ;  /* 0x00000000ff037431 */ /* 0x001fc800000001ff */
[----:B------:R-:W-:Y:S08]  /*1fb0*/  BSSY.RECONVERGENT B0, `(.L_x_317) ;  /* 0x0000018000007945 */ /* 0x000ff00003800200 */
[----:B------:R-:W-:Y:S05]  /*1fc0*/  @P0 BRA `(.L_x_318) ;  /* 0x0000000000580947 */ /* 0x000fea0003800000 */
[----:B------:R-:W0:Y:S01]  /*1fd0*/  LDC R8, c[0x0][0x360] ;  /* 0x0000d800ff087b82 */ /* 0x000e220000000800 */
[----:B------:R-:W-:Y:S01]  /*1fe0*/  MOV R3, RZ ;  /* 0x000000ff00037202 */ /* 0x000fe20000000f00 */
[----:B------:R-:W-:Y:S01]  /*1ff0*/  IMAD.MOV.U32 R5, RZ, RZ, R17 ;  /* 0x000000ffff057224 */ /* 0x000fe200078e0011 */
[----:B------:R-:W-:Y:S02]  /*2000*/  MOV R9, 0x3bbb989d ;  /* 0x3bbb989d00097802 */ /* 0x000fe40000000f00 */
[----:B------:R-:W-:-:S07]  /*2010*/  MOV R11, 0x437c0000 ;  /* 0x437c0000000b7802 */ /* 0x000fce0000000f00 */
.L_x_319:
[----:B-1----:R-:W-:Y:S01]  /*2020*/  LEA R2, R5, UR4, 0x2 ;  /* 0x0000000405027c11 */ /* 0x002fe2000f8e10ff */
[----:B------:R-:W-:Y:S01]  /*2030*/  LDS R7, [R0] ;  /* 0x0000000000077984 */ /* 0x000fe20000000800 */
[----:B0-----:R-:W-:-:S03]  /*2040*/  IADD3 R5, PT, PT, R8, R5, RZ ;  /* 0x0000000508057210 */ /* 0x001fc60007ffe0ff */
[----:B------:R-:W0:Y:S01]  /*2050*/  LDS R4, [R2] ;  /* 0x0000000002047984 */ /* 0x000e220000000800 */
[----:B------:R-:W-:Y:S01]  /*2060*/  ISETP.GE.AND P0, PT, R5, R12, PT ;  /* 0x0000000c0500720c */ /* 0x000fe20003f06270 */
[----:B0-----:R-:W-:-:S04]  /*2070*/  FADD R4, R4, -R7 ;  /* 0x8000000704047221 */ /* 0x001fc80000000000 */
[----:B------:R-:W-:-:S04]  /*2080*/  FFMA.SAT R6, R4, R9, 0.5 ;  /* 0x3f00000004067423 */ /* 0x000fc80000002009 */
[----:B------:R-:W-:-:S04]  /*2090*/  FFMA.RM R6, R6, R11, 12582913 ;  /* 0x4b40000106067423 */ /* 0x000fc8000000400b */
[C---:B------:R-:W-:Y:S01]  /*20a0*/  FADD R7, R6.reuse, -12583039 ;  /* 0xcb40007f06077421 */ /* 0x040fe20000000000 */
[----:B------:R-:W-:-:S03]  /*20b0*/  SHF.L.U32 R6, R6, 0x17, RZ ;  /* 0x0000001706067819 */ /* 0x000fc600000006ff */
[----:B------:R-:W-:-:S04]  /*20c0*/  FFMA R7, R4, 1.4426950216293334961, -R7 ;  /* 0x3fb8aa3b04077823 */ /* 0x000fc80000000807 */
[----:B------:R-:W-:-:S06]  /*20d0*/  FFMA R7, R4, 1.925963033500011079e-08, R7 ;  /* 0x32a5706004077823 */ /* 0x000fcc0000000007 */
[----:B------:R-:W0:Y:S02]  /*20e0*/  MUFU.EX2 R7, R7 ;  /* 0x0000000700077308 */ /* 0x000e240000000800 */
[----:B0-----:R-:W-:-:S04]  /*20f0*/  FMUL R6, R6, R7 ;  /* 0x0000000706067220 */ /* 0x001fc80000400000 */
[----:B------:R-:W-:Y:S01]  /*2100*/  FADD R3, R6, R3 ;  /* 0x0000000306037221 */ /* 0x000fe20000000000 */
[----:B------:R1:W-:Y:S01]  /*2110*/  STS [R2], R6 ;  /* 0x0000000602007388 */ /* 0x0003e20000000800 */
[----:B------:R-:W-:Y:S05]  /*2120*/  @!P0 BRA `(.L_x_319) ;  /* 0xfffffffc00bc8947 */ /* 0x000fea000383ffff */
.L_x_318:
[----:B------:R-:W-:Y:S05]  /*2130*/  BSYNC.RECONVERGENT B0 ;  /* 0x0000000000007941 */ /* 0x000fea0003800200 */
.L_x_317:
[----:B------:R-:W-:Y:S01]  /*2140*/  BSSY.RECONVERGENT B0, `(.L_x_320) ;  /* 0x0000005000007945 */ /* 0x000fe20003800200 */
.L_x_321:
[----:B------:R-:W0:Y:S02]  /*2150*/  LDS R4, [R0+0x4] ;  /* 0x0000040000047984 */ /* 0x000e240000000800 */
[----:B0-----:R-:W-:-:S05]  /*2160*/  FADD R5, R3, R4 ;  /* 0x0000000403057221 */ /* 0x001fca0000000000 */
[----:B------:R-:W0:Y:S02]  /*2170*/  ATOMS.CAST.SPIN P0, [R0+0x4], R4, R5 ;  /* 0x000004040000758d */ /* 0x000e240001800005 */
[----:B0-----:R-:W-:Y:S05]  /*2180*/  @!P0 BRA `(.L_x_321) ;  /* 0xfffffffc00f08947 */ /* 0x001fea000383ffff */
[----:B------:R-:W-:Y:S05]  /*2190*/  BSYNC.RECONVERGENT B0 ;  /* 0x0000000000007941 */ /* 0x000fea0003800200 */
.L_x_320:
[----:B------:R-:W0:Y:S01]  /*21a0*/  LDCU UR9, c[0x0][0x3b8] ;  /* 0x00007700ff0977ac */ /* 0x000e220008000800 */
[----:B------:R-:W-:Y:S01]  /*21b0*/  BAR.SYNC.DEFER_BLOCKING 0x0 ;  /* 0x0000000000007b1d */ /* 0x000fe20000010000 */
[----:B0-----:R-:W-:-:S13]  /*21c0*/  ISETP.GE.AND P0, PT, R17, UR9, PT ;  /* 0x0000000911007c0c */ /* 0x001fda000bf06270 */
[----:B------:R-:W-:Y:S05]  /*21d0*/  @P0 EXIT ;  /* 0x000000000000094d */ /* 0x000fea0003800000 */
[----:B------:R-:W-:Y:S01]  /*21e0*/  ISETP.GT.AND P0, PT, R12, RZ, PT ;  /* 0x000000ff0c00720c */ /* 0x000fe20003f04270 */
[----:B------:R-:W0:-:S12]  /*21f0*/  LDCU UR8, c[0x0][0x360] ;  /* 0x00006c00ff0877ac */ /* 0x000e180008000800 */
[----:B------:R-:W-:Y:S05]  /*2200*/  @P0 BRA `(.L_x_322) ;  /* 0x0000000000300947 */ /* 0x000fea0003800000 */
[----:B------:R-:W2:Y:S01]  /*2210*/  LDC.64 R4, c[0x0][0x398] ;  /* 0x0000e600ff047b82 */ /* 0x000ea20000000a00 */
[----:B------:R-:W3:Y:S02]  /*2220*/  LDCU UR5, c[0x3][0x4c] ;  /* 0x00c00980ff0577ac */ /* 0x000ee40008000800 */
[----:B---3--:R-:W-:-:S07]  /*2230*/  FMUL R0, RZ, UR5 ;  /* 0x00000005ff007c20 */ /* 0x008fce0008400000 */
.L_x_323:
[C---:B------:R-:W-:Y:S01]  /*2240*/  ISETP.GE.AND P0, PT, R17.reuse, 0x7, PT ;  /* 0x000000071100780c */ /* 0x040fe20003f06270 */
[----:B---3--:R-:W-:Y:S01]  /*2250*/  IMAD R3, R14, UR9, R17 ;  /* 0x000000090e037c24 */ /* 0x008fe2000f8e0211 */
[----:B0-----:R-:W-:Y:S02]  /*2260*/  IADD3 R17, PT, PT, R17, UR8, RZ ;  /* 0x0000000811117c10 */ /* 0x001fe4000fffe0ff */
[----:B------:R-:W-:Y:S01]  /*2270*/  FSEL R7, R0, RZ, !P0 ;  /* 0x000000ff00077208 */ /* 0x000fe20004000000 */
[----:B-12---:R-:W-:Y:S01]  /*2280*/  IMAD.WIDE R2, R3, 0x4, R4 ;  /* 0x0000000403027825 */ /* 0x006fe200078e0204 */
[----:B------:R-:W-:-:S04]  /*2290*/  ISETP.GE.AND P0, PT, R17, UR9, PT ;  /* 0x0000000911007c0c */ /* 0x000fc8000bf06270 */
[----:B------:R3:W-:Y:S09]  /*22a0*/  STG.E desc[UR6][R2.64], R7 ;  /* 0x0000000702007986 */ /* 0x0007f2000c101906 */
[----:B------:R-:W-:Y:S05]  /*22b0*/  @!P0 BRA `(.L_x_323) ;  /* 0xfffffffc00e08947 */ /* 0x000fea000383ffff */
[----:B------:R-:W-:Y:S05]  /*22c0*/  EXIT ;  /* 0x000000000000794d */ /* 0x000fea0003800000 */
.L_x_322:
[----:B------:R-:W2:Y:S01]  /*22d0*/  LDS R3, [R0+0x4] ;  /* 0x0000040000037984 */ /* 0x000ea20000000800 */
[C---:B-1----:R-:W-:Y:S01]  /*22e0*/  IMAD R2, R12.reuse, UR9, RZ ;  /* 0x000000090c027c24 */ /* 0x042fe2000f8e02ff */
[C---:B------:R-:W-:Y:S02]  /*22f0*/  LOP3.LUT R13, R12.reuse, 0x7ffffff8, RZ, 0xc0, !PT ;  /* 0x7ffffff80c0d7812 */ /* 0x040fe400078ec0ff */
[----:B------:R-:W-:Y:S01]  /*2300*/  LOP3.LUT R12, R12, 0x7, RZ, 0xc0, !PT ;  /* 0x000000070c0c7812 */ /* 0x000fe200078ec0ff */
[----:B------:R-:W-:Y:S01]  /*2310*/  IMAD R11, R15, R2, RZ ;  /* 0x000000020f0b7224 */ /* 0x000fe200078e02ff */
[----:B------:R-:W-:Y:S01]  /*2320*/  IADD3 R10, PT, PT, -R13, RZ, RZ ;  /* 0x000000ff0d0a7210 */ /* 0x000fe20007ffe1ff */
[----:B--2---:R-:W-:-:S07]  /*2330*/  FADD R3, R3, 9.9999999392252902908e-09 ;  /* 0x322bcc7703037421 */ /* 0x004fce0000000000 */
.L_x_362:
[----:B-1----:R-:W1:Y:S01]  /*2340*/  LDCU UR5, c[0x0][0x3b4] ;  /* 0x00007680ff0577ac */ /* 0x002e620008000800 */
[----:B------:R-:W-:Y:S01]  /*2350*/  HFMA2 R2, -RZ, RZ, 0, 0 ;  /* 0x00000000ff027431 */ /* 0x000fe200000001ff */
[----:B------:R-:W-:Y:S01]  /*2360*/  MOV R20, RZ ;  /* 0x000000ff00147202 */ /* 0x000fe20000000f00 */
[----:B-1----:R-:W-:-:S09]  /*2370*/  UISETP.GE.U32.AND UP0, UPT, UR5, 0x8, UPT ;  /* 0x000000080500788c */ /* 0x002fd2000bf06070 */
[----:B------:R-:W-:Y:S05]  /*2380*/  BRA.U !UP0, `(.L_x_324) ;  /* 0x0000000908507547 */ /* 0x000fea000b800000 */
[----:B------:R-:W1:Y:S01]  /*2390*/  LDC R9, c[0x0][0x3b8] ;  /* 0x0000ee00ff097b82 */ /* 0x000e620000000800 */
[----:B------:R-:W-:Y:S01]  /*23a0*/  UIADD3 UR5, UPT, UPT, UR4, 0x10, URZ ;  /* 0x0000001004057890 */ /* 0x000fe2000fffe0ff */
[----:B------:R-:W-:Y:S01]  /*23b0*/  BSSY.RECONVERGENT B2, `(.L_x_325) ;  /* 0x0000090000027945 */ /* 0x000fe20003800200 */
[----:B------:R-:W-:Y:S02]  /*23c0*/  IADD3 R8, PT, PT, R11, R17, RZ ;  /* 0x000000110b087210 */ /* 0x000fe40007ffe0ff */
[----:B------:R-:W-:Y:S02]  /*23d0*/  MOV R20, RZ ;  /* 0x000000ff00147202 */ /* 0x000fe40000000f00 */
[----:B------:R-:W-:Y:S01]  /*23e0*/  MOV R2, R10 ;  /* 0x0000000a00027202 */ /* 0x000fe20000000f00 */
[----:B------:R-:W2:Y:S01]  /*23f0*/  LDC.64 R18, c[0x0][0x390] ;  /* 0x0000e400ff127b82 */ /* 0x000ea20000000a00 */
[----:B------:R-:W-:-:S07]  /*2400*/  MOV R0, UR5 ;  /* 0x0000000500007c02 */ /* 0x000fce0008000f00 */
.L_x_342:
[----:B------:R-:W3:Y:S01]  /*2410*/  LDS.128 R4, [R0+-0x10] ;  /* 0xfffff00000047984 */ /* 0x000ee20000000c00 */
[----:B------:R-:W4:Y:S01]  /*2420*/  MUFU.RCP R16, R3 ;  /* 0x0000000300107308 */ /* 0x000f220000001000 */
[----:B------:R-:W-:Y:S01]  /*2430*/  BSSY.RECONVERGENT B3, `(.L_x_326) ;  /* 0x000000b000037945 */ /* 0x000fe20003800200 */
[----:B----4-:R-:W-:-:S04]  /*2440*/  FFMA R21, -R3, R16, 1 ;  /* 0x3f80000003157423 */ /* 0x010fc80000000110 */
[----:B------:R-:W-:Y:S02]  /*2450*/  FFMA R21, R16, R21, R16 ;  /* 0x0000001510157223 */ /* 0x000fe40000000010 */
[----:B---3--:R-:W3:Y:S02]  /*2460*/  FCHK P0, R4, R3 ;  /* 0x0000000304007302 */ /* 0x008ee40000000000 */
[----:B------:R-:W-:-:S04]  /*2470*/  FFMA R16, R4, R21, RZ ;  /* 0x0000001504107223 */ /* 0x000fc800000000ff */
[----:B------:R-:W-:-:S04]  /*2480*/  FFMA R22, -R3, R16, R4 ;  /* 0x0000001003167223 */ /* 0x000fc80000000104 */
[----:B------:R-:W-:Y:S01]  /*2490*/  FFMA R21, R21, R22, R16 ;  /* 0x0000001615157223 */ /* 0x000fe20000000010 */
[----:B---3--:R-:W-:Y:S06]  /*24a0*/  @!P0 BRA `(.L_x_327) ;  /* 0x00000000000c8947 */ /* 0x008fec0003800000 */
[----:B------:R-:W-:-:S07]  /*24b0*/  MOV R16, 0x24d0 ;  /* 0x000024d000107802 */ /* 0x000fce0000000f00 */
[----:B012---:R-:W-:Y:S05]  /*24c0*/  CALL.REL.NOINC `($__internal_15_$__cuda_sm3x_div_rn_noftz_f32_slowpath) ;  /* 0x0000001000c47944 */ /* 0x007fea0003c00000 */
[----:B------:R-:W-:-:S07]  /*24d0*/  MOV R21, R4 ;  /* 0x0000000400157202 */ /* 0x000fce0000000f00 */
.L_x_327:
[----:B0-----:R-:W-:Y:S05]  /*24e0*/  BSYNC.RECONVERGENT B3 ;  /* 0x0000000000037941 */ /* 0x001fea0003800200 */
.L_x_326:
[----:B--2---:R-:W-:-:S05]  /*24f0*/  IMAD.WIDE R28, R8, 0x4, R18 ;  /* 0x00000004081c7825 */ /* 0x004fca00078e0212 */
[----:B------:R-:W2:Y:S01]  /*2500*/  LDG.E.CONSTANT R23, desc[UR6][R28.64] ;  /* 0x000000061c177981 */ /* 0x000ea2000c1e9900 */
[----:B------:R-:W0:Y:S01]  /*2510*/  MUFU.RCP R4, R3 ;  /* 0x0000000300047308 */ /* 0x000e220000001000 */
[----:B------:R-:W-:Y:S07]  /*2520*/  BSSY.RECONVERGENT B3, `(.L_x_328) ;  /* 0x000000c000037945 */ /* 0x000fee0003800200 */
[----:B------:R-:W3:Y:S01]  /*2530*/  FCHK P0, R5, R3 ;  /* 0x0000000305007302 */ /* 0x000ee20000000000 */
[----:B0-----:R-:W-:-:S04]  /*2540*/  FFMA R25, -R3, R4, 1 ;  /* 0x3f80000003197423 */ /* 0x001fc80000000104 */
[----:B------:R-:W-:-:S04]  /*2550*/  FFMA R27, R4, R25, R4 ;  /* 0x00000019041b7223 */ /* 0x000fc80000000004 */
[----:B------:R-:W-:-:S04]  /*2560*/  FFMA R4, R5, R27, RZ ;  /* 0x0000001b05047223 */ /* 0x000fc800000000ff */
[----:B------:R-:W-:-:S04]  /*2570*/  FFMA R25, -R3, R4, R5 ;  /* 0x0000000403197223 */ /* 0x000fc80000000105 */
[----:B------:R-:W-:Y:S01]  /*2580*/  FFMA R4, R27, R25, R4 ;  /* 0x000000191b047223 */ /* 0x000fe20000000004 */
[----:B--2---:R-:W-:Y:S01]  /*2590*/  FFMA R20, R23, R21, R20 ;  /* 0x0000001517147223 */ /* 0x004fe20000000014 */
[----:B---3--:R-:W-:Y:S06]  /*25a0*/  @!P0 BRA `(.L_x_329) ;  /* 0x00000000000c8947 */ /* 0x008fec0003800000 */
[----:B------:R-:W-:Y:S02]  /*25b0*/  MOV R4, R5 ;  /* 0x0000000500047202 */ /* 0x000fe40000000f00 */
[----:B------:R-:W-:-:S07]  /*25c0*/  MOV R16, 0x25e0 ;  /* 0x000025e000107802 */ /* 0x000fce0000000f00 */
[----:B-1----:R-:W-:Y:S05]  /*25d0*/  CALL.REL.NOINC `($__internal_15_$__cuda_sm3x_div_rn_noftz_f32_slowpath) ;  /* 0x0000001000807944 */ /* 0x002fea0003c00000 */
.L_x_329:
[----:B------:R-:W-:Y:S05]  /*25e0*/  BSYNC.RECONVERGENT B3 ;  /* 0x0000000000037941 */ /* 0x000fea0003800200 */
.L_x_328:
[----:B-1----:R-:W-:-:S05]  /*25f0*/  IMAD.WIDE R28, R9, 0x4, R28 ;  /* 0x00000004091c7825 */ /* 0x002fca00078e021c */
[----:B------:R-:W2:Y:S01]  /*2600*/  LDG.E.CONSTANT R5, desc[UR6][R28.64] ;  /* 0x000000061c057981 */ /* 0x000ea2000c1e9900 */
[----:B------:R-:W0:Y:S01]  /*2610*/  MUFU.RCP R16, R3 ;  /* 0x0000000300107308 */ /* 0x000e220000001000 */
[----:B------:R-:W-:Y:S07]  /*2620*/  BSSY.RECONVERGENT B3, `(.L_x_330) ;  /* 0x000000c000037945 */ /* 0x000fee0003800200 */
[----:B------:R-:W1:Y:S01]  /*2630*/  FCHK P0, R6, R3 ;  /* 0x0000000306007302 */ /* 0x000e620000000000 */
[----:B0-----:R-:W-:-:S04]  /*2640*/  FFMA R21, -R3, R16, 1 ;  /* 0x3f80000003157423 */ /* 0x001fc80000000110 */
[----:B------:R-:W-:-:S04]  /*2650*/  FFMA R23, R16, R21, R16 ;  /* 0x0000001510177223 */ /* 0x000fc80000000010 */
[----:B------:R-:W-:-:S04]  /*2660*/  FFMA R16, R6, R23, RZ ;  /* 0x0000001706107223 */ /* 0x000fc800000000ff */
[----:B------:R-:W-:Y:S01]  /*2670*/  FFMA R21, -R3, R16, R6 ;  /* 0x0000001003157223 */ /* 0x000fe20000000106 */
[----:B--2---:R-:W-:-:S03]  /*2680*/  FFMA R20, R5, R4, R20 ;  /* 0x0000000405147223 */ /* 0x004fc60000000014 */
[----:B------:R-:W-:Y:S01]  /*2690*/  FFMA R4, R23, R21, R16 ;  /* 0x0000001517047223 */ /* 0x000fe20000000010 */
[----:B-1----:R-:W-:Y:S06]  /*26a0*/  @!P0 BRA `(.L_x_331) ;  /* 0x00000000000c8947 */ /* 0x002fec0003800000 */
[----:B------:R-:W-:Y:S02]  /*26b0*/  MOV R4, R6 ;  /* 0x0000000600047202 */ /* 0x000fe40000000f00 */
[----:B------:R-:W-:-:S07]  /*26c0*/  MOV R16, 0x26e0 ;  /* 0x000026e000107802 */ /* 0x000fce0000000f00 */
[----:B------:R-:W-:Y:S05]  /*26d0*/  CALL.REL.NOINC `($__internal_15_$__cuda_sm3x_div_rn_noftz_f32_slowpath) ;  /* 0x0000001000407944 */ /* 0x000fea0003c00000 */
.L_x_331:
[----:B------:R-:W-:Y:S05]  /*26e0*/  BSYNC.RECONVERGENT B3 ;  /* 0x0000000000037941 */ /* 0x000fea0003800200 */
.L_x_330:
[----:B------:R-:W-:-:S05]  /*26f0*/  IMAD.WIDE R32, R9, 0x4, R28 ;  /* 0x0000000409207825 */ /* 0x000fca00078e021c */
[----:B------:R-:W2:Y:S01]  /*2700*/  LDG.E.CONSTANT R5, desc[UR6][R32.64] ;  /* 0x0000000620057981 */ /* 0x000ea2000c1e9900 */
[----:B------:R-:W0:Y:S01]  /*2710*/  MUFU.RCP R6, R3 ;  /* 0x0000000300067308 */ /* 0x000e220000001000 */
[----:B------:R-:W-:Y:S07]  /*2720*/  BSSY.RECONVERGENT B3, `(.L_x_332) ;  /* 0x000000d000037945 */ /* 0x000fee0003800200 */
[----:B------:R-:W1:Y:S01]  /*2730*/  FCHK P0, R7, R3 ;  /* 0x0000000307007302 */ /* 0x000e620000000000 */
[----:B0-----:R-:W-:-:S04]  /*2740*/  FFMA R21, -R3, R6, 1 ;  /* 0x3f80000003157423 */ /* 0x001fc80000000106 */
[----:B------:R-:W-:-:S04]  /*2750*/  FFMA R25, R6, R21, R6 ;  /* 0x0000001506197223 */ /* 0x000fc80000000006 */
[----:B------:R-:W-:-:S04]  /*2760*/  FFMA R6, R7, R25, RZ ;  /* 0x0000001907067223 */ /* 0x000fc800000000ff */
[----:B------:R-:W-:-:S04]  /*2770*/  FFMA R21, -R3, R6, R7 ;  /* 0x0000000603157223 */ /* 0x000fc80000000107 */
[----:B------:R-:W-:Y:S01]  /*2780*/  FFMA R25, R25, R21, R6 ;  /* 0x0000001519197223 */ /* 0x000fe20000000006 */
[----:B--2---:R-:W-:Y:S01]  /*2790*/  FFMA R28, R5, R4, R20 ;  /* 0x00000004051c7223 */ /* 0x004fe20000000014 */
[----:B-1----:R-:W-:Y:S06]  /*27a0*/  @!P0 BRA `(.L_x_333) ;  /* 0x0000000000108947 */ /* 0x002fec0003800000 */
[----:B------:R-:W-:Y:S02]  /*27b0*/  MOV R4, R7 ;  /* 0x0000000700047202 */ /* 0x000fe40000000f00 */
[----:B------:R-:W-:-:S07]  /*27c0*/  MOV R16, 0x27e0 ;  /* 0x000027e000107802 */ /* 0x000fce0000000f00 */
[----:B------:R-:W-:Y:S05]  /*27d0*/  CALL.REL.NOINC `($__internal_15_$__cuda_sm3x_div_rn_noftz_f32_slowpath) ;  /* 0x0000001000007944 */ /* 0x000fea0003c00000 */
[----:B------:R-:W-:-:S07]  /*27e0*/  MOV R25, R4 ;  /* 0x0000000400197202 */ /* 0x000fce0000000f00 */
.L_x_333:
[----:B------:R-:W-:Y:S05]  /*27f0*/  BSYNC.RECONVERGENT B3 ;  /* 0x0000000000037941 */ /* 0x000fea0003800200 */
.L_x_332:
[----:B------:R-:W-:Y:S01]  /*2800*/  IMAD.WIDE R20, R9, 0x4, R32 ;  /* 0x0000000409147825 */ /* 0x000fe200078e0220 */
[----:B------:R-:W0:Y:S04]  /*2810*/  LDS.128 R4, [R0] ;  /* 0x0000000000047984 */ /* 0x000e280000000c00 */
[----:B------:R-:W2:Y:S01]  /*2820*/  LDG.E.CONSTANT R27, desc[UR6][R20.64] ;  /* 0x00000006141b7981 */ /* 0x000ea2000c1e9900 */
[----:B------:R-:W1:Y:S01]  /*2830*/  MUFU.RCP R16, R3 ;  /* 0x0000000300107308 */ /* 0x000e620000001000 */
[----:B------:R-:W-:Y:S01]  /*2840*/  BSSY.RECONVERGENT B3, `(.L_x_334) ;  /* 0x000000c000037945 */ /* 0x000fe20003800200 */
[----:B-1----:R-:W-:-:S04]  /*2850*/  FFMA R23, -R3, R16, 1 ;  /* 0x3f80000003177423 */ /* 0x002fc80000000110 */
[----:B------:R-:W-:Y:S02]  /*2860*/  FFMA R23, R16, R23, R16 ;  /* 0x0000001710177223 */ /* 0x000fe40000000010 */
[----:B0-----:R-:W0:Y:S02]  /*2870*/  FCHK P0, R4, R3 ;  /* 0x0000000304007302 */ /* 0x001e240000000000 */
[----:B------:R-:W-:Y:S01]  /*2880*/  FFMA R16, R23, R4, RZ ;  /* 0x0000000417107223 */ /* 0x000fe200000000ff */
[----:B--2---:R-:W-:-:S03]  /*2890*/  FFMA R28, R27, R25, R28 ;  /* 0x000000191b1c7223 */ /* 0x004fc6000000001c */
[----:B------:R-:W-:-:S04]  /*28a0*/  FFMA R25, -R3, R16, R4 ;  /* 0x0000001003197223 */ /* 0x000fc80000000104 */
[----:B------:R-:W-:Y:S01]  /*28b0*/  FFMA R23, R23, R25, R16 ;  /* 0x0000001917177223 */ /* 0x000fe20000000010 */
[----:B0-----:R-:W-:Y:S06]  /*28c0*/  @!P0 BRA `(.L_x_335) ;  /* 0x00000000000c8947 */ /* 0x001fec0003800000 */
[----:B------:R-:W-:-:S07]  /*28d0*/  MOV R16, 0x28f0 ;  /* 0x000028f000107802 */ /* 0x000fce0000000f00 */
[----:B------:R-:W-:Y:S05]  /*28e0*/  CALL.REL.NOINC `($__internal_15_$__cuda_sm3x_div_rn_noftz_f32_slowpath) ;  /* 0x0000000c00bc7944 */ /* 0x000fea0003c00000 */
[----:B------:R-:W-:-:S07]  /*28f0*/  MOV R23, R4 ;  /* 0x0000000400177202 */ /* 0x000fce0000000f00 */
.L_x_335:
[----:B------:R-:W-:Y:S05]  /*2900*/  BSYNC.RECONVERGENT B3 ;  /* 0x0000000000037941 */ /* 0x000fea0003800200 */
.L_x_334:
        /* <DEDUP_REMOVED lines=15> */
.L_x_337:
[----:B------:R-:W-:Y:S05]  /*2a00*/  BSYNC.RECONVERGENT B3 ;  /* 0x0000000000037941 */ /* 0x000fea0003800200 */
.L_x_336:
        /* <DEDUP_REMOVED lines=15> */
[----:B------:R-:W-:-:S07]  /*2b00*/  IMAD.MOV.U32 R5, RZ, RZ, R4 ;  /* 0x000000ffff057224 */ /* 0x000fce00078e0004 */
.L_x_339:
[----:B------:R-:W-:Y:S05]  /*2b10*/  BSYNC.RECONVERGENT B3 ;  /* 0x0000000000037941 */ /* 0x000fea0003800200 */
.L_x_338:
        /* <DEDUP_REMOVED lines=16> */
.L_x_341:
[----:B------:R-:W-:Y:S05]  /*2c20*/  BSYNC.RECONVERGENT B3 ;  /* 0x0000000000037941 */ /* 0x000fea0003800200 */
.L_x_340:
[----:B------:R-:W-:-:S06]  /*2c30*/  IMAD.WIDE R4, R9, 0x4, R20 ;  /* 0x0000000409047825 */ /* 0x000fcc00078e0214 */
[----:B------:R-:W2:Y:S01]  /*2c40*/  LDG.E.CONSTANT R5, desc[UR6][R4.64] ;  /* 0x0000000604057981 */ /* 0x000ea2000c1e9900 */
[----:B------:R-:W-:Y:S02]  /*2c50*/  IADD3 R2, PT, PT, R2, 0x8, RZ ;  /* 0x0000000802027810 */ /* 0x000fe40007ffe0ff */
[----:B------:R-:W-:Y:S02]  /*2c60*/  IADD3 R0, PT, PT, R0, 0x20, RZ ;  /* 0x0000002000007810 */ /* 0x000fe40007ffe0ff */
[----:B------:R-:W-:Y:S02]  /*2c70*/  ISETP.NE.AND P0, PT, R2, RZ, PT ;  /* 0x000000ff0200720c */ /* 0x000fe40003f05270 */
[----:B------:R-:W-:Y:S01]  /*2c80*/  LEA R8, R9, R8, 0x3 ;  /* 0x0000000809087211 */ /* 0x000fe200078e18ff */
[----:B--2---:R-:W-:-:S10]  /*2c90*/  FFMA R20, R5, R25, R28 ;  /* 0x0000001905147223 */ /* 0x004fd4000000001c */
[----:B------:R-:W-:Y:S05]  /*2ca0*/  @P0 BRA `(.L_x_342) ;  /* 0xfffffff400d80947 */ /* 0x000fea000383ffff */
[----:B------:R-:W-:Y:S05]  /*2cb0*/  BSYNC.RECONVERGENT B2 ;  /* 0x0000000000027941 */ /* 0x000fea0003800200 */
.L_x_325:
[----:B------:R-:W-:-:S07]  /*2cc0*/  MOV R2, R13 ;  /* 0x0000000d00027202 */ /* 0x000fce0000000f00 */
.L_x_324:
[----:B------:R-:W-:Y:S01]  /*2cd0*/  ISETP.NE.AND P0, PT, R12, RZ, PT ;  /* 0x000000ff0c00720c */ /* 0x000fe20003f05270 */
[----:B------:R-:W-:-:S12]  /*2ce0*/  BSSY.RECONVERGENT B2, `(.L_x_343) ;  /* 0x00000a2000027945 */ /* 0x000fd80003800200 */
[----:B------:R-:W-:Y:S05]  /*2cf0*/  @!P0 BRA `(.L_x_344) ;  /* 0x0000000800808947 */ /* 0x000fea0003800000 */
[----:B------:R-:W-:Y:S01]  /*2d00*/  IADD3 R0, PT, PT, R12, -0x1, RZ ;  /* 0xffffffff0c007810 */ /* 0x000fe20007ffe0ff */
[----:B------:R-:W-:Y:S03]  /*2d10*/  BSSY.RECONVERGENT B3, `(.L_x_345) ;  /* 0x0000054000037945 */ /* 0x000fe60003800200 */
[----:B------:R-:W-:-:S13]  /*2d20*/  ISETP.GE.U32.AND P0, PT, R0, 0x3, PT ;  /* 0x000000030000780c */ /* 0x000fda0003f06070 */
[----:B------:R-:W-:Y:S05]  /*2d30*/  @!P0 BRA `(.L_x_346) ;  /* 0x0000000400448947 */ /* 0x000fea0003800000 */
[----:B------:R-:W-:Y:S01]  /*2d40*/  LEA R0, R2, UR4, 0x2 ;  /* 0x0000000402007c11 */ /* 0x000fe2000f8e10ff */
[----:B------:R-:W1:Y:S01]  /*2d50*/  MUFU.RCP R4, R3 ;  /* 0x0000000300047308 */ /* 0x000e620000001000 */
[----:B------:R-:W2:Y:S01]  /*2d60*/  LDCU UR5, c[0x0][0x3b4] ;  /* 0x00007680ff0577ac */ /* 0x000ea20008000800 */
[----:B------:R-:W-:Y:S02]  /*2d70*/  BSSY.RECONVERGENT B4, `(.L_x_347) ;  /* 0x0000010000047945 */ /* 0x000fe40003800200 */
[----:B------:R-:W3:Y:S01]  /*2d80*/  LDS R8, [R0] ;  /* 0x0000000000087984 */ /* 0x000ee20000000800 */
[----:B------:R-:W4:Y:S01]  /*2d90*/  LDCU UR10, c[0x0][0x3b8] ;  /* 0x00007700ff0a77ac */ /* 0x000f220008000800 */
[----:B-1----:R-:W-:Y:S01]  /*2da0*/  FFMA R5, -R3, R4, 1 ;  /* 0x3f80000003057423 */ /* 0x002fe20000000104 */
[----:B--2---:R-:W-:-:S03]  /*2db0*/  IMAD R6, R15, UR5, R2 ;  /* 0x000000050f067c24 */ /* 0x004fc6000f8e0202 */
[----:B------:R-:W-:Y:S01]  /*2dc0*/  FFMA R4, R4, R5, R4 ;  /* 0x0000000504047223 */ /* 0x000fe20000000004 */
[----:B----4-:R-:W-:Y:S01]  /*2dd0*/  IMAD R6, R6, UR10, R17 ;  /* 0x0000000a06067c24 */ /* 0x010fe2000f8e0211 */
[----:B---3--:R-:W1:Y:S02]  /*2de0*/  FCHK P0, R8, R3 ;  /* 0x0000000308007302 */ /* 0x008e640000000000 */
[----:B------:R-:W-:-:S04]  /*2df0*/  FFMA R5, R4, R8, RZ ;  /* 0x0000000804057223 */ /* 0x000fc800000000ff */
[----:B------:R-:W-:-:S04]  /*2e00*/  FFMA R7, -R3, R5, R8 ;  /* 0x0000000503077223 */ /* 0x000fc80000000108 */
[----:B------:R-:W-:Y:S01]  /*2e10*/  FFMA R9, R4, R7, R5 ;  /* 0x0000000704097223 */ /* 0x000fe20000000005 */
[----:B-1----:R-:W-:Y:S06]  /*2e20*/  @!P0 BRA `(.L_x_348) ;  /* 0x0000000000108947 */ /* 0x002fec0003800000 */
[----:B------:R-:W-:Y:S02]  /*2e30*/  MOV R4, R8 ;  /* 0x0000000800047202 */ /* 0x000fe40000000f00 */
[----:B------:R-:W-:-:S07]  /*2e40*/  MOV R16, 0x2e60 ;  /* 0x00002e6000107802 */ /* 0x000fce0000000f00 */
[----:B0-----:R-:W-:Y:S05]  /*2e50*/  CALL.REL.NOINC `($__internal_15_$__cuda_sm3x_div_rn_noftz_f32_slowpath) ;  /* 0x0000000800607944 */ /* 0x001fea0003c00000 */
[----:B------:R-:W-:-:S07]  /*2e60*/  MOV R9, R4 ;  /* 0x0000000400097202 */ /* 0x000fce0000000f00 */
.L_x_348:
[----:B0-----:R-:W-:Y:S05]  /*2e70*/  BSYNC.RECONVERGENT B4 ;  /* 0x0000000000047941 */ /* 0x001fea0003800200 */
.L_x_347:
[----:B------:R-:W0:Y:S01]  /*2e80*/  LDC.64 R4, c[0x0][0x390] ;  /* 0x0000e400ff047b82 */ /* 0x000e220000000a00 */
[----:B------:R-:W1:Y:S01]  /*2e90*/  LDS R16, [R0+0x4] ;  /* 0x0000040000107984 */ /* 0x000e620000000800 */
[----:B0-----:R-:W-:-:S05]  /*2ea0*/  IMAD.WIDE R6, R6, 0x4, R4 ;  /* 0x0000000406067825 */ /* 0x001fca00078e0204 */
[----:B------:R-:W2:Y:S01]  /*2eb0*/  LDG.E.CONSTANT R5, desc[UR6][R6.64] ;  /* 0x0000000606057981 */ /* 0x000ea2000c1e9900 */
[----:B------:R-:W0:Y:S01]  /*2ec0*/  MUFU.RCP R4, R3 ;  /* 0x0000000300047308 */ /* 0x000e220000001000 */
[----:B------:R-:W-:Y:S07]  /*2ed0*/  BSSY.RECONVERGENT B4, `(.L_x_349) ;  /* 0x000000d000047945 */ /* 0x000fee0003800200 */
[----:B-1----:R-:W1:Y:S01]  /*2ee0*/  FCHK P0, R16, R3 ;  /* 0x0000000310007302 */ /* 0x002e620000000000 */
        /* <DEDUP_REMOVED lines=11> */
.L_x_350:
[----:B------:R-:W-:Y:S05]  /*2fa0*/  BSYNC.RECONVERGENT B4 ;  /* 0x0000000000047941 */ /* 0x000fea0003800200 */
.L_x_349:
[----:B------:R-:W0:Y:S01]  /*2fb0*/  LDC R9, c[0x0][0x3b8] ;  /* 0x0000ee00ff097b82 */ /* 0x000e220000000800 */
        /* <DEDUP_REMOVED lines=17> */
.L_x_352:
[----:B------:R-:W-:Y:S05]  /*30d0*/  BSYNC.RECONVERGENT B4 ;  /* 0x0000000000047941 */ /* 0x000fea0003800200 */
.L_x_351:
        /* <DEDUP_REMOVED lines=17> */
.L_x_354:
[----:B------:R-:W-:Y:S05]  /*31f0*/  BSYNC.RECONVERGENT B4 ;  /* 0x0000000000047941 */ /* 0x000fea0003800200 */
.L_x_353:
[----:B------:R-:W0:Y:S02]  /*3200*/  LDC R9, c[0x0][0x3b8] ;  /* 0x0000ee00ff097b82 */ /* 0x000e240000000800 */
[----:B0-----:R-:W-:-:S06]  /*3210*/  IMAD.WIDE R6, R9, 0x4, R6 ;  /* 0x0000000409067825 */ /* 0x001fcc00078e0206 */
[----:B------:R-:W2:Y:S01]  /*3220*/  LDG.E.CONSTANT R6, desc[UR6][R6.64] ;  /* 0x0000000606067981 */ /* 0x000ea2000c1e9900 */
[----:B------:R-:W-:Y:S01]  /*3230*/  IADD3 R2, PT, PT, R2, 0x4, RZ ;  /* 0x0000000402027810 */ /* 0x000fe20007ffe0ff */
[----:B--2---:R-:W-:-:S07]  /*3240*/  FFMA R20, R6, R4, R5 ;  /* 0x0000000406147223 */ /* 0x004fce0000000005 */
.L_x_346:
[----:B0-----:R-:W-:Y:S05]  /*3250*/  BSYNC.RECONVERGENT B3 ;  /* 0x0000000000037941 */ /* 0x001fea0003800200 */
.L_x_345:
[----:B------:R-:W0:Y:S02]  /*3260*/  LDCU UR10, c[0x0][0x3b4] ;  /* 0x00007680ff0a77ac */ /* 0x000e240008000800 */
[----:B0-----:R-:W-:-:S09]  /*3270*/  ULOP3.LUT UP0, UR5, UR10, 0x3, URZ, 0xc0, !UPT ;  /* 0x000000030a057892 */ /* 0x001fd2000f80c0ff */
[----:B------:R-:W-:Y:S05]  /*3280*/  BRA.U !UP0, `(.L_x_344) ;  /* 0x00000005081c7547 */ /* 0x000fea000b800000 */
[----:B------:R-:W-:-:S09]  /*3290*/  UISETP.NE.AND UP0, UPT, UR5, 0x1, UPT ;  /* 0x000000010500788c */ /* 0x000fd2000bf05270 */
[----:B------:R-:W-:Y:S05]  /*32a0*/  BRA.U !UP0, `(.L_x_355) ;  /* 0x0000000108a87547 */ /* 0x000fea000b800000 */
[----:B------:R-:W-:Y:S01]  /*32b0*/  LEA R0, R2, UR4, 0x2 ;  /* 0x0000000402007c11 */ /* 0x000fe2000f8e10ff */
[----:B------:R-:W0:Y:S01]  /*32c0*/  MUFU.RCP R4, R3 ;  /* 0x0000000300047308 */ /* 0x000e220000001000 */
[----:B------:R-:W1:Y:S01]  /*32d0*/  LDCU UR5, c[0x0][0x3b8] ;  /* 0x00007700ff0577ac */ /* 0x000e620008000800 */
[----:B------:R-:W-:Y:S01]  /*32e0*/  IMAD R16, R15, UR10, R2 ;  /* 0x0000000a0f107c24 */ /* 0x000fe2000f8e0202 */
[----:B------:R-:W-:Y:S01]  /*32f0*/  BSSY.RECONVERGENT B3, `(.L_x_356) ;  /* 0x000000e000037945 */ /* 0x000fe20003800200 */
[----:B------:R-:W2:Y:S01]  /*3300*/  LDS R8, [R0] ;  /* 0x0000000000087984 */ /* 0x000ea20000000800 */
[----:B0-----:R-:W-:-:S04]  /*3310*/  FFMA R5, -R3, R4, 1 ;  /* 0x3f80000003057423 */ /* 0x001fc80000000104 */
[----:B------:R-:W-:Y:S01]  /*3320*/  FFMA R4, R4, R5, R4 ;  /* 0x0000000504047223 */ /* 0x000fe20000000004 */
[----:B-1----:R-:W-:Y:S01]  /*3330*/  IMAD R5, R16, UR5, R17 ;  /* 0x0000000510057c24 */ /* 0x002fe2000f8e0211 */
[----:B--2---:R-:W0:Y:S02]  /*3340*/  FCHK P0, R8, R3 ;  /* 0x0000000308007302 */ /* 0x004e240000000000 */
[----:B------:R-:W-:-:S04]  /*3350*/  FFMA R7, R4, R8, RZ ;  /* 0x0000000804077223 */ /* 0x000fc800000000ff */
[----:B------:R-:W-:-:S04]  /*3360*/  FFMA R6, -R3, R7, R8 ;  /* 0x0000000703067223 */ /* 0x000fc80000000108 */
[----:B------:R-:W-:Y:S01]  /*3370*/  FFMA R9, R4, R6, R7 ;  /* 0x0000000604097223 */ /* 0x000fe20000000007 */
[----:B0-----:R-:W-:Y:S06]  /*3380*/  @!P0 BRA `(.L_x_357) ;  /* 0x0000000000108947 */ /* 0x001fec0003800000 */
[----:B------:R-:W-:Y:S02]  /*3390*/  MOV R4, R8 ;  /* 0x0000000800047202 */ /* 0x000fe40000000f00 */
[----:B------:R-:W-:-:S07]  /*33a0*/  MOV R16, 0x33c0 ;  /* 0x000033c000107802 */ /* 0x000fce0000000f00 */
[----:B------:R-:W-:Y:S05]  /*33b0*/  CALL.REL.NOINC `($__internal_15_$__cuda_sm3x_div_rn_noftz_f32_slowpath) ;  /* 0x0000000400087944 */ /* 0x000fea0003c00000 */
[----:B------:R-:W-:-:S07]  /*33c0*/  MOV R9, R4 ;  /* 0x0000000400097202 */ /* 0x000fce0000000f00 */
.L_x_357:
[----:B------:R-:W-:Y:S05]  /*33d0*/  BSYNC.RECONVERGENT B3 ;  /* 0x0000000000037941 */ /* 0x000fea0003800200 */
.L_x_356:
        /* <DEDUP_REMOVED lines=17> */
.L_x_359:
[----:B------:R-:W-:Y:S05]  /*34f0*/  BSYNC.RECONVERGENT B3 ;  /* 0x0000000000037941 */ /* 0x000fea0003800200 */
.L_x_358:
[----:B------:R-:W0:Y:S02]  /*3500*/  LDC R5, c[0x0][0x3b8] ;  /* 0x0000ee00ff057b82 */ /* 0x000e240000000800 */
[----:B0-----:R-:W-:-:S06]  /*3510*/  IMAD.WIDE R6, R5, 0x4, R6 ;  /* 0x0000000405067825 */ /* 0x001fcc00078e0206 */
[----:B------:R-:W2:Y:S01]  /*3520*/  LDG.E.CONSTANT R7, desc[UR6][R6.64] ;  /* 0x0000000606077981 */ /* 0x000ea2000c1e9900 */
[----:B------:R-:W-:Y:S01]  /*3530*/  IADD3 R2, PT, PT, R2, 0x2, RZ ;  /* 0x0000000202027810 */ /* 0x000fe20007ffe0ff */
[----:B--2---:R-:W-:-:S07]  /*3540*/  FFMA R20, R7, R4, R20 ;  /* 0x0000000407147223 */ /* 0x004fce0000000014 */
.L_x_355:
[----:B------:R-:W0:Y:S02]  /*3550*/  LDCU UR10, c[0x0][0x3b4] ;  /* 0x00007680ff0a77ac */ /* 0x000e240008000800 */
[----:B0-----:R-:W-:-:S04]  /*3560*/  ULOP3.LUT UR5, UR10, 0x1, URZ, 0xc0, !UPT ;  /* 0x000000010a057892 */ /* 0x001fc8000f8ec0ff */
[----:B------:R-:W-:-:S09]  /*3570*/  UISETP.NE.U32.AND UP0, UPT, UR5, 0x1, UPT ;  /* 0x000000010500788c */ /* 0x000fd2000bf05070 */
[----:B------:R-:W-:Y:S05]  /*3580*/  BRA.U UP0, `(.L_x_344) ;  /* 0x00000001005c7547 */ /* 0x000fea000b800000 */
[----:B------:R-:W-:Y:S01]  /*3590*/  LEA R5, R2, UR4, 0x2 ;  /* 0x0000000402057c11 */ /* 0x000fe2000f8e10ff */
[----:B------:R-:W0:Y:S01]  /*35a0*/  MUFU.RCP R4, R3 ;  /* 0x0000000300047308 */ /* 0x000e220000001000 */
[----:B------:R-:W1:Y:S01]  /*35b0*/  LDCU UR5, c[0x0][0x3b8] ;  /* 0x00007700ff0577ac */ /* 0x000e620008000800 */
[----:B------:R-:W-:Y:S01]  /*35c0*/  IMAD R0, R15, UR10, R2 ;  /* 0x0000000a0f007c24 */ /* 0x000fe2000f8e0202 */
[----:B------:R-:W-:Y:S01]  /*35d0*/  BSSY.RECONVERGENT B3, `(.L_x_360) ;  /* 0x000000e000037945 */ /* 0x000fe20003800200 */
[----:B------:R-:W2:Y:S01]  /*35e0*/  LDS R6, [R5] ;  /* 0x0000000005067984 */ /* 0x000ea20000000800 */
[----:B0-----:R-:W-:Y:S01]  /*35f0*/  FFMA R7, -R3, R4, 1 ;  /* 0x3f80000003077423 */ /* 0x001fe20000000104 */
[----:B-1----:R-:W-:-:S03]  /*3600*/  IMAD R0, R0, UR5, R17 ;  /* 0x0000000500007c24 */ /* 0x002fc6000f8e0211 */
[----:B------:R-:W-:Y:S01]  /*3610*/  FFMA R4, R4, R7, R4 ;  /* 0x0000000704047223 */ /* 0x000fe20000000004 */
[----:B--2---:R-:W0:Y:S03]  /*3620*/  FCHK P0, R6, R3 ;  /* 0x0000000306007302 */ /* 0x004e260000000000 */
[----:B------:R-:W-:-:S04]  /*3630*/  FFMA R7, R4, R6, RZ ;  /* 0x0000000604077223 */ /* 0x000fc800000000ff */
[----:B------:R-:W-:-:S04]  /*3640*/  FFMA R2, -R3, R7, R6 ;  /* 0x0000000703027223 */ /* 0x000fc80000000106 */
[----:B------:R-:W-:Y:S01]  /*3650*/  FFMA R7, R4, R2, R7 ;  /* 0x0000000204077223 */ /* 0x000fe20000000007 */
[----:B0-----:R-:W-:Y:S06]  /*3660*/  @!P0 BRA `(.L_x_361) ;  /* 0x0000000000108947 */ /* 0x001fec0003800000 */
[----:B------:R-:W-:Y:S02]  /*3670*/  MOV R4, R6 ;  /* 0x0000000600047202 */ /* 0x000fe40000000f00 */
[----:B------:R-:W-:-:S07]  /*3680*/  MOV R16, 0x36a0 ;  /* 0x000036a000107802 */ /* 0x000fce0000000f00 */
[----:B------:R-:W-:Y:S05]  /*3690*/  CALL.REL.NOINC `($__internal_15_$__cuda_sm3x_div_rn_noftz_f32_slowpath) ;  /* 0x0000000000507944 */ /* 0x000fea0003c00000 */
[----:B------:R-:W-:-:S07]  /*36a0*/  IMAD.MOV.U32 R7, RZ, RZ, R4 ;  /* 0x000000ffff077224 */ /* 0x000fce00078e0004 */
.L_x_361:
[----:B------:R-:W-:Y:S05]  /*36b0*/  BSYNC.RECONVERGENT B3 ;  /* 0x0000000000037941 */ /* 0x000fea0003800200 */
.L_x_360:
[----:B------:R-:W0:Y:S02]  /*36c0*/  LDC.64 R4, c[0x0][0x390] ;  /* 0x0000e400ff047b82 */ /* 0x000e240000000a00 */
[----:B0-----:R-:W-:-:S06]  /*36d0*/  IMAD.WIDE R4, R0, 0x4, R4 ;  /* 0x0000000400047825 */ /* 0x001fcc00078e0204 */
[----:B------:R-:W2:Y:S02]  /*36e0*/  LDG.E.CONSTANT R5, desc[UR6][R4.64] ;  /* 0x0000000604057981 */ /* 0x000ea4000c1e9900 */
[----:B--2---:R-:W-:-:S07]  /*36f0*/  FFMA R20, R5, R7, R20 ;  /* 0x0000000705147223 */ /* 0x004fce0000000014 */
.L_x_344:
[----:B0-----:R-:W-:Y:S05]  /*3700*/  BSYNC.RECONVERGENT B2 ;  /* 0x0000000000027941 */ /* 0x001fea0003800200 */
.L_x_343:
[----:B------:R-:W0:Y:S01]  /*3710*/  LDC R7, c[0x3][0x4c] ;  /* 0x00c01300ff077b82 */ /* 0x000e220000000800 */
[----:B------:R-:W1:Y:S01]  /*3720*/  LDCU UR5, c[0x0][0x3b8] ;  /* 0x00007700ff0577ac */ /* 0x000e620008000800 */
[----:B------:R-:W-:-:S06]  /*3730*/  ISETP.GE.AND P0, PT, R17, 0x7, PT ;  /* 0x000000071100780c */ /* 0x000fcc0003f06270 */
[----:B------:R-:W2:Y:S01]  /*3740*/  LDC.64 R4, c[0x0][0x398] ;  /* 0x0000e600ff047b82 */ /* 0x000ea20000000a00 */
[----:B-1----:R-:W-:Y:S01]  /*3750*/  IMAD R9, R14, UR5, R17 ;  /* 0x000000050e097c24 */ /* 0x002fe2000f8e0211 */
[----:B------:R-:W-:Y:S02]  /*3760*/  IADD3 R17, PT, PT, R17, UR8, RZ ;  /* 0x0000000811117c10 */ /* 0x000fe4000fffe0ff */
[----:B0-----:R-:W-:Y:S02]  /*3770*/  FSEL R7, R7, 1, !P0 ;  /* 0x3f80000007077808 */ /* 0x001fe40004000000 */
[----:B------:R-:W-:-:S03]  /*3780*/  ISETP.GE.AND P0, PT, R17, UR5, PT ;  /* 0x0000000511007c0c */ /* 0x000fc6000bf06270 */
[----:B------:R-:W-:Y:S01]  /*3790*/  FMUL R7, R7, R20 ;  /* 0x0000001407077220 */ /* 0x000fe20000400000 */
[----:B--2---:R-:W-:-:S05]  /*37a0*/  IMAD.WIDE R4, R9, 0x4, R4 ;  /* 0x0000000409047825 */ /* 0x004fca00078e0204 */
[----:B------:R1:W-:Y:S04]  /*37b0*/  STG.E desc[UR6][R4.64], R7 ;  /* 0x0000000704007986 */ /* 0x0003e8000c101906 */
[----:B------:R-:W-:Y:S05]  /*37c0*/  @!P0 BRA `(.L_x_362) ;  /* 0xffffffe800dc8947 */ /* 0x000fea000383ffff */
[----:B------:R-:W-:Y:S05]  /*37d0*/  EXIT ;  /* 0x000000000000794d */ /* 0x000fea0003800000 */
        .weak           $__internal_15_$__cuda_sm3x_div_rn_noftz_f32_slowpath
        .type           $__internal_15_$__cuda_sm3x_div_rn_noftz_f32_slowpath,@function
        .size           $__internal_15_$__cuda_sm3x_div_rn_noftz_f32_slowpath,(.L_x_733 - $__internal_15_$__cuda_sm3x_div_rn_noftz_f32_slowpath)
$__internal_15_$__cuda_sm3x_div_rn_noftz_f32_slowpath:
[----:B------:R-:W-:Y:S01]  /*37e0*/  SHF.R.U32.HI R22, RZ, 0x17, R3 ;  /* 0x00000017ff167819 */ /* 0x000fe20000011603 */
[----:B------:R-:W-:Y:S01]  /*37f0*/  BSSY.RECONVERGENT B0, `(.L_x_363) ;  /* 0x0000064000007945 */ /* 0x000fe20003800200 */
[----:B------:R-:W-:Y:S02]  /*3800*/  SHF.R.U32.HI R25, RZ, 0x17, R4 ;  /* 0x00000017ff197819 */ /* 0x000fe40000011604 */
[----:B------:R-:W-:Y:S02]  /*3810*/  LOP3.LUT R22, R22, 0xff, RZ, 0xc0, !PT ;  /* 0x000000ff16167812 */ /* 0x000fe400078ec0ff */
[----:B------:R-:W-:Y:S02]  /*3820*/  LOP3.LUT R25, R25, 0xff, RZ, 0xc0, !PT ;  /* 0x000000ff19197812 */ /* 0x000fe400078ec0ff */
[----:B------:R-:W-:Y:S02]  /*3830*/  IADD3 R24, PT, PT, R22, -0x1, RZ ;  /* 0xffffffff16187810 */ /* 0x000fe40007ffe0ff */
[----:B------:R-:W-:-:S02]  /*3840*/  IADD3 R26, PT, PT, R25, -0x1, RZ ;  /* 0xffffffff191a7810 */ /* 0x000fc40007ffe0ff */
[----:B------:R-:W-:Y:S02]  /*3850*/  ISETP.GT.U32.AND P0, PT, R24, 0xfd, PT ;  /* 0x000000fd1800780c */ /* 0x000fe40003f04070 */
[----:B------:R-:W-:Y:S02]  /*3860*/  MOV R27, R3 ;  /* 0x00000003001b7202 */ /* 0x000fe40000000f00 */
        /* <DEDUP_REMOVED lines=26> */
.L_x_364:
[----:B------:R-:W-:Y:S01]  /*3a10*/  LEA R26, R22, 0xc0800000, 0x17 ;  /* 0xc0800000161a7811 */ /* 0x000fe200078eb8ff */
[----:B------:R-:W-:Y:S01]  /*3a20*/  BSSY.RECONVERGENT B1, `(.L_x_369) ;  /* 0x0000036000017945 */ /* 0x000fe20003800200 */
[----:B------:R-:W-:Y:S02]  /*3a30*/  IADD3 R25, PT, PT, R25, -0x7f, RZ ;  /* 0xffffff8119197810 */ /* 0x000fe40007ffe0ff */
[----:B------:R-:W-:Y:S02]  /*3a40*/  IADD3 R26, PT, PT, -R26, R27, RZ ;  /* 0x0000001b1a1a7210 */ /* 0x000fe40007ffe1ff */
[C---:B------:R-:W-:Y:S01]  /*3a50*/  IADD3 R22, PT, PT, R25.reuse, 0x7f, -R22 ;  /* 0x0000007f19167810 */ /* 0x040fe20007ffe816 */
[----:B------:R-:W-:Y:S01]  /*3a60*/  IMAD R27, R25, -0x800000, R4 ;  /* 0xff800000191b7824 */ /* 0x000fe200078e0204 */
        /* <DEDUP_REMOVED lines=23> */
[CCC-:B------:R-:W-:Y:S01]  /*3be0*/  FFMA.RP R23, R4.reuse, R26.reuse, R25.reuse ;  /* 0x0000001a04177223 */ /* 0x1c0fe20000008019 */
[CCC-:B------:R-:W-:Y:S01]  /*3bf0*/  FFMA.RM R30, R4.reuse, R26.reuse, R25.reuse ;  /* 0x0000001a041e7223 */ /* 0x1c0fe20000004019 */
[----:B------:R-:W-:Y:S01]  /*3c00*/  FFMA.RZ R4, R4, R26, R25 ;  /* 0x0000001a04047223 */ /* 0x000fe2000000c019 */
[C---:B------:R-:W-:Y:S02]  /*3c10*/  ISETP.NE.AND P2, PT, R24.reuse, RZ, PT ;  /* 0x000000ff1800720c */ /* 0x040fe40003f45270 */
[----:B------:R-:W-:Y:S02]  /*3c20*/  ISETP.NE.AND P1, PT, R24, RZ, PT ;  /* 0x000000ff1800720c */ /* 0x000fe40003f25270 */
[----:B------:R-:W-:Y:S02]  /*3c30*/  LOP3.LUT R4, R4, 0x7fffff, RZ, 0xc0, !PT ;  /* 0x007fffff04047812 */ /* 0x000fe400078ec0ff */
[----:B------:R-:W-:Y:S02]  /*3c40*/  FSETP.NEU.FTZ.AND P0, PT, R23, R30, PT ;  /* 0x0000001e1700720b */ /* 0x000fe40003f1d000 */
[----:B------:R-:W-:-:S02]  /*3c50*/  IADD3 R23, PT, PT, R24, 0x20, RZ ;  /* 0x0000002018177810 */ /* 0x000fc40007ffe0ff */
[----:B------:R-:W-:Y:S02]  /*3c60*/  LOP3.LUT R4, R4, 0x800000, RZ, 0xfc, !PT ;  /* 0x0080000004047812 */ /* 0x000fe400078efcff */
[----:B------:R-:W-:Y:S02]  /*3c70*/  IADD3 R24, PT, PT, -R24, RZ, RZ ;  /* 0x000000ff18187210 */ /* 0x000fe40007ffe1ff */
[----:B------:R-:W-:Y:S02]  /*3c80*/  SHF.L.U32 R23, R4, R23, RZ ;  /* 0x0000001704177219 */ /* 0x000fe400000006ff */
[----:B------:R-:W-:Y:S02]  /*3c90*/  SEL R25, R24, RZ, P2 ;  /* 0x000000ff18197207 */ /* 0x000fe40001000000 */
[----:B------:R-:W-:Y:S02]  /*3ca0*/  ISETP.NE.AND P1, PT, R23, RZ, P1 ;  /* 0x000000ff1700720c */ /* 0x000fe40000f25270 */
[----:B------:R-:W-:-:S02]  /*3cb0*/  SHF.R.U32.HI R25, RZ, R25, R4 ;  /* 0x00000019ff197219 */ /* 0x000fc40000011604 */
[----:B------:R-:W-:Y:S02]  /*3cc0*/  PLOP3.LUT P0, PT, P0, P1, PT, 0xf8, 0x8f ;  /* 0x00000000008f781c */ /* 0x000fe40000703f70 */
[----:B------:R-:W-:Y:S02]  /*3cd0*/  SHF.R.U32.HI R23, RZ, 0x1, R25 ;  /* 0x00000001ff177819 */ /* 0x000fe40000011619 */
[----:B------:R-:W-:-:S04]  /*3ce0*/  SEL R4, RZ, 0x1, !P0 ;  /* 0x00000001ff047807 */ /* 0x000fc80004000000 */
[----:B------:R-:W-:-:S04]  /*3cf0*/  LOP3.LUT R4, R4, 0x1, R23, 0xf8, !PT ;  /* 0x0000000104047812 */ /* 0x000fc800078ef817 */
[----:B------:R-:W-:-:S04]  /*3d00*/  LOP3.LUT R4, R4, R25, RZ, 0xc0, !PT ;  /* 0x0000001904047212 */ /* 0x000fc800078ec0ff */
[----:B------:R-:W-:-:S04]  /*3d10*/  IADD3 R23, PT, PT, R23, R4, RZ ;  /* 0x0000000417177210 */ /* 0x000fc80007ffe0ff */
[----:B------:R-:W-:Y:S01]  /*3d20*/  LOP3.LUT R22, R23, R22, RZ, 0xfc, !PT ;  /* 0x0000001617167212 */ /* 0x000fe200078efcff */
[----:B------:R-:W-:Y:S06]  /*3d30*/  BRA `(.L_x_372) ;  /* 0x0000000000107947 */ /* 0x000fec0003800000 */
.L_x_371:
[----:B------:R-:W-:-:S04]  /*3d40*/  LOP3.LUT R22, R22, 0x80000000, RZ, 0xc0, !PT ;  /* 0x8000000016167812 */ /* 0x000fc800078ec0ff */
[----:B------:R-:W-:Y:S01]  /*3d50*/  LOP3.LUT R22, R22, 0x7f800000, RZ, 0xfc, !PT ;  /* 0x7f80000016167812 */ /* 0x000fe200078efcff */
[----:B------:R-:W-:Y:S06]  /*3d60*/  BRA `(.L_x_372) ;  /* 0x0000000000047947 */ /* 0x000fec0003800000 */
.L_x_370:
[----:B------:R-:W-:-:S07]  /*3d70*/  LEA R22, R23, R22, 0x17 ;  /* 0x0000001617167211 */ /* 0x000fce00078eb8ff */
.L_x_372:
[----:B------:R-:W-:Y:S05]  /*3d80*/  BSYNC.RECONVERGENT B1 ;  /* 0x0000000000017941 */ /* 0x000fea0003800200 */
.L_x_369:
[----:B------:R-:W-:Y:S01]  /*3d90*/  MOV R4, R22 ;  /* 0x0000001600047202 */ /* 0x000fe20000000f00 */
[----:B------:R-:W-:Y:S06]  /*3da0*/  BRA `(.L_x_373) ;  /* 0x0000000000207947 */ /* 0x000fec0003800000 */
.L_x_368:
[----:B------:R-:W-:-:S04]  /*3db0*/  LOP3.LUT R4, R27, 0x80000000, R4, 0x48, !PT ;  /* 0x800000001b047812 */ /* 0x000fc800078e4804 */
[----:B------:R-:W-:Y:S01]  /*3dc0*/  LOP3.LUT R4, R4, 0x7f800000, RZ, 0xfc, !PT ;  /* 0x7f80000004047812 */ /* 0x000fe200078efcff */
[----:B------:R-:W-:Y:S06]  /*3dd0*/  BRA `(.L_x_373) ;  /* 0x0000000000147947 */ /* 0x000fec0003800000 */
.L_x_367:
[----:B------:R-:W-:Y:S01]  /*3de0*/  LOP3.LUT R4, R27, 0x80000000, R4, 0x48, !PT ;  /* 0x800000001b047812 */ /* 0x000fe200078e4804 */
[----:B------:R-:W-:Y:S06]  /*3df0*/  BRA `(.L_x_373) ;  /* 0x00000000000c7947 */ /* 0x000fec0003800000 */
.L_x_366:
[----:B------:R-:W0:Y:S01]  /*3e00*/  MUFU.RSQ R4, -QNAN ;  /* 0xffc0000000047908 */ /* 0x000e220000001400 */
[----:B------:R-:W-:Y:S05]  /*3e10*/  BRA `(.L_x_373) ;  /* 0x0000000000047947 */ /* 0x000fea0003800000 */
.L_x_365:
[----:B------:R-:W-:-:S07]  /*3e20*/  FADD.FTZ R4, R4, R3 ;  /* 0x0000000304047221 */ /* 0x000fce0000010000 */
.L_x_373:
[----:B------:R-:W-:Y:S05]  /*3e30*/  BSYNC.RECONVERGENT B0 ;  /* 0x0000000000007941 */ /* 0x000fea0003800200 */
.L_x_363:
[----:B------:R-:W-:Y:S01]  /*3e40*/  HFMA2 R23, -RZ, RZ, 0, 0 ;  /* 0x00000000ff177431 */ /* 0x000fe200000001ff */
[----:B------:R-:W-:-:S04]  /*3e50*/  MOV R22, R16 ;  /* 0x0000001000167202 */ /* 0x000fc80000000f00 */
[----:B0-----:R-:W-:Y:S05]  /*3e60*/  RET.REL.NODEC R22 `(manifold_attention_kernel) ;  /* 0xffffffc016647950 */ /* 0x001fea0003c3ffff */
.L_x_374:
        /* <DEDUP_REMOVED lines=9> */
.L_x_733:


//--------------------- .text.holographic_superposition --------------------------
	.section	.text.holographic_superposition,"ax",@progbits
	.align	128
        .global         holographic_superposition
        .type           holographic_superposition,@function
        .size           holographic_superposition,(.L_x_735 - holographic_superposition)
        .other          holographic_superposition,@"STO_CUDA_ENTRY STV_DEFAULT"
holographic_superposition:
.text.holographic_superposition:
[----:B------:R-:W0:Y:S01]  /*0000*/  LDC R1, c[0x0][0x37c] ;  /* 0x0000df00ff017b82 */ /* 0x000e220000000800 */
[----:B------:R-:W1:Y:S07]  /*0010*/  S2R R0, SR_TID.X ;  /* 0x0000000000007919 */ /* 0x000e6e0000002100 */
[----:B------:R-:W1:Y:S01]  /*0020*/  S2UR UR4, SR_CTAID.X ;  /* 0x00000000000479c3 */ /* 0x000e620000002500 */
[----:B------:R-:W2:Y:S01]  /*0030*/  LDCU UR5, c[0x0][0x39c] ;  /* 0x00007380ff0577ac */ /* 0x000ea20008000800 */
[----:B0-----:R-:W-:-:S06]  /*0040*/  VIADD R1, R1, 0xffffffe0 ;  /* 0xffffffe001017836 */ /* 0x001fcc0000000000 */
[----:B------:R-:W1:Y:S08]  /*0050*/  LDC R5, c[0x0][0x360] ;  /* 0x0000d800ff057b82 */ /* 0x000e700000000800 */
[----:B------:R-:W0:Y:S08]  /*0060*/  S2UR UR6, SR_CTAID.Y ;  /* 0x00000000000679c3 */ /* 0x000e300000002600 */
[----:B------:R-:W0:Y:S01]  /*0070*/  LDC R2, c[0x0][0x3a0] ;  /* 0x0000e800ff027b82 */ /* 0x000e220000000800 */
[----:B-1----:R-:W-:Y:S01]  /*0080*/  IMAD R5, R5, UR4, R0 ;  /* 0x0000000405057c24 */ /* 0x002fe2000f8e0200 */
[----:B0-----:R-:W-:-:S04]  /*0090*/  ISETP.LE.AND P0, PT, R2, UR6, PT ;  /* 0x0000000602007c0c */ /* 0x001fc8000bf03270 */
[----:B--2---:R-:W-:-:S13]  /*00a0*/  ISETP.GE.OR P0, PT, R5, UR5, P0 ;  /* 0x0000000505007c0c */ /* 0x004fda0008706670 */
[----:B------:R-:W-:Y:S05]  /*00b0*/  @P0 EXIT ;  /* 0x000000000000094d */ /* 0x000fea0003800000 */
[----:B------:R-:W0:Y:S01]  /*00c0*/  LDCU UR4, c[0x0][0x398] ;  /* 0x00007300ff0477ac */ /* 0x000e220008000800 */
[----:B------:R-:W-:Y:S02]  /*00d0*/  IMAD.MOV.U32 R3, RZ, RZ, 0x322bcc77 ;  /* 0x322bcc77ff037424 */ /* 0x000fe400078e00ff */
[----:B------:R-:W-:Y:S01]  /*00e0*/  IMAD.MOV.U32 R7, RZ, RZ, RZ ;  /* 0x000000ffff077224 */ /* 0x000fe200078e00ff */
[----:B------:R-:W1:Y:S01]  /*00f0*/  LDCU.64 UR8, c[0x0][0x358] ;  /* 0x00006b00ff0877ac */ /* 0x000e620008000a00 */
[----:B------:R-:W-:Y:S01]  /*0100*/  IMAD.MOV.U32 R10, RZ, RZ, RZ ;  /* 0x000000ffff0a7224 */ /* 0x000fe200078e00ff */
[----:B0-----:R-:W-:-:S09]  /*0110*/  UISETP.GE.AND UP0, UPT, UR4, 0x1, UPT ;  /* 0x000000010400788c */ /* 0x001fd2000bf06270 */
[----:B-1----:R-:W-:Y:S05]  /*0120*/  BRA.U !UP0, `(.L_x_375) ;  /* 0x0000000908e47547 */ /* 0x002fea000b800000 */
[----:B------:R-:W-:Y:S01]  /*0130*/  CS2R R10, SRZ ;  /* 0x00000000000a7805 */ /* 0x000fe2000001ff00 */
[----:B------:R-:W-:Y:S02]  /*0140*/  IMAD.MOV.U32 R12, RZ, RZ, RZ ;  /* 0x000000ffff0c7224 */ /* 0x000fe400078e00ff */
[----:B------:R-:W-:-:S07]  /*0150*/  IMAD.MOV.U32 R7, RZ, RZ, RZ ;  /* 0x000000ffff077224 */ /* 0x000fce00078e00ff */
.L_x_382:
[----:B------:R-:W0:Y:S01]  /*0160*/  LDC R9, c[0x0][0x3a0] ;  /* 0x0000e800ff097b82 */ /* 0x000e220000000800 */
[----:B------:R-:W1:Y:S07]  /*0170*/  LDCU UR4, c[0x0][0x39c] ;  /* 0x00007380ff0477ac */ /* 0x000e6e0008000800 */
[----:B------:R-:W2:Y:S01]  /*0180*/  LDC.64 R2, c[0x0][0x380] ;  /* 0x0000e000ff027b82 */ /* 0x000ea20000000a00 */
[----:B-1----:R-:W-:-:S04]  /*0190*/  IMAD R0, R12, UR4, R5 ;  /* 0x000000040c007c24 */ /* 0x002fc8000f8e0205 */
[----:B0-----:R-:W-:-:S04]  /*01a0*/  IMAD R9, R0, R9, UR6 ;  /* 0x0000000600097e24 */ /* 0x001fc8000f8e0209 */
[----:B--2---:R-:W-:Y:S02]  /*01b0*/  IMAD.WIDE R2, R9, 0x4, R2 ;  /* 0x0000000409027825 */ /* 0x004fe400078e0202 */
[----:B------:R-:W0:Y:S04]  /*01c0*/  LDC.64 R8, c[0x0][0x388] ;  /* 0x0000e200ff087b82 */ /* 0x000e280000000a00 */
[----:B------:R-:W2:Y:S01]  /*01d0*/  LDG.E.CONSTANT R2, desc[UR8][R2.64] ;  /* 0x0000000802027981 */ /* 0x000ea2000c1e9900 */
[----:B0-----:R-:W-:-:S06]  /*01e0*/  IMAD.WIDE.U32 R8, R12, 0x4, R8 ;  /* 0x000000040c087825 */ /* 0x001fcc00078e0008 */
[----:B------:R-:W3:Y:S01]  /*01f0*/  LDG.E.CONSTANT R8, desc[UR8][R8.64] ;  /* 0x0000000808087981 */ /* 0x000ee2000c1e9900 */
[----:B------:R-:W-:Y:S01]  /*0200*/  IMAD.HI.U32 R13, R12, 0x24924925, RZ ;  /* 0x249249250c0d7827 */ /* 0x000fe200078e00ff */
[----:B------:R-:W-:Y:S04]  /*0210*/  BSSY.RECONVERGENT B0, `(.L_x_376) ;  /* 0x000004b000007945 */ /* 0x000fe80003800200 */
[----:B------:R-:W-:-:S04]  /*0220*/  IADD3 R0, PT, PT, -R13, R12, RZ ;  /* 0x0000000c0d007210 */ /* 0x000fc80007ffe1ff */
[----:B------:R-:W-:-:S04]  /*0230*/  LEA.HI R0, R0, R13, RZ, 0x1f ;  /* 0x0000000d00007211 */ /* 0x000fc800078ff8ff */
[----:B------:R-:W-:-:S05]  /*0240*/  SHF.R.U32.HI R15, RZ, 0x2, R0 ;  /* 0x00000002ff0f7819 */ /* 0x000fca0000011600 */
[----:B------:R-:W-:Y:S02]  /*0250*/  IMAD R15, R15, -0x7, R12 ;  /* 0xfffffff90f0f7824 */ /* 0x000fe400078e020c */
[----:B--2---:R-:W-:Y:S01]  /*0260*/  FMUL R13, R2, 3.1415927410125732422 ;  /* 0x40490fdb020d7820 */ /* 0x004fe20000400000 */
[----:B------:R-:W-:-:S03]  /*0270*/  IMAD.MOV.U32 R2, RZ, RZ, 0x60 ;  /* 0x00000060ff027424 */ /* 0x000fc600078e00ff */
[----:B------:R-:W-:Y:S01]  /*0280*/  FMUL R0, R13, 0.63661974668502807617 ;  /* 0x3f22f9830d007820 */ /* 0x000fe20000400000 */
[----:B------:R-:W-:Y:S01]  /*0290*/  IMAD R15, R15, 0x4, R2 ;  /* 0x000000040f0f7824 */ /* 0x000fe200078e0202 */
[----:B------:R-:W-:-:S04]  /*02a0*/  FSETP.GE.AND P0, PT, |R13|, 105615, PT ;  /* 0x47ce47800d00780b */ /* 0x000fc80003f06200 */
[----:B------:R-:W0:Y:S01]  /*02b0*/  F2I.NTZ R0, R0 ;  /* 0x0000000000007305 */ /* 0x000e220000203100 */
[----:B------:R-:W3:Y:S01]  /*02c0*/  LDC R15, c[0x3][R15] ;  /* 0x00c000000f0f7b82 */ /* 0x000ee20000000800 */
[----:B0-----:R-:W-:Y:S01]  /*02d0*/  I2FP.F32.S32 R18, R0 ;  /* 0x0000000000127245 */ /* 0x001fe20000201400 */
[----:B------:R-:W-:-:S04]  /*02e0*/  IMAD.MOV.U32 R19, RZ, RZ, R0 ;  /* 0x000000ffff137224 */ /* 0x000fc800078e0000 */
[----:B------:R-:W-:-:S04]  /*02f0*/  FFMA R3, R18, -1.5707962512969970703, R13 ;  /* 0xbfc90fda12037823 */ /* 0x000fc8000000000d */
[----:B------:R-:W-:Y:S01]  /*0300*/  FFMA R3, R18, -7.5497894158615963534e-08, R3 ;  /* 0xb3a2216812037823 */ /* 0x000fe20000000003 */
[----:B---3--:R-:W-:-:S03]  /*0310*/  FMUL R14, R8, R15 ;  /* 0x0000000f080e7220 */ /* 0x008fc60000400000 */
[----:B------:R-:W-:-:S04]  /*0320*/  FFMA R18, R18, -5.3903029534742383927e-15, R3 ;  /* 0xa7c234c512127823 */ /* 0x000fc80000000003 */
[----:B------:R-:W-:Y:S01]  /*0330*/  IMAD.MOV.U32 R2, RZ, RZ, R18 ;  /* 0x000000ffff027224 */ /* 0x000fe200078e0012 */
        /* <DEDUP_REMOVED lines=12> */
.L_x_378:
        /* <DEDUP_REMOVED lines=16> */
[----:B------:R-:W-:Y:S02]  /*0500*/  LOP3.LUT P0, RZ, R4, 0x1f, RZ, 0xc0, !PT ;  /* 0x0000001f04ff7812 */ /* 0x000fe4000780c0ff */
[----:B------:R-:W-:-:S04]  /*0510*/  IADD3 R0, PT, PT, R0, -0x80, RZ ;  /* 0xffffff8000007810 */ /* 0x000fc80007ffe0ff */
        /* <DEDUP_REMOVED lines=13> */
[----:B------:R-:W-:-:S04]  /*05f0*/  SHF.R.S32.HI R4, RZ, 0x1f, R2 ;  /* 0x0000001fff047819 */ /* 0x000fc80000011402 */
[C---:B------:R-:W-:Y:S02]  /*0600*/  LOP3.LUT R8, R4.reuse, R3, RZ, 0x3c, !PT ;  /* 0x0000000304087212 */ /* 0x040fe400078e3cff */
[----:B------:R-:W-:Y:S02]  /*0610*/  LOP3.LUT R9, R4, R2, RZ, 0x3c, !PT ;  /* 0x0000000204097212 */ /* 0x000fe400078e3cff */
[----:B------:R-:W-:Y:S02]  /*0620*/  SHF.R.U32.HI R3, RZ, 0x1e, R0 ;  /* 0x0000001eff037819 */ /* 0x000fe40000011600 */
[C---:B------:R-:W-:Y:S02]  /*0630*/  LOP3.LUT R4, R2.reuse, R13, RZ, 0x3c, !PT ;  /* 0x0000000d02047212 */ /* 0x040fe400078e3cff */
[----:B------:R-:W1:Y:S01]  /*0640*/  I2F.F64.S64 R8, R8 ;  /* 0x0000000800087312 */ /* 0x000e620000301c00 */
[----:B------:R-:W-:Y:S02]  /*0650*/  LEA.HI R0, R2, R3, RZ, 0x1 ;  /* 0x0000000302007211 */ /* 0x000fe400078f08ff */
[----:B------:R-:W-:-:S03]  /*0660*/  ISETP.GE.AND P1, PT, R4, RZ, PT ;  /* 0x000000ff0400720c */ /* 0x000fc60003f26270 */
[----:B------:R-:W-:-:S04]  /*0670*/  IMAD.MOV R2, RZ, RZ, -R0 ;  /* 0x000000ffff027224 */ /* 0x000fc800078e0a00 */
[----:B------:R-:W-:Y:S01]  /*0680*/  @!P0 IMAD.MOV.U32 R0, RZ, RZ, R2 ;  /* 0x000000ffff008224 */ /* 0x000fe200078e0002 */
[----:B-1----:R-:W-:-:S10]  /*0690*/  DMUL R16, R8, UR4 ;  /* 0x0000000408107c28 */ /* 0x002fd40008000000 */
[----:B------:R-:W1:Y:S02]  /*06a0*/  F2F.F32.F64 R16, R16 ;  /* 0x0000001000107310 */ /* 0x000e640000301000 */
[----:B01----:R-:W-:-:S07]  /*06b0*/  FSEL R2, -R16, R16, !P1 ;  /* 0x0000001010027208 */ /* 0x003fce0004800100 */
.L_x_377:
[----:B------:R-:W-:Y:S05]  /*06c0*/  BSYNC.RECONVERGENT B0 ;  /* 0x0000000000007941 */ /* 0x000fea0003800200 */
.L_x_376:
[----:B------:R-:W-:Y:S02]  /*06d0*/  IMAD.MOV.U32 R15, RZ, RZ, 0x37cbac00 ;  /* 0x37cbac00ff0f7424 */ /* 0x000fe400078e00ff */
[----:B------:R-:W-:Y:S01]  /*06e0*/  FMUL R3, R2, R2 ;  /* 0x0000000202037220 */ /* 0x000fe20000400000 */
[C---:B------:R-:W-:Y:S01]  /*06f0*/  LOP3.LUT R6, R0.reuse, 0x1, RZ, 0xc0, !PT ;  /* 0x0000000100067812 */ /* 0x040fe200078ec0ff */
[----:B------:R-:W-:Y:S01]  /*0700*/  IMAD.MOV.U32 R16, RZ, RZ, 0x3c0885e4 ;  /* 0x3c0885e4ff107424 */ /* 0x000fe200078e00ff */
[----:B------:R-:W-:Y:S01]  /*0710*/  IADD3 R0, PT, PT, R0, 0x1, RZ ;  /* 0x0000000100007810 */ /* 0x000fe20007ffe0ff */
[----:B------:R-:W-:Y:S01]  /*0720*/  FFMA R4, R3, R15, -0.0013887860113754868507 ;  /* 0xbab607ed03047423 */ /* 0x000fe2000000000f */
[----:B------:R-:W-:Y:S01]  /*0730*/  ISETP.NE.U32.AND P0, PT, R6, 0x1, PT ;  /* 0x000000010600780c */ /* 0x000fe20003f05070 */
[----:B------:R-:W-:Y:S01]  /*0740*/  IMAD.MOV.U32 R17, RZ, RZ, 0x3e2aaaa8 ;  /* 0x3e2aaaa8ff117424 */ /* 0x000fe200078e00ff */
[----:B------:R-:W-:Y:S01]  /*0750*/  LOP3.LUT P1, RZ, R0, 0x2, RZ, 0xc0, !PT ;  /* 0x0000000200ff7812 */ /* 0x000fe2000782c0ff */
[----:B------:R-:W-:Y:S01]  /*0760*/  BSSY.RECONVERGENT B0, `(.L_x_379) ;  /* 0x0000040000007945 */ /* 0x000fe20003800200 */
[----:B------:R-:W-:-:S02]  /*0770*/  FSEL R4, R4, -0.00019574658654164522886, P0 ;  /* 0xb94d415304047808 */ /* 0x000fc40000000000 */
[----:B------:R-:W-:Y:S02]  /*0780*/  FSEL R6, R16, 0.041666727513074874878, !P0 ;  /* 0x3d2aaabb10067808 */ /* 0x000fe40004000000 */
[----:B------:R-:W-:Y:S02]  /*0790*/  FSEL R0, R2, 1, !P0 ;  /* 0x3f80000002007808 */ /* 0x000fe40004000000 */
[----:B------:R-:W-:Y:S01]  /*07a0*/  FSEL R21, -R17, -0.4999999701976776123, !P0 ;  /* 0xbeffffff11157808 */ /* 0x000fe20004000100 */
[----:B------:R-:W-:Y:S01]  /*07b0*/  FFMA R4, R3, R4, R6 ;  /* 0x0000000403047223 */ /* 0x000fe20000000006 */
[----:B------:R-:W-:Y:S01]  /*07c0*/  FSETP.GE.AND P0, PT, |R13|, 105615, PT ;  /* 0x47ce47800d00780b */ /* 0x000fe20003f06200 */
[C---:B------:R-:W-:Y:S02]  /*07d0*/  FFMA R9, R3.reuse, R0, RZ ;  /* 0x0000000003097223 */ /* 0x040fe400000000ff */
[----:B------:R-:W-:-:S04]  /*07e0*/  FFMA R4, R3, R4, R21 ;  /* 0x0000000403047223 */ /* 0x000fc80000000015 */
[----:B------:R-:W-:-:S04]  /*07f0*/  FFMA R0, R9, R4, R0 ;  /* 0x0000000409007223 */ /* 0x000fc80000000000 */
[----:B------:R-:W-:-:S04]  /*0800*/  @P1 FADD R0, RZ, -R0 ;  /* 0x80000000ff001221 */ /* 0x000fc80000000000 */
[----:B------:R-:W-:Y:S01]  /*0810*/  FFMA R7, R14, R0, R7 ;  /* 0x000000000e077223 */ /* 0x000fe20000000007 */
[----:B------:R-:W-:Y:S06]  /*0820*/  @!P0 BRA `(.L_x_380) ;  /* 0x0000000000cc8947 */ /* 0x000fec0003800000 */
[----:B------:R-:W-:-:S13]  /*0830*/  FSETP.NEU.AND P0, PT, |R13|, +INF , PT ;  /* 0x7f8000000d00780b */ /* 0x000fda0003f0d200 */
[----:B------:R-:W-:Y:S01]  /*0840*/  @!P0 FMUL R18, RZ, R13 ;  /* 0x0000000dff128220 */ /* 0x000fe20000400000 */
[----:B------:R-:W-:Y:S01]  /*0850*/  @!P0 IMAD.MOV.U32 R19, RZ, RZ, RZ ;  /* 0x000000ffff138224 */ /* 0x000fe200078e00ff */
[----:B------:R-:W-:Y:S06]  /*0860*/  @!P0 BRA `(.L_x_380) ;  /* 0x0000000000bc8947 */ /* 0x000fec0003800000 */
[----:B------:R-:W0:Y:S01]  /*0870*/  LDC.64 R2, c[0x4][0x40] ;  /* 0x01001000ff027b82 */ /* 0x000e220000000a00 */
[----:B------:R-:W-:Y:S01]  /*0880*/  IMAD.SHL.U32 R4, R13, 0x100, RZ ;  /* 0x000001000d047824 */ /* 0x000fe200078e00ff */
[----:B------:R-:W-:Y:S01]  /*0890*/  UMOV UR4, URZ ;  /* 0x000000ff00047c82 */ /* 0x000fe20008000000 */
[----:B------:R-:W-:Y:S02]  /*08a0*/  IMAD.MOV.U32 R6, RZ, RZ, RZ ;  /* 0x000000ffff067224 */ /* 0x000fe400078e00ff */
[----:B------:R-:W-:Y:S01]  /*08b0*/  IMAD.MOV.U32 R0, RZ, RZ, RZ ;  /* 0x000000ffff007224 */ /* 0x000fe200078e00ff */
[----:B------:R-:W-:-:S07]  /*08c0*/  LOP3.LUT R23, R4, 0x80000000, RZ, 0xfc, !PT ;  /* 0x8000000004177812 */ /* 0x000fce00078efcff */
.L_x_381:
[----:B0-----:R-:W-:-:S05]  /*08d0*/  IMAD.WIDE.U32 R18, R0, 0x4, R2 ;  /* 0x0000000400127825 */ /* 0x001fca00078e0002 */
[----:B------:R-:W2:Y:S01]  /*08e0*/  LDG.E.CONSTANT R8, desc[UR8][R18.64] ;  /* 0x0000000812087981 */ /* 0x000ea2000c1e9900 */
[C---:B-1----:R-:W-:Y:S01]  /*08f0*/  LEA R4, R0.reuse, R1, 0x2 ;  /* 0x0000000100047211 */ /* 0x042fe200078e10ff */
[----:B------:R-:W-:-:S05]  /*0900*/  VIADD R0, R0, 0x1 ;  /* 0x0000000100007836 */ /* 0x000fca0000000000 */
[----:B------:R-:W-:Y:S01]  /*0910*/  ISETP.NE.AND P0, PT, R0, 0x6, PT ;  /* 0x000000060000780c */ /* 0x000fe20003f05270 */
[----:B--2---:R-:W-:-:S03]  /*0920*/  IMAD.WIDE.U32 R8, R8, R23, RZ ;  /* 0x0000001708087225 */ /* 0x004fc600078e00ff */
[----:B------:R-:W-:-:S04]  /*0930*/  IADD3 R21, P1, PT, R8, R6, RZ ;  /* 0x0000000608157210 */ /* 0x000fc80007f3e0ff */
[----:B------:R-:W-:Y:S01]  /*0940*/  IADD3.X R6, PT, PT, R9, UR4, RZ, P1, !PT ;  /* 0x0000000409067c10 */ /* 0x000fe20008ffe4ff */
[----:B------:R1:W-:Y:S04]  /*0950*/  STL [R4], R21 ;  /* 0x0000001504007387 */ /* 0x0003e80000100800 */
[----:B------:R-:W-:Y:S05]  /*0960*/  @P0 BRA `(.L_x_381) ;  /* 0xfffffffc00d80947 */ /* 0x000fea000383ffff */
[----:B-1----:R-:W-:Y:S01]  /*0970*/  SHF.R.U32.HI R4, RZ, 0x17, R13 ;  /* 0x00000017ff047819 */ /* 0x002fe2000001160d */
        /* <DEDUP_REMOVED lines=11> */
[----:B------:R-:W-:Y:S01]  /*0a30*/  UMOV UR5, 0x3bf921fb ;  /* 0x3bf921fb00057882 */ /* 0x000fe20000000000 */
[----:B------:R-:W-:-:S02]  /*0a40*/  ISETP.GE.AND P1, PT, R13, RZ, PT ;  /* 0x000000ff0d00720c */ /* 0x000fc40003f26270 */
[-C--:B--2---:R-:W-:Y:S02]  /*0a50*/  @P0 SHF.L.W.U32.HI R0, R3, R4.reuse, R0 ;  /* 0x0000000403000219 */ /* 0x084fe40000010e00 */
[----:B---3--:R-:W-:Y:S02]  /*0a60*/  @P0 SHF.L.W.U32.HI R3, R2, R4, R3 ;  /* 0x0000000402030219 */ /* 0x008fe40000010e03 */
[--C-:B------:R-:W-:Y:S02]  /*0a70*/  SHF.R.U32.HI R19, RZ, 0x1e, R0.reuse ;  /* 0x0000001eff137819 */ /* 0x100fe40000011600 */
[C---:B------:R-:W-:Y:S01]  /*0a80*/  SHF.L.W.U32.HI R2, R3.reuse, 0x2, R0 ;  /* 0x0000000203027819 */ /* 0x040fe20000010e00 */
[----:B------:R-:W-:-:S03]  /*0a90*/  IMAD.SHL.U32 R3, R3, 0x4, RZ ;  /* 0x0000000403037824 */ /* 0x000fc600078e00ff */
[----:B------:R-:W-:Y:S02]  /*0aa0*/  SHF.R.S32.HI R4, RZ, 0x1f, R2 ;  /* 0x0000001fff047819 */ /* 0x000fe40000011402 */
[----:B------:R-:W-:Y:S02]  /*0ab0*/  LEA.HI R19, R2, R19, RZ, 0x1 ;  /* 0x0000001302137211 */ /* 0x000fe400078f08ff */
[C---:B------:R-:W-:Y:S02]  /*0ac0*/  LOP3.LUT R8, R4.reuse, R3, RZ, 0x3c, !PT ;  /* 0x0000000304087212 */ /* 0x040fe400078e3cff */
[----:B------:R-:W-:Y:S01]  /*0ad0*/  LOP3.LUT R9, R4, R2, RZ, 0x3c, !PT ;  /* 0x0000000204097212 */ /* 0x000fe200078e3cff */
[----:B------:R-:W-:Y:S01]  /*0ae0*/  IMAD.MOV R0, RZ, RZ, -R19 ;  /* 0x000000ffff007224 */ /* 0x000fe200078e0a13 */
[----:B------:R-:W-:-:S03]  /*0af0*/  LOP3.LUT R13, R2, R13, RZ, 0x3c, !PT ;  /* 0x0000000d020d7212 */ /* 0x000fc600078e3cff */
[----:B------:R-:W-:Y:S01]  /*0b00*/  @!P1 IMAD.MOV.U32 R19, RZ, RZ, R0 ;  /* 0x000000ffff139224 */ /* 0x000fe200078e0000 */
[----:B------:R-:W1:Y:S01]  /*0b10*/  I2F.F64.S64 R8, R8 ;  /* 0x0000000800087312 */ /* 0x000e620000301c00 */
[----:B------:R-:W-:Y:S01]  /*0b20*/  ISETP.GE.AND P0, PT, R13, RZ, PT ;  /* 0x000000ff0d00720c */ /* 0x000fe20003f06270 */
[----:B-1----:R-:W-:-:S10]  /*0b30*/  DMUL R20, R8, UR4 ;  /* 0x0000000408147c28 */ /* 0x002fd40008000000 */
[----:B------:R-:W1:Y:S02]  /*0b40*/  F2F.F32.F64 R20, R20 ;  /* 0x0000001400147310 */ /* 0x000e640000301000 */
[----:B01----:R-:W-:-:S07]  /*0b50*/  FSEL R18, -R20, R20, !P0 ;  /* 0x0000001414127208 */ /* 0x003fce0004000100 */
.L_x_380:
[----:B------:R-:W-:Y:S05]  /*0b60*/  BSYNC.RECONVERGENT B0 ;  /* 0x0000000000007941 */ /* 0x000fea0003800200 */
.L_x_379:
[----:B------:R-:W0:Y:S01]  /*0b70*/  LDCU UR4, c[0x0][0x398] ;  /* 0x00007300ff0477ac */ /* 0x000e220008000800 */
[----:B------:R-:W-:Y:S01]  /*0b80*/  FMUL R2, R18, R18 ;  /* 0x0000001212027220 */ /* 0x000fe20000400000 */
[C---:B------:R-:W-:Y:S01]  /*0b90*/  LOP3.LUT R0, R19.reuse, 0x1, RZ, 0xc0, !PT ;  /* 0x0000000113007812 */ /* 0x040fe200078ec0ff */
[----:B------:R-:W-:Y:S01]  /*0ba0*/  FADD R11, R14, R11 ;  /* 0x0000000b0e0b7221 */ /* 0x000fe20000000000 */
[----:B------:R-:W-:Y:S01]  /*0bb0*/  IADD3 R12, PT, PT, R12, 0x1, RZ ;  /* 0x000000010c0c7810 */ /* 0x000fe20007ffe0ff */
[----:B------:R-:W-:Y:S01]  /*0bc0*/  FFMA R15, R2, R15, -0.0013887860113754868507 ;  /* 0xbab607ed020f7423 */ /* 0x000fe2000000000f */
[----:B------:R-:W-:Y:S02]  /*0bd0*/  ISETP.NE.U32.AND P0, PT, R0, 0x1, PT ;  /* 0x000000010000780c */ /* 0x000fe40003f05070 */
[----:B------:R-:W-:Y:S02]  /*0be0*/  LOP3.LUT P1, RZ, R19, 0x2, RZ, 0xc0, !PT ;  /* 0x0000000213ff7812 */ /* 0x000fe4000782c0ff */
[----:B------:R-:W-:-:S02]  /*0bf0*/  FSEL R3, R16, 0.041666727513074874878, P0 ;  /* 0x3d2aaabb10037808 */ /* 0x000fc40000000000 */
[----:B------:R-:W-:Y:S02]  /*0c00*/  FSEL R15, R15, -0.00019574658654164522886, !P0 ;  /* 0xb94d41530f0f7808 */ /* 0x000fe40004000000 */
[----:B------:R-:W-:Y:S02]  /*0c10*/  FSEL R4, -R17, -0.4999999701976776123, P0 ;  /* 0xbeffffff11047808 */ /* 0x000fe40000000100 */
[----:B------:R-:W-:Y:S01]  /*0c20*/  FSEL R0, R18, 1, P0 ;  /* 0x3f80000012007808 */ /* 0x000fe20000000000 */
[----:B------:R-:W-:Y:S01]  /*0c30*/  FFMA R3, R2, R15, R3 ;  /* 0x0000000f02037223 */ /* 0x000fe20000000003 */
[----:B0-----:R-:W-:-:S03]  /*0c40*/  ISETP.NE.AND P0, PT, R12, UR4, PT ;  /* 0x000000040c007c0c */ /* 0x001fc6000bf05270 */
[C---:B------:R-:W-:Y:S01]  /*0c50*/  FFMA R4, R2.reuse, R3, R4 ;  /* 0x0000000302047223 */ /* 0x040fe20000000004 */
[----:B------:R-:W-:-:S04]  /*0c60*/  FFMA R3, R2, R0, RZ ;  /* 0x0000000002037223 */ /* 0x000fc800000000ff */
[----:B------:R-:W-:-:S04]  /*0c70*/  FFMA R3, R3, R4, R0 ;  /* 0x0000000403037223 */ /* 0x000fc80000000000 */
[----:B------:R-:W-:-:S04]  /*0c80*/  @P1 FADD R3, RZ, -R3 ;  /* 0x80000003ff031221 */ /* 0x000fc80000000000 */
[----:B------:R-:W-:Y:S01]  /*0c90*/  FFMA R10, R14, R3, R10 ;  /* 0x000000030e0a7223 */ /* 0x000fe2000000000a */
[----:B------:R-:W-:Y:S06]  /*0ca0*/  @P0 BRA `(.L_x_382) ;  /* 0xfffffff4002c0947 */ /* 0x000fec000383ffff */
[----:B------:R-:W-:-:S07]  /*0cb0*/  FADD R3, R11, 9.9999999392252902908e-09 ;  /* 0x322bcc770b037421 */ /* 0x000fce0000000000 */
.L_x_375:
[----:B------:R-:W-:Y:S01]  /*0cc0*/  FMUL R0, R10, R10 ;  /* 0x0000000a0a007220 */ /* 0x000fe20000400000 */
[----:B------:R-:W-:Y:S03]  /*0cd0*/  BSSY.RECONVERGENT B0, `(.L_x_383) ;  /* 0x000000d000007945 */ /* 0x000fe60003800200 */
[----:B------:R-:W-:-:S04]  /*0ce0*/  FFMA R9, R7, R7, R0 ;  /* 0x0000000707097223 */ /* 0x000fc80000000000 */
[----:B------:R-:W-:Y:S01]  /*0cf0*/  VIADD R2, R9, 0xf3000000 ;  /* 0xf300000009027836 */ /* 0x000fe20000000000 */
[----:B------:R0:W1:Y:S04]  /*0d00*/  MUFU.RSQ R0, R9 ;  /* 0x0000000900007308 */ /* 0x0000680000001400 */
[----:B------:R-:W-:-:S13]  /*0d10*/  ISETP.GT.U32.AND P0, PT, R2, 0x727fffff, PT ;  /* 0x727fffff0200780c */ /* 0x000fda0003f04070 */
[----:B01----:R-:W-:Y:S05]  /*0d20*/  @!P0 BRA `(.L_x_384) ;  /* 0x00000000000c8947 */ /* 0x003fea0003800000 */
[----:B------:R-:W-:-:S07]  /*0d30*/  MOV R8, 0xd50 ;  /* 0x00000d5000087802 */ /* 0x000fce0000000f00 */
[----:B------:R-:W-:Y:S05]  /*0d40*/  CALL.REL.NOINC `($__internal_16_$__cuda_sm20_sqrt_rn_f32_slowpath) ;  /* 0x0000000800647944 */ /* 0x000fea0003c00000 */
[----:B------:R-:W-:Y:S05]  /*0d50*/  BRA `(.L_x_385) ;  /* 0x0000000000107947 */ /* 0x000fea0003800000 */
.L_x_384:
[----:B------:R-:W-:Y:S01]  /*0d60*/  FMUL.FTZ R2, R9, R0 ;  /* 0x0000000009027220 */ /* 0x000fe20000410000 */
[----:B------:R-:W-:-:S03]  /*0d70*/  FMUL.FTZ R0, R0, 0.5 ;  /* 0x3f00000000007820 */ /* 0x000fc60000410000 */
[----:B------:R-:W-:-:S04]  /*0d80*/  FFMA R9, -R2, R2, R9 ;  /* 0x0000000202097223 */ /* 0x000fc80000000109 */
[----:B------:R-:W-:-:S07]  /*0d90*/  FFMA R2, R9, R0, R2 ;  /* 0x0000000009027223 */ /* 0x000fce0000000002 */
.L_x_385:
[----:B------:R-:W-:Y:S05]  /*0da0*/  BSYNC.RECONVERGENT B0 ;  /* 0x0000000000007941 */ /* 0x000fea0003800200 */
.L_x_383:
        /* <DEDUP_REMOVED lines=9> */
[----:B------:R-:W-:Y:S01]  /*0e40*/  IMAD.MOV.U32 R0, RZ, RZ, R2 ;  /* 0x000000ffff007224 */ /* 0x000fe200078e0002 */
[----:B------:R-:W-:-:S07]  /*0e50*/  MOV R2, 0xe70 ;  /* 0x00000e7000027802 */ /* 0x000fce0000000f00 */
[----:B------:R-:W-:Y:S05]  /*0e60*/  CALL.REL.NOINC `($__internal_17_$__cuda_sm3x_div_rn_noftz_f32_slowpath) ;  /* 0x0000000800747944 */ /* 0x000fea0003c00000 */
[----:B------:R-:W-:-:S07]  /*0e70*/  IMAD.MOV.U32 R11, RZ, RZ, R0 ;  /* 0x000000ffff0b7224 */ /* 0x000fce00078e0000 */
.L_x_387:
[----:B------:R-:W-:Y:S05]  /*0e80*/  BSYNC.RECONVERGENT B0 ;  /* 0x0000000000007941 */ /* 0x000fea0003800200 */
.L_x_386:
[CC--:B------:R-:W-:Y:S01]  /*0e90*/  FSETP.GT.AND P2, PT, |R10|.reuse, |R7|.reuse, PT ;  /* 0x400000070a00720b */ /* 0x0c0fe20003f44200 */
[----:B------:R-:W-:Y:S03]  /*0ea0*/  BSSY.RECONVERGENT B0, `(.L_x_388) ;  /* 0x000000e000007945 */ /* 0x000fe60003800200 */
[----:B------:R-:W-:Y:S02]  /*0eb0*/  FSEL R3, |R10|, |R7|, P2 ;  /* 0x400000070a037208 */ /* 0x000fe40001000200 */
[----:B------:R-:W-:Y:S02]  /*0ec0*/  FSEL R0, |R7|, |R10|, P2 ;  /* 0x4000000a07007208 */ /* 0x000fe40001000200 */
        /* <DEDUP_REMOVED lines=8> */
[----:B------:R-:W-:-:S07]  /*0f50*/  MOV R2, 0xf70 ;  /* 0x00000f7000027802 */ /* 0x000fce0000000f00 */
[----:B------:R-:W-:Y:S05]  /*0f60*/  CALL.REL.NOINC `($__internal_17_$__cuda_sm3x_div_rn_noftz_f32_slowpath) ;  /* 0x0000000800347944 */ /* 0x000fea0003c00000 */
[----:B------:R-:W-:-:S07]  /*0f70*/  IMAD.MOV.U32 R2, RZ, RZ, R0 ;  /* 0x000000ffff027224 */ /* 0x000fce00078e0000 */
.L_x_389:
[----:B------:R-:W-:Y:S05]  /*0f80*/  BSYNC.RECONVERGENT B0 ;  /* 0x0000000000007941 */ /* 0x000fea0003800200 */
.L_x_388:
[----:B------:R-:W-:Y:S02]  /*0f90*/  IMAD.MOV.U32 R9, RZ, RZ, 0x3b33710b ;  /* 0x3b33710bff097424 */ /* 0x000fe400078e00ff */
[----:B------:R-:W-:Y:S01]  /*0fa0*/  FMUL R0, R2, R2 ;  /* 0x0000000202007220 */ /* 0x000fe20000400000 */
[----:B------:R-:W-:Y:S01]  /*0fb0*/  MOV R4, 0x3f6ee581 ;  /* 0x3f6ee58100047802 */ /* 0x000fe20000000f00 */
[----:B------:R-:W-:Y:S01]  /*0fc0*/  BSSY.RECONVERGENT B0, `(.L_x_390) ;  /* 0x0000058000007945 */ /* 0x000fe20003800200 */
[C---:B------:R-:W-:Y:S01]  /*0fd0*/  ISETP.GE.AND P0, PT, R7.reuse, RZ, PT ;  /* 0x000000ff0700720c */ /* 0x040fe20003f06270 */
[----:B------:R-:W-:Y:S01]  /*0fe0*/  FFMA R9, R0, R9, -0.015681877732276916504 ;  /* 0xbc80774800097423 */ /* 0x000fe20000000009 */
[----:B------:R-:W-:Y:S01]  /*0ff0*/  FSETP.NEU.AND P3, PT, |R7|, |R10|, PT ;  /* 0x4000000a0700720b */ /* 0x000fe20003f6d200 */
[----:B------:R-:W-:Y:S01]  /*1000*/  FADD R7, |R10|, |R7| ;  /* 0x400000070a077221 */ /* 0x000fe20000000200 */
[----:B------:R-:W-:Y:S01]  /*1010*/  FSETP.NEU.AND P1, PT, R3, RZ, PT ;  /* 0x000000ff0300720b */ /* 0x000fe20003f2d000 */
[----:B------:R-:W-:-:S04]  /*1020*/  FFMA R9, R0, R9, 0.042200751602649688721 ;  /* 0x3d2cdab200097423 */ /* 0x000fc80000000009 */
[----:B------:R-:W-:-:S04]  /*1030*/  FFMA R9, R0, R9, -0.074792981147766113281 ;  /* 0xbd992d1000097423 */ /* 0x000fc80000000009 */
[----:B------:R-:W-:-:S04]  /*1040*/  FFMA R9, R0, R9, 0.10640415549278259277 ;  /* 0x3dd9ea6c00097423 */ /* 0x000fc80000000009 */
[----:B------:R-:W-:-:S04]  /*1050*/  FFMA R9, R0, R9, -0.14207722246646881104 ;  /* 0xbe117cb100097423 */ /* 0x000fc80000000009 */
[----:B------:R-:W-:-:S04]  /*1060*/  FFMA R9, R0, R9, 0.19993925094604492188 ;  /* 0x3e4cbce000097423 */ /* 0x000fc80000000009 */
[----:B------:R-:W-:-:S04]  /*1070*/  FFMA R9, R0, R9, -0.33333197236061096191 ;  /* 0xbeaaaa7d00097423 */ /* 0x000fc80000000009 */
[----:B------:R-:W-:-:S04]  /*1080*/  FMUL R9, R0, R9 ;  /* 0x0000000900097220 */ /* 0x000fc80000400000 */
[----:B------:R-:W-:Y:S01]  /*1090*/  FFMA R9, R9, R2, R2 ;  /* 0x0000000209097223 */ /* 0x000fe20000000002 */
[----:B------:R-:W-:-:S03]  /*10a0*/  FSEL R2, R4, 1.8663789033889770508, P2 ;  /* 0x3feee58104027808 */ /* 0x000fc60001000000 */
[----:B------:R-:W-:-:S05]  /*10b0*/  FFMA R0, R4, 1.6832555532455444336, -R9 ;  /* 0x3fd774eb04007823 */ /* 0x000fca0000000809 */
[-C--:B------:R-:W-:Y:S01]  /*10c0*/  FSEL R13, R0, R9.reuse, P2 ;  /* 0x00000009000d7208 */ /* 0x080fe20001000000 */
[----:B------:R-:W-:Y:S01]  /*10d0*/  IMAD.MOV.U32 R0, RZ, RZ, 0x4016cbe4 ;  /* 0x4016cbe4ff007424 */ /* 0x000fe200078e00ff */
[----:B------:R-:W-:-:S05]  /*10e0*/  FSEL R9, R9, -R9, P2 ;  /* 0x8000000909097208 */ /* 0x000fca0001000000 */
[----:B------:R-:W-:Y:S01]  /*10f0*/  @!P0 FFMA R13, R2, 1.6832555532455444336, R9 ;  /* 0x3fd774eb020d8823 */ /* 0x000fe20000000009 */
[----:B------:R-:W-:Y:S02]  /*1100*/  @!P3 FSEL R13, R0, 0.78539818525314331055, !P0 ;  /* 0x3f490fdb000db808 */ /* 0x000fe40004000000 */
[----:B------:R-:W-:Y:S02]  /*1110*/  @!P1 FSEL R13, RZ, 3.1415927410125732422, P0 ;  /* 0x40490fdbff0d9808 */ /* 0x000fe40000000000 */
[----:B------:R-:W-:Y:S02]  /*1120*/  FSETP.NAN.AND P0, PT, R7, R7, PT ;  /* 0x000000070700720b */ /* 0x000fe40003f08000 */
[----:B------:R-:W-:-:S04]  /*1130*/  LOP3.LUT R10, R13, 0x80000000, R10, 0xb8, !PT ;  /* 0x800000000d0a7812 */ /* 0x000fc800078eb80a */
[----:B------:R-:W-:-:S04]  /*1140*/  FSEL R7, R7, R10, P0 ;  /* 0x0000000a07077208 */ /* 0x000fc80000000000 */
[C---:B------:R-:W-:Y:S01]  /*1150*/  FSETP.GE.AND P0, PT, |R7|.reuse, 105615, PT ;  /* 0x47ce47800700780b */ /* 0x040fe20003f06200 */
[----:B------:R-:W-:-:S06]  /*1160*/  FMUL R0, R7, 0.63661974668502807617 ;  /* 0x3f22f98307007820 */ /* 0x000fcc0000400000 */
        /* <DEDUP_REMOVED lines=17> */
.L_x_392:
[----:B0-----:R-:W-:Y:S01]  /*1280*/  MOV R8, UR10 ;  /* 0x0000000a00087c02 */ /* 0x001fe20008000f00 */
        /* <DEDUP_REMOVED lines=38> */
[----:B------:R-:W-:-:S05]  /*14f0*/  IMAD.MOV R2, RZ, RZ, -R0 ;  /* 0x000000ffff027224 */ /* 0x000fca00078e0a00 */
[----:B------:R-:W-:Y:S01]  /*1500*/  @!P0 MOV R0, R2 ;  /* 0x0000000200008202 */ /* 0x000fe20000000f00 */
[----:B-1----:R-:W-:-:S10]  /*1510*/  DMUL R12, R8, UR4 ;  /* 0x00000004080c7c28 */ /* 0x002fd40008000000 */
[----:B------:R-:W1:Y:S02]  /*1520*/  F2F.F32.F64 R12, R12 ;  /* 0x0000000c000c7310 */ /* 0x000e640000301000 */
[----:B01----:R-:W-:-:S07]  /*1530*/  FSEL R4, -R12, R12, !P1 ;  /* 0x0000000c0c047208 */ /* 0x003fce0004800100 */
.L_x_391:
[----:B------:R-:W-:Y:S05]  /*1540*/  BSYNC.RECONVERGENT B0 ;  /* 0x0000000000007941 */ /* 0x000fea0003800200 */
.L_x_390:
[----:B------:R-:W-:Y:S02]  /*1550*/  IMAD.MOV.U32 R6, RZ, RZ, 0x37cbac00 ;  /* 0x37cbac00ff067424 */ /* 0x000fe400078e00ff */
[----:B------:R-:W-:Y:S01]  /*1560*/  FMUL R7, R4, R4 ;  /* 0x0000000404077220 */ /* 0x000fe20000400000 */
[----:B------:R-:W-:Y:S01]  /*1570*/  LOP3.LUT R2, R0, 0x1, RZ, 0xc0, !PT ;  /* 0x0000000100027812 */ /* 0x000fe200078ec0ff */
[----:B------:R-:W0:Y:S01]  /*1580*/  LDC R10, c[0x0][0x3a0] ;  /* 0x0000e800ff0a7b82 */ /* 0x000e220000000800 */
[----:B------:R-:W-:Y:S02]  /*1590*/  IMAD.MOV.U32 R8, RZ, RZ, 0x3c0885e4 ;  /* 0x3c0885e4ff087424 */ /* 0x000fe400078e00ff */
[----:B------:R-:W-:Y:S01]  /*15a0*/  FFMA R6, R7, R6, -0.0013887860113754868507 ;  /* 0xbab607ed07067423 */ /* 0x000fe20000000006 */
[----:B------:R-:W-:Y:S01]  /*15b0*/  ISETP.NE.U32.AND P0, PT, R2, 0x1, PT ;  /* 0x000000010200780c */ /* 0x000fe20003f05070 */
[----:B------:R-:W-:Y:S02]  /*15c0*/  VIADD R0, R0, 0x1 ;  /* 0x0000000100007836 */ /* 0x000fe40000000000 */
[----:B------:R-:W-:Y:S01]  /*15d0*/  IMAD.MOV.U32 R9, RZ, RZ, 0x3e2aaaa8 ;  /* 0x3e2aaaa8ff097424 */ /* 0x000fe200078e00ff */
[----:B------:R-:W-:Y:S01]  /*15e0*/  FSEL R6, R6, -0.00019574658654164522886, P0 ;  /* 0xb94d415306067808 */ /* 0x000fe20000000000 */
[----:B------:R-:W1:Y:S01]  /*15f0*/  LDC.64 R2, c[0x0][0x390] ;  /* 0x0000e400ff027b82 */ /* 0x000e620000000a00 */
[----:B------:R-:W-:-:S02]  /*1600*/  FSEL R8, R8, 0.041666727513074874878, !P0 ;  /* 0x3d2aaabb08087808 */ /* 0x000fc40004000000 */
[----:B------:R-:W-:Y:S02]  /*1610*/  LOP3.LUT P1, RZ, R0, 0x2, RZ, 0xc0, !PT ;  /* 0x0000000200ff7812 */ /* 0x000fe4000782c0ff */
[----:B------:R-:W-:Y:S01]  /*1620*/  FSEL R9, -R9, -0.4999999701976776123, !P0 ;  /* 0xbeffffff09097808 */ /* 0x000fe20004000100 */
[----:B------:R-:W-:Y:S01]  /*1630*/  FFMA R6, R7, R6, R8 ;  /* 0x0000000607067223 */ /* 0x000fe20000000008 */
[----:B------:R-:W-:-:S03]  /*1640*/  FSEL R0, R4, 1, !P0 ;  /* 0x3f80000004007808 */ /* 0x000fc60004000000 */
[C---:B------:R-:W-:Y:S02]  /*1650*/  FFMA R6, R7.reuse, R6, R9 ;  /* 0x0000000607067223 */ /* 0x040fe40000000009 */
[----:B------:R-:W-:-:S04]  /*1660*/  FFMA R7, R7, R0, RZ ;  /* 0x0000000007077223 */ /* 0x000fc800000000ff */
[----:B------:R-:W-:Y:S01]  /*1670*/  FFMA R0, R7, R6, R0 ;  /* 0x0000000607007223 */ /* 0x000fe20000000000 */
[----:B0-----:R-:W-:-:S03]  /*1680*/  IMAD R5, R5, R10, UR6 ;  /* 0x0000000605057e24 */ /* 0x001fc6000f8e020a */
[----:B------:R-:W-:Y:S01]  /*1690*/  @P1 FADD R0, RZ, -R0 ;  /* 0x80000000ff001221 */ /* 0x000fe20000000000 */
[----:B-1----:R-:W-:-:S04]  /*16a0*/  IMAD.WIDE R2, R5, 0x4, R2 ;  /* 0x0000000405027825 */ /* 0x002fc800078e0202 */
[----:B------:R-:W-:-:S05]  /*16b0*/  FMUL R11, R0, R11 ;  /* 0x0000000b000b7220 */ /* 0x000fca0000400000 */
[----:B------:R-:W-:Y:S01]  /*16c0*/  STG.E desc[UR8][R2.64], R11 ;  /* 0x0000000b02007986 */ /* 0x000fe2000c101908 */
[----:B------:R-:W-:Y:S05]  /*16d0*/  EXIT ;  /* 0x000000000000794d */ /* 0x000fea0003800000 */
        .weak           $__internal_16_$__cuda_sm20_sqrt_rn_f32_slowpath
        .type           $__internal_16_$__cuda_sm20_sqrt_rn_f32_slowpath,@function
        .size           $__internal_16_$__cuda_sm20_sqrt_rn_f32_slowpath,($__internal_17_$__cuda_sm3x_div_rn_noftz_f32_slowpath - $__internal_16_$__cuda_sm20_sqrt_rn_f32_slowpath)
$__internal_16_$__cuda_sm20_sqrt_rn_f32_slowpath:
        /* <DEDUP_REMOVED lines=14> */
[----:B------:R-:W-:-:S03]  /*17c0*/  @P0 FMUL.FTZ R9, R9, 0.5 ;  /* 0x3f00000009090820 */ /* 0x000fc60000410000 */
[----:B------:R-:W-:-:S04]  /*17d0*/  @P0 FADD.FTZ R2, -R11, -RZ ;  /* 0x800000ff0b020221 */ /* 0x000fc80000010100 */
[----:B------:R-:W-:Y:S01]  /*17e0*/  @P0 FFMA R6, R11, R2, R4 ;  /* 0x000000020b060223 */ /* 0x000fe20000000004 */
[----:B------:R-:W-:-:S03]  /*17f0*/  @!P0 IMAD.MOV.U32 R2, RZ, RZ, R0 ;  /* 0x000000ffff028224 */ /* 0x000fc600078e0000 */
[----:B------:R-:W-:-:S04]  /*1800*/  @P0 FFMA R6, R6, R9, R11 ;  /* 0x0000000906060223 */ /* 0x000fc8000000000b */
[----:B------:R-:W-:-:S07]  /*1810*/  @P0 FMUL.FTZ R2, R6, 2.3283064365386962891e-10 ;  /* 0x2f80000006020820 */ /* 0x000fce0000410000 */
.L_x_393:
[----:B------:R-:W-:-:S04]  /*1820*/  IMAD.MOV.U32 R9, RZ, RZ, 0x0 ;  /* 0x00000000ff097424 */ /* 0x000fc800078e00ff */
[----:B------:R-:W-:Y:S05]  /*1830*/  RET.REL.NODEC R8 `(holographic_superposition) ;  /* 0xffffffe408f07950 */ /* 0x000fea0003c3ffff */
        .weak           $__internal_17_$__cuda_sm3x_div_rn_noftz_f32_slowpath
        .type           $__internal_17_$__cuda_sm3x_div_rn_noftz_f32_slowpath,@function
        .size           $__internal_17_$__cuda_sm3x_div_rn_noftz_f32_slowpath,(.L_x_735 - $__internal_17_$__cuda_sm3x_div_rn_noftz_f32_slowpath)
$__internal_17_$__cuda_sm3x_div_rn_noftz_f32_slowpath:
[----:B------:R-:W-:Y:S01]  /*1840*/  SHF.R.U32.HI R6, RZ, 0x17, R3 ;  /* 0x00000017ff067819 */ /* 0x000fe20000011603 */
[----:B------:R-:W-:Y:S01]  /*1850*/  BSSY.RECONVERGENT B1, `(.L_x_394) ;  /* 0x0000063000017945 */ /* 0x000fe20003800200 */
[----:B------:R-:W-:Y:S02]  /*1860*/  SHF.R.U32.HI R4, RZ, 0x17, R0 ;  /* 0x00000017ff047819 */ /* 0x000fe40000011600 */
        /* <DEDUP_REMOVED lines=32> */
.L_x_395:
[----:B------:R-:W-:Y:S01]  /*1a70*/  LEA R6, R14, 0xc0800000, 0x17 ;  /* 0xc08000000e067811 */ /* 0x000fe200078eb8ff */
[----:B------:R-:W-:Y:S04]  /*1a80*/  BSSY.RECONVERGENT B2, `(.L_x_400) ;  /* 0x0000036000027945 */ /* 0x000fe80003800200 */
[----:B------:R-:W-:Y:S01]  /*1a90*/  IMAD.IADD R6, R9, 0x1, -R6 ;  /* 0x0000000109067824 */ /* 0x000fe200078e0a06 */
[----:B------:R-:W-:-:S03]  /*1aa0*/  IADD3 R9, PT, PT, R12, -0x7f, RZ ;  /* 0xffffff810c097810 */ /* 0x000fc60007ffe0ff */
[----:B------:R-:W0:Y:S01]  /*1ab0*/  MUFU.RCP R8, R6 ;  /* 0x0000000600087308 */ /* 0x000e220000001000 */
[----:B------:R-:W-:Y:S01]  /*1ac0*/  FADD.FTZ R13, -R6, -RZ ;  /* 0x800000ff060d7221 */ /* 0x000fe20000010100 */
[C---:B------:R-:W-:Y:S01]  /*1ad0*/  IMAD R0, R9.reuse, -0x800000, R0 ;  /* 0xff80000009007824 */ /* 0x040fe200078e0200 */
[----:B------:R-:W-:-:S05]  /*1ae0*/  IADD3 R9, PT, PT, R9, 0x7f, -R14 ;  /* 0x0000007f09097810 */ /* 0x000fca0007ffe80e */
        /* <DEDUP_REMOVED lines=27> */
[----:B------:R-:W-:Y:S02]  /*1ca0*/  VIADD R13, R12, 0x20 ;  /* 0x000000200c0d7836 */ /* 0x000fe40000000000 */
[----:B------:R-:W-:Y:S01]  /*1cb0*/  LOP3.LUT R6, R6, 0x800000, RZ, 0xfc, !PT ;  /* 0x0080000006067812 */ /* 0x000fe200078efcff */
[----:B------:R-:W-:Y:S01]  /*1cc0*/  IMAD.MOV R8, RZ, RZ, -R12 ;  /* 0x000000ffff087224 */ /* 0x000fe200078e0a0c */
[----:B------:R-:W-:-:S02]  /*1cd0*/  FSETP.NEU.FTZ.AND P0, PT, R4, R9, PT ;  /* 0x000000090400720b */ /* 0x000fc40003f1d000 */
[----:B------:R-:W-:Y:S02]  /*1ce0*/  SHF.L.U32 R13, R6, R13, RZ ;  /* 0x0000000d060d7219 */ /* 0x000fe400000006ff */
[----:B------:R-:W-:Y:S02]  /*1cf0*/  SEL R9, R8, RZ, P3 ;  /* 0x000000ff08097207 */ /* 0x000fe40001800000 */
[----:B------:R-:W-:Y:S02]  /*1d00*/  ISETP.NE.AND P1, PT, R13, RZ, P1 ;  /* 0x000000ff0d00720c */ /* 0x000fe40000f25270 */
[----:B------:R-:W-:Y:S02]  /*1d10*/  SHF.R.U32.HI R9, RZ, R9, R6 ;  /* 0x00000009ff097219 */ /* 0x000fe40000011606 */
[----:B------:R-:W-:Y:S02]  /*1d20*/  PLOP3.LUT P0, PT, P0, P1, PT, 0xf8, 0x8f ;  /* 0x00000000008f781c */ /* 0x000fe40000703f70 */
[----:B------:R-:W-:-:S02]  /*1d30*/  SHF.R.U32.HI R13, RZ, 0x1, R9 ;  /* 0x00000001ff0d7819 */ /* 0x000fc40000011609 */
[----:B------:R-:W-:-:S04]  /*1d40*/  SEL R4, RZ, 0x1, !P0 ;  /* 0x00000001ff047807 */ /* 0x000fc80004000000 */
[----:B------:R-:W-:-:S04]  /*1d50*/  LOP3.LUT R4, R4, 0x1, R13, 0xf8, !PT ;  /* 0x0000000104047812 */ /* 0x000fc800078ef80d */
[----:B------:R-:W-:-:S04]  /*1d60*/  LOP3.LUT R4, R4, R9, RZ, 0xc0, !PT ;  /* 0x0000000904047212 */ /* 0x000fc800078ec0ff */
[----:B------:R-:W-:-:S04]  /*1d70*/  IADD3 R13, PT, PT, R13, R4, RZ ;  /* 0x000000040d0d7210 */ /* 0x000fc80007ffe0ff */
[----:B------:R-:W-:Y:S01]  /*1d80*/  LOP3.LUT R0, R13, R0, RZ, 0xfc, !PT ;  /* 0x000000000d007212 */ /* 0x000fe200078efcff */
[----:B------:R-:W-:Y:S06]  /*1d90*/  BRA `(.L_x_403) ;  /* 0x0000000000107947 */ /* 0x000fec0003800000 */
.L_x_402:
[----:B------:R-:W-:-:S04]  /*1da0*/  LOP3.LUT R0, R0, 0x80000000, RZ, 0xc0, !PT ;  /* 0x8000000000007812 */ /* 0x000fc800078ec0ff */
[----:B------:R-:W-:Y:S01]  /*1db0*/  LOP3.LUT R0, R0, 0x7f800000, RZ, 0xfc, !PT ;  /* 0x7f80000000007812 */ /* 0x000fe200078efcff */
[----:B------:R-:W-:Y:S06]  /*1dc0*/  BRA `(.L_x_403) ;  /* 0x0000000000047947 */ /* 0x000fec0003800000 */
.L_x_401:
[----:B------:R-:W-:-:S07]  /*1dd0*/  IMAD R0, R9, 0x800000, R0 ;  /* 0x0080000009007824 */ /* 0x000fce00078e0200 */
.L_x_403:
[----:B------:R-:W-:Y:S05]  /*1de0*/  BSYNC.RECONVERGENT B2 ;  /* 0x0000000000027941 */ /* 0x000fea0003800200 */
.L_x_400:
[----:B------:R-:W-:Y:S05]  /*1df0*/  BRA `(.L_x_404) ;  /* 0x0000000000207947 */ /* 0x000fea0003800000 */
.L_x_399:
[----:B------:R-:W-:-:S04]  /*1e00*/  LOP3.LUT R0, R9, 0x80000000, R0, 0x48, !PT ;  /* 0x8000000009007812 */ /* 0x000fc800078e4800 */
[----:B------:R-:W-:Y:S01]  /*1e10*/  LOP3.LUT R0, R0, 0x7f800000, RZ, 0xfc, !PT ;  /* 0x7f80000000007812 */ /* 0x000fe200078efcff */
[----:B------:R-:W-:Y:S06]  /*1e20*/  BRA `(.L_x_404) ;  /* 0x0000000000147947 */ /* 0x000fec0003800000 */
.L_x_398:
[----:B------:R-:W-:Y:S01]  /*1e30*/  LOP3.LUT R0, R9, 0x80000000, R0, 0x48, !PT ;  /* 0x8000000009007812 */ /* 0x000fe200078e4800 */
[----:B------:R-:W-:Y:S06]  /*1e40*/  BRA `(.L_x_404) ;  /* 0x00000000000c7947 */ /* 0x000fec0003800000 */
.L_x_397:
[----:B------:R-:W0:Y:S01]  /*1e50*/  MUFU.RSQ R0, -QNAN ;  /* 0xffc0000000007908 */ /* 0x000e220000001400 */
[----:B------:R-:W-:Y:S05]  /*1e60*/  BRA `(.L_x_404) ;  /* 0x0000000000047947 */ /* 0x000fea0003800000 */
.L_x_396:
[----:B------:R-:W-:-:S07]  /*1e70*/  FADD.FTZ R0, R0, R3 ;  /* 0x0000000300007221 */ /* 0x000fce0000010000 */
.L_x_404:
[----:B------:R-:W-:Y:S05]  /*1e80*/  BSYNC.RECONVERGENT B1 ;  /* 0x0000000000017941 */ /* 0x000fea0003800200 */
.L_x_394:
[----:B------:R-:W-:Y:S02]  /*1e90*/  IMAD.MOV.U32 R8, RZ, RZ, R2 ;  /* 0x000000ffff087224 */ /* 0x000fe400078e0002 */
[----:B------:R-:W-:-:S04]  /*1ea0*/  IMAD.MOV.U32 R9, RZ, RZ, 0x0 ;  /* 0x00000000ff097424 */ /* 0x000fc800078e00ff */
[----:B0-----:R-:W-:Y:S05]  /*1eb0*/  RET.REL.NODEC R8 `(holographic_superposition) ;  /* 0xffffffe008507950 */ /* 0x001fea0003c3ffff */
.L_x_405:
        /* <DEDUP_REMOVED lines=12> */
.L_x_735:


//--------------------- .text.holographic_fold_7d --------------------------
	.section	.text.holographic_fold_7d,"ax",@progbits
	.align	128
        .global         holographic_fold_7d
        .type           holographic_fold_7d,@function
        .size           holographic_fold_7d,(.L_x_736 - holographic_fold_7d)
        .other          holographic_fold_7d,@"STO_CUDA_ENTRY STV_DEFAULT"
holographic_fold_7d:
.text.holographic_fold_7d:
[----:B------:R-:W0:Y:S01]  /*0000*/  LDC R1, c[0x0][0x37c] ;  /* 0x0000df00ff017b82 */ /* 0x000e220000000800 */
[----:B------:R-:W1:Y:S07]  /*0010*/  S2R R3, SR_TID.X ;  /* 0x0000000000037919 */ /* 0x000e6e0000002100 */
[----:B------:R-:W1:Y:S01]  /*0020*/  S2UR UR4, SR_CTAID.X ;  /* 0x00000000000479c3 */ /* 0x000e620000002500 */
[----:B------:R-:W2:Y:S01]  /*0030*/  LDCU UR5, c[0x0][0x398] ;  /* 0x00007300ff0577ac */ /* 0x000ea20008000800 */
[----:B0-----:R-:W-:-:S06]  /*0040*/  VIADD R1, R1, 0xffffffe0 ;  /* 0xffffffe001017836 */ /* 0x001fcc0000000000 */
[----:B------:R-:W1:Y:S02]  /*0050*/  LDC R6, c[0x0][0x360] ;  /* 0x0000d800ff067b82 */ /* 0x000e640000000800 */
[----:B-1----:R-:W-:-:S05]  /*0060*/  IMAD R6, R6, UR4, R3 ;  /* 0x0000000406067c24 */ /* 0x002fca000f8e0203 */
[----:B--2---:R-:W-:-:S13]  /*0070*/  ISETP.GE.AND P0, PT, R6, UR5, PT ;  /* 0x0000000506007c0c */ /* 0x004fda000bf06270 */
[----:B------:R-:W-:Y:S05]  /*0080*/  @P0 EXIT ;  /* 0x000000000000094d */ /* 0x000fea0003800000 */
[----:B------:R-:W0:Y:S01]  /*0090*/  LDC R0, c[0x0][0x39c] ;  /* 0x0000e700ff007b82 */ /* 0x000e220000000800 */
[----:B------:R-:W1:Y:S01]  /*00a0*/  LDCU.64 UR6, c[0x0][0x358] ;  /* 0x00006b00ff0677ac */ /* 0x000e620008000a00 */
[----:B0-----:R-:W-:-:S13]  /*00b0*/  ISETP.GE.AND P0, PT, R0, 0x1, PT ;  /* 0x000000010000780c */ /* 0x001fda0003f06270 */
[----:B-1----:R-:W-:Y:S05]  /*00c0*/  @!P0 BRA `(.L_x_406) ;  /* 0x000000f800548947 */ /* 0x002fea0003800000 */
[----:B------:R-:W-:Y:S01]  /*00d0*/  IMAD.MOV.U32 R5, RZ, RZ, -0x1 ;  /* 0xffffffffff057424 */ /* 0x000fe200078e00ff */
[----:B------:R-:W-:Y:S01]  /*00e0*/  ISETP.GE.U32.AND P1, PT, R0, 0x7, PT ;  /* 0x000000070000780c */ /* 0x000fe20003f26070 */
[----:B------:R-:W-:-:S03]  /*00f0*/  IMAD.MOV.U32 R7, RZ, RZ, RZ ;  /* 0x000000ffff077224 */ /* 0x000fc600078e00ff */
[----:B------:R-:W-:-:S05]  /*0100*/  VIADDMNMX.U32 R5, R0, R5, 0x6, PT ;  /* 0x0000000600057446 */ /* 0x000fca0003800005 */
[----:B------:R-:W-:-:S05]  /*0110*/  VIADD R5, R5, 0x1 ;  /* 0x0000000105057836 */ /* 0x000fca0000000000 */
[----:B------:R-:W-:-:S04]  /*0120*/  ISETP.NE.AND P0, PT, R5, 0x7, PT ;  /* 0x000000070500780c */ /* 0x000fc80003f05270 */
[----:B------:R-:W-:Y:S01]  /*0130*/  SEL R4, R5, RZ, P0 ;  /* 0x000000ff05047207 */ /* 0x000fe20000000000 */
[----:B------:R-:W-:Y:S08]  /*0140*/  @!P1 BRA `(.L_x_407) ;  /* 0x000000d800489947 */ /* 0x000ff00003800000 */
[----:B------:R-:W-:-:S05]  /*0150*/  UMOV UR4, URZ ;  /* 0x000000ff00047c82 */ /* 0x000fca0008000000 */
.L_x_585:
[----:B------:R-:W0:Y:S08]  /*0160*/  LDC R3, c[0x0][0x39c] ;  /* 0x0000e700ff037b82 */ /* 0x000e300000000800 */
[----:B------:R-:W1:Y:S08]  /*0170*/  LDC.64 R14, c[0x0][0x380] ;  /* 0x0000e000ff0e7b82 */ /* 0x000e700000000a00 */
[----:B------:R-:W2:Y:S01]  /*0180*/  LDC.64 R22, c[0x0][0x388] ;  /* 0x0000e200ff167b82 */ /* 0x000ea20000000a00 */
[----:B0-----:R-:W-:-:S04]  /*0190*/  IMAD R3, R6, R3, UR4 ;  /* 0x0000000406037e24 */ /* 0x001fc8000f8e0203 */
[----:B-1----:R-:W-:-:S05]  /*01a0*/  IMAD.WIDE R14, R3, 0x4, R14 ;  /* 0x00000004030e7825 */ /* 0x002fca00078e020e */
[----:B------:R-:W3:Y:S01]  /*01b0*/  LDG.E.CONSTANT R13, desc[UR6][R14.64] ;  /* 0x000000060e0d7981 */ /* 0x000ee2000c1e9900 */
[----:B--2---:R-:W-:-:S05]  /*01c0*/  IMAD.WIDE R22, R3, 0x4, R22 ;  /* 0x0000000403167825 */ /* 0x004fca00078e0216 */
[----:B------:R0:W5:Y:S01]  /*01d0*/  LDG.E.CONSTANT R9, desc[UR6][R22.64] ;  /* 0x0000000616097981 */ /* 0x000162000c1e9900 */
[----:B------:R-:W-:Y:S01]  /*01e0*/  BSSY.RECONVERGENT B0, `(.L_x_408) ;  /* 0x000003f000007945 */ /* 0x000fe20003800200 */
[----:B---3--:R-:W-:-:S04]  /*01f0*/  FMUL R13, R13, 3.1415927410125732422 ;  /* 0x40490fdb0d0d7820 */ /* 0x008fc80000400000 */
[C---:B------:R-:W-:Y:S01]  /*0200*/  FMUL R0, R13.reuse, 0.63661974668502807617 ;  /* 0x3f22f9830d007820 */ /* 0x040fe20000400000 */
[----:B------:R-:W-:-:S05]  /*0210*/  FSETP.GE.AND P0, PT, |R13|, 105615, PT ;  /* 0x47ce47800d00780b */ /* 0x000fca0003f06200 */
[----:B------:R-:W1:Y:S02]  /*0220*/  F2I.NTZ R0, R0 ;  /* 0x0000000000007305 */ /* 0x000e640000203100 */
[----:B-1----:R-:W-:Y:S01]  /*0230*/  I2FP.F32.S32 R2, R0 ;  /* 0x0000000000027245 */ /* 0x002fe20000201400 */
[----:B------:R-:W-:-:S04]  /*0240*/  IMAD.MOV.U32 R16, RZ, RZ, R0 ;  /* 0x000000ffff107224 */ /* 0x000fc800078e0000 */
[----:B------:R-:W-:-:S04]  /*0250*/  FFMA R3, R2, -1.5707962512969970703, R13 ;  /* 0xbfc90fda02037823 */ /* 0x000fc8000000000d */
[----:B------:R-:W-:-:S04]  /*0260*/  FFMA R3, R2, -7.5497894158615963534e-08, R3 ;  /* 0xb3a2216802037823 */ /* 0x000fc80000000003 */
[----:B------:R-:W-:-:S04]  /*0270*/  FFMA R17, R2, -5.3903029534742383927e-15, R3 ;  /* 0xa7c234c502117823 */ /* 0x000fc80000000003 */
[----:B------:R-:W-:Y:S01]  /*0280*/  IMAD.MOV.U32 R2, RZ, RZ, R17 ;  /* 0x000000ffff027224 */ /* 0x000fe200078e0011 */
[----:B0-----:R-:W-:Y:S06]  /*0290*/  @!P0 BRA `(.L_x_409) ;  /* 0x0000000000cc8947 */ /* 0x001fec0003800000 */
        /* <DEDUP_REMOVED lines=10> */
.L_x_410:
[----:B0-----:R-:W-:-:S05]  /*0340*/  IMAD.WIDE.U32 R18, R0, 0x4, R2 ;  /* 0x0000000400127825 */ /* 0x001fca00078e0002 */
[----:B-1----:R-:W2:Y:S01]  /*0350*/  LDG.E.CONSTANT R10, desc[UR6][R18.64] ;  /* 0x00000006120a7981 */ /* 0x002ea2000c1e9900 */
[C---:B------:R-:W-:Y:S02]  /*0360*/  IMAD R7, R0.reuse, 0x4, R1 ;  /* 0x0000000400077824 */ /* 0x040fe400078e0201 */
        /* <DEDUP_REMOVED lines=38> */
.L_x_409:
[----:B------:R-:W-:Y:S05]  /*05d0*/  BSYNC.RECONVERGENT B0 ;  /* 0x0000000000007941 */ /* 0x000fea0003800200 */
.L_x_408:
[----:B------:R-:W-:Y:S02]  /*05e0*/  IMAD.MOV.U32 R10, RZ, RZ, 0x37cbac00 ;  /* 0x37cbac00ff0a7424 */ /* 0x000fe400078e00ff */
[----:B------:R-:W-:Y:S01]  /*05f0*/  FMUL R3, R2, R2 ;  /* 0x0000000202037220 */ /* 0x000fe20000400000 */
[----:B------:R-:W-:Y:S01]  /*0600*/  LOP3.LUT R8, R0, 0x1, RZ, 0xc0, !PT ;  /* 0x0000000100087812 */ /* 0x000fe200078ec0ff */
[----:B------:R-:W-:Y:S01]  /*0610*/  IMAD.MOV.U32 R18, RZ, RZ, 0x3d2aaabb ;  /* 0x3d2aaabbff127424 */ /* 0x000fe200078e00ff */
[----:B------:R-:W-:Y:S01]  /*0620*/  MOV R12, 0x3effffff ;  /* 0x3effffff000c7802 */ /* 0x000fe20000000f00 */
[----:B------:R-:W-:Y:S01]  /*0630*/  FFMA R7, R3, R10, -0.0013887860113754868507 ;  /* 0xbab607ed03077423 */ /* 0x000fe2000000000a */
[----:B------:R-:W-:Y:S01]  /*0640*/  ISETP.NE.U32.AND P1, PT, R8, 0x1, PT ;  /* 0x000000010800780c */ /* 0x000fe20003f25070 */
[----:B------:R-:W-:Y:S01]  /*0650*/  BSSY.RECONVERGENT B0, `(.L_x_411) ;  /* 0x000003f000007945 */ /* 0x000fe20003800200 */
[----:B------:R-:W-:Y:S02]  /*0660*/  LOP3.LUT P2, RZ, R0, 0x2, RZ, 0xc0, !PT ;  /* 0x0000000200ff7812 */ /* 0x000fe4000784c0ff */
[----:B------:R-:W-:-:S02]  /*0670*/  FSEL R8, R7, -0.00019574658654164522886, !P1 ;  /* 0xb94d415307087808 */ /* 0x000fc40004800000 */
[----:B------:R-:W-:Y:S02]  /*0680*/  FSEL R20, R18, 0.0083327032625675201416, !P1 ;  /* 0x3c0885e412147808 */ /* 0x000fe40004800000 */
[----:B------:R-:W-:Y:S02]  /*0690*/  FSEL R11, R2, 1, P1 ;  /* 0x3f800000020b7808 */ /* 0x000fe40000800000 */
[----:B------:R-:W-:Y:S01]  /*06a0*/  FSEL R7, -R12, -0.16666662693023681641, !P1 ;  /* 0xbe2aaaa80c077808 */ /* 0x000fe20004800100 */
[C---:B------:R-:W-:Y:S02]  /*06b0*/  FFMA R8, R3.reuse, R8, R20 ;  /* 0x0000000803087223 */ /* 0x040fe40000000014 */
[C---:B------:R-:W-:Y:S02]  /*06c0*/  FFMA R0, R3.reuse, R11, RZ ;  /* 0x0000000b03007223 */ /* 0x040fe400000000ff */
[----:B------:R-:W-:-:S04]  /*06d0*/  FFMA R7, R3, R8, R7 ;  /* 0x0000000803077223 */ /* 0x000fc80000000007 */
[----:B------:R-:W-:-:S04]  /*06e0*/  FFMA R11, R0, R7, R11 ;  /* 0x00000007000b7223 */ /* 0x000fc8000000000b */
[----:B------:R-:W-:Y:S01]  /*06f0*/  @P2 FADD R11, RZ, -R11 ;  /* 0x8000000bff0b2221 */ /* 0x000fe20000000000 */
        /* <DEDUP_REMOVED lines=11> */
.L_x_413:
[----:B0-----:R-:W-:-:S05]  /*07b0*/  IMAD.WIDE.U32 R20, R7, 0x4, R2 ;  /* 0x0000000407147825 */ /* 0x001fca00078e0002 */
[----:B------:R-:W2:Y:S01]  /*07c0*/  LDG.E.CONSTANT R16, desc[UR6][R20.64] ;  /* 0x0000000614107981 */ /* 0x000ea2000c1e9900 */
[C---:B-1----:R-:W-:Y:S02]  /*07d0*/  IMAD R8, R7.reuse, 0x4, R1 ;  /* 0x0000000407087824 */ /* 0x042fe400078e0201 */
        /* <DEDUP_REMOVED lines=22> */
[----:B---3--:R-:W-:-:S04]  /*0940*/  @P0 SHF.L.W.U32.HI R2, R3, R8, R2 ;  /* 0x0000000803020219 */ /* 0x008fc80000010e02 */
[C-C-:B------:R-:W-:Y:S01]  /*0950*/  SHF.L.W.U32.HI R8, R2.reuse, 0x2, R7.reuse ;  /* 0x0000000202087819 */ /* 0x140fe20000010e07 */
[----:B------:R-:W-:Y:S01]  /*0960*/  IMAD.SHL.U32 R2, R2, 0x4, RZ ;  /* 0x0000000402027824 */ /* 0x000fe200078e00ff */
[----:B------:R-:W-:Y:S02]  /*0970*/  SHF.R.U32.HI R7, RZ, 0x1e, R7 ;  /* 0x0000001eff077819 */ /* 0x000fe40000011607 */
[----:B------:R-:W-:Y:S02]  /*0980*/  SHF.R.S32.HI R3, RZ, 0x1f, R8 ;  /* 0x0000001fff037819 */ /* 0x000fe40000011408 */
[C---:B------:R-:W-:Y:S02]  /*0990*/  LEA.HI R16, R8.reuse, R7, RZ, 0x1 ;  /* 0x0000000708107211 */ /* 0x040fe400078f08ff */
[C---:B------:R-:W-:Y:S02]  /*09a0*/  LOP3.LUT R2, R3.reuse, R2, RZ, 0x3c, !PT ;  /* 0x0000000203027212 */ /* 0x040fe400078e3cff */
[----:B------:R-:W-:Y:S01]  /*09b0*/  LOP3.LUT R3, R3, R8, RZ, 0x3c, !PT ;  /* 0x0000000803037212 */ /* 0x000fe200078e3cff */
[----:B0-----:R-:W-:Y:S01]  /*09c0*/  IMAD.MOV R0, RZ, RZ, -R16 ;  /* 0x000000ffff007224 */ /* 0x001fe200078e0a10 */
[----:B------:R-:W-:-:S03]  /*09d0*/  LOP3.LUT R13, R8, R13, RZ, 0x3c, !PT ;  /* 0x0000000d080d7212 */ /* 0x000fc600078e3cff */
[----:B------:R-:W-:Y:S01]  /*09e0*/  @!P1 IMAD.MOV.U32 R16, RZ, RZ, R0 ;  /* 0x000000ffff109224 */ /* 0x000fe200078e0000 */
[----:B------:R-:W0:Y:S01]  /*09f0*/  I2F.F64.S64 R2, R2 ;  /* 0x0000000200027312 */ /* 0x000e220000301c00 */
[----:B------:R-:W-:Y:S01]  /*0a00*/  ISETP.GE.AND P0, PT, R13, RZ, PT ;  /* 0x000000ff0d00720c */ /* 0x000fe20003f06270 */
[----:B0-----:R-:W-:-:S10]  /*0a10*/  DMUL R20, R2, UR8 ;  /* 0x0000000802147c28 */ /* 0x001fd40008000000 */
[----:B------:R-:W0:Y:S02]  /*0a20*/  F2F.F32.F64 R20, R20 ;  /* 0x0000001400147310 */ /* 0x000e240000301000 */
[----:B0-----:R-:W-:-:S07]  /*0a30*/  FSEL R17, -R20, R20, !P0 ;  /* 0x0000001414117208 */ /* 0x001fce0004000100 */
.L_x_412:
[----:B------:R-:W-:Y:S05]  /*0a40*/  BSYNC.RECONVERGENT B0 ;  /* 0x0000000000007941 */ /* 0x000fea0003800200 */
.L_x_411:
[----:B------:R-:W-:Y:S01]  /*0a50*/  FMUL R3, R17, R17 ;  /* 0x0000001111037220 */ /* 0x000fe20000400000 */
[C---:B------:R-:W-:Y:S01]  /*0a60*/  LOP3.LUT R0, R16.reuse, 0x1, RZ, 0xc0, !PT ;  /* 0x0000000110007812 */ /* 0x040fe200078ec0ff */
[----:B------:R-:W-:Y:S01]  /*0a70*/  VIADD R16, R16, 0x1 ;  /* 0x0000000110107836 */ /* 0x000fe20000000000 */
[----:B------:R-:W-:Y:S01]  /*0a80*/  BSSY.RECONVERGENT B2, `(.L_x_414) ;  /* 0x000001c000027945 */ /* 0x000fe20003800200 */
[----:B------:R-:W-:Y:S01]  /*0a90*/  FFMA R10, R3, R10, -0.0013887860113754868507 ;  /* 0xbab607ed030a7423 */ /* 0x000fe2000000000a */
[----:B------:R-:W-:Y:S02]  /*0aa0*/  ISETP.NE.U32.AND P0, PT, R0, 0x1, PT ;  /* 0x000000010000780c */ /* 0x000fe40003f05070 */
[----:B------:R-:W-:Y:S02]  /*0ab0*/  LOP3.LUT P1, RZ, R16, 0x2, RZ, 0xc0, !PT ;  /* 0x0000000210ff7812 */ /* 0x000fe4000782c0ff */
[----:B------:R-:W-:Y:S02]  /*0ac0*/  FSEL R18, R18, 0.0083327032625675201416, P0 ;  /* 0x3c0885e412127808 */ /* 0x000fe40000000000 */
[----:B------:R-:W-:-:S02]  /*0ad0*/  FSEL R0, R10, -0.00019574658654164522886, P0 ;  /* 0xb94d41530a007808 */ /* 0x000fc40000000000 */
[----:B------:R-:W-:Y:S02]  /*0ae0*/  FSEL R10, R17, 1, !P0 ;  /* 0x3f800000110a7808 */ /* 0x000fe40004000000 */
[----:B------:R-:W-:Y:S01]  /*0af0*/  FSEL R13, -R12, -0.16666662693023681641, P0 ;  /* 0xbe2aaaa80c0d7808 */ /* 0x000fe20000000100 */
[C---:B------:R-:W-:Y:S02]  /*0b00*/  FFMA R0, R3.reuse, R0, R18 ;  /* 0x0000000003007223 */ /* 0x040fe40000000012 */
[C---:B------:R-:W-:Y:S02]  /*0b10*/  FFMA R7, R3.reuse, R10, RZ ;  /* 0x0000000a03077223 */ /* 0x040fe400000000ff */
[----:B------:R-:W-:-:S04]  /*0b20*/  FFMA R0, R3, R0, R13 ;  /* 0x0000000003007223 */ /* 0x000fc8000000000d */
[----:B------:R-:W-:-:S04]  /*0b30*/  FFMA R10, R7, R0, R10 ;  /* 0x00000000070a7223 */ /* 0x000fc8000000000a */
[----:B------:R-:W-:-:S05]  /*0b40*/  @P1 FADD R10, RZ, -R10 ;  /* 0x8000000aff0a1221 */ /* 0x000fca0000000000 */
[----:B------:R-:W-:-:S04]  /*0b50*/  FSETP.GT.AND P2, PT, |R11|, |R10|, PT ;  /* 0x4000000a0b00720b */ /* 0x000fc80003f44200 */
        /* <DEDUP_REMOVED lines=10> */
[----:B------:R-:W-:Y:S01]  /*0c00*/  IMAD.MOV.U32 R19, RZ, RZ, R7 ;  /* 0x000000ffff137224 */ /* 0x000fe200078e0007 */
[----:B------:R-:W-:-:S07]  /*0c10*/  MOV R8, 0xc30 ;  /* 0x00000c3000087802 */ /* 0x000fce0000000f00 */
[----:B-----5:R-:W-:Y:S05]  /*0c20*/  CALL.REL.NOINC `($__internal_18_$__cuda_sm3x_div_rn_noftz_f32_slowpath) ;  /* 0x0000010c00707944 */ /* 0x020fea0003c00000 */
[----:B------:R-:W-:-:S07]  /*0c30*/  IMAD.MOV.U32 R2, RZ, RZ, R0 ;  /* 0x000000ffff027224 */ /* 0x000fce00078e0000 */
.L_x_415:
[----:B------:R-:W-:Y:S05]  /*0c40*/  BSYNC.RECONVERGENT B2 ;  /* 0x0000000000027941 */ /* 0x000fea0003800200 */
.L_x_414:
[----:B------:R-:W-:Y:S02]  /*0c50*/  IMAD.MOV.U32 R3, RZ, RZ, 0x3b33710b ;  /* 0x3b33710bff037424 */ /* 0x000fe400078e00ff */
[----:B------:R-:W-:Y:S01]  /*0c60*/  FMUL R0, R2, R2 ;  /* 0x0000000202007220 */ /* 0x000fe20000400000 */
[----:B-----5:R-:W-:Y:S01]  /*0c70*/  FMUL R13, R9, 3.1415927410125732422 ;  /* 0x40490fdb090d7820 */ /* 0x020fe20000400000 */
[----:B------:R-:W-:Y:S01]  /*0c80*/  IMAD.MOV.U32 R8, RZ, RZ, 0x3f6ee581 ;  /* 0x3f6ee581ff087424 */ /* 0x000fe200078e00ff */
[----:B------:R-:W-:Y:S01]  /*0c90*/  ISETP.GE.AND P0, PT, R10, RZ, PT ;  /* 0x000000ff0a00720c */ /* 0x000fe20003f06270 */
[----:B------:R-:W-:Y:S01]  /*0ca0*/  FFMA R3, R0, R3, -0.015681877732276916504 ;  /* 0xbc80774800037423 */ /* 0x000fe20000000003 */
[----:B------:R-:W-:Y:S01]  /*0cb0*/  FMUL R9, R13, 0.63661974668502807617 ;  /* 0x3f22f9830d097820 */ /* 0x000fe20000400000 */
[----:B------:R-:W-:Y:S01]  /*0cc0*/  FSETP.NEU.AND P3, PT, |R10|, |R11|, PT ;  /* 0x4000000b0a00720b */ /* 0x000fe20003f6d200 */
[----:B------:R-:W-:Y:S01]  /*0cd0*/  BSSY.RECONVERGENT B0, `(.L_x_416) ;  /* 0x0000052000007945 */ /* 0x000fe20003800200 */
[----:B------:R-:W-:Y:S01]  /*0ce0*/  FFMA R3, R0, R3, 0.042200751602649688721 ;  /* 0x3d2cdab200037423 */ /* 0x000fe20000000003 */
[----:B------:R-:W-:-:S03]  /*0cf0*/  FSETP.NEU.AND P1, PT, R7, RZ, PT ;  /* 0x000000ff0700720b */ /* 0x000fc60003f2d000 */
[----:B------:R-:W-:-:S04]  /*0d00*/  FFMA R3, R0, R3, -0.074792981147766113281 ;  /* 0xbd992d1000037423 */ /* 0x000fc80000000003 */
[----:B------:R-:W-:-:S04]  /*0d10*/  FFMA R3, R0, R3, 0.10640415549278259277 ;  /* 0x3dd9ea6c00037423 */ /* 0x000fc80000000003 */
[----:B------:R-:W-:-:S04]  /*0d20*/  FFMA R3, R0, R3, -0.14207722246646881104 ;  /* 0xbe117cb100037423 */ /* 0x000fc80000000003 */
[----:B------:R-:W-:-:S04]  /*0d30*/  FFMA R3, R0, R3, 0.19993925094604492188 ;  /* 0x3e4cbce000037423 */ /* 0x000fc80000000003 */
[----:B------:R-:W-:-:S04]  /*0d40*/  FFMA R3, R0, R3, -0.33333197236061096191 ;  /* 0xbeaaaa7d00037423 */ /* 0x000fc80000000003 */
[----:B------:R-:W-:-:S04]  /*0d50*/  FMUL R3, R0, R3 ;  /* 0x0000000300037220 */ /* 0x000fc80000400000 */
[----:B------:R-:W-:Y:S02]  /*0d60*/  FFMA R3, R3, R2, R2 ;  /* 0x0000000203037223 */ /* 0x000fe40000000002 */
[----:B------:R0:W1:Y:S02]  /*0d70*/  F2I.NTZ R2, R9 ;  /* 0x0000000900027305 */ /* 0x0000640000203100 */
[C---:B------:R-:W-:Y:S01]  /*0d80*/  FFMA R0, R8.reuse, 1.6832555532455444336, -R3 ;  /* 0x3fd774eb08007823 */ /* 0x040fe20000000803 */
[----:B------:R-:W-:-:S04]  /*0d90*/  FSEL R8, R8, 1.8663789033889770508, P2 ;  /* 0x3feee58108087808 */ /* 0x000fc80001000000 */
[-C--:B------:R-:W-:Y:S02]  /*0da0*/  FSEL R0, R0, R3.reuse, P2 ;  /* 0x0000000300007208 */ /* 0x080fe40001000000 */
[----:B------:R-:W-:Y:S01]  /*0db0*/  FSEL R3, R3, -R3, P2 ;  /* 0x8000000303037208 */ /* 0x000fe20001000000 */
[----:B0-----:R-:W-:-:S04]  /*0dc0*/  FADD R9, |R11|, |R10| ;  /* 0x4000000a0b097221 */ /* 0x001fc80000000200 */
[----:B------:R-:W-:Y:S01]  /*0dd0*/  @!P0 FFMA R0, R8, 1.6832555532455444336, R3 ;  /* 0x3fd774eb08008823 */ /* 0x000fe20000000003 */
[----:B------:R-:W-:Y:S01]  /*0de0*/  IMAD.MOV.U32 R3, RZ, RZ, 0x4016cbe4 ;  /* 0x4016cbe4ff037424 */ /* 0x000fe200078e00ff */
[----:B-1----:R-:W-:Y:S01]  /*0df0*/  I2FP.F32.S32 R8, R2 ;  /* 0x0000000200087245 */ /* 0x002fe20000201400 */
[----:B------:R-:W-:-:S03]  /*0e00*/  IMAD.MOV.U32 R16, RZ, RZ, R2 ;  /* 0x000000ffff107224 */ /* 0x000fc600078e0002 */
[----:B------:R-:W-:Y:S01]  /*0e10*/  @!P3 FSEL R0, R3, 0.78539818525314331055, !P0 ;  /* 0x3f490fdb0300b808 */ /* 0x000fe20004000000 */
[C---:B------:R-:W-:Y:S01]  /*0e20*/  FFMA R3, R8.reuse, -1.5707962512969970703, R13 ;  /* 0xbfc90fda08037823 */ /* 0x040fe2000000000d */
[----:B------:R-:W-:Y:S02]  /*0e30*/  @!P1 FSEL R0, RZ, 3.1415927410125732422, P0 ;  /* 0x40490fdbff009808 */ /* 0x000fe40000000000 */
[----:B------:R-:W-:Y:S01]  /*0e40*/  FSETP.GE.AND P0, PT, |R13|, 105615, PT ;  /* 0x47ce47800d00780b */ /* 0x000fe20003f06200 */
[----:B------:R-:W-:Y:S01]  /*0e50*/  FFMA R3, R8, -7.5497894158615963534e-08, R3 ;  /* 0xb3a2216808037823 */ /* 0x000fe20000000003 */
[----:B------:R-:W-:Y:S02]  /*0e60*/  FSETP.NAN.AND P1, PT, R9, R9, PT ;  /* 0x000000090900720b */ /* 0x000fe40003f28000 */
[----:B------:R-:W-:Y:S01]  /*0e70*/  LOP3.LUT R0, R0, 0x80000000, R11, 0xb8, !PT ;  /* 0x8000000000007812 */ /* 0x000fe200078eb80b */
[----:B------:R-:W-:-:S03]  /*0e80*/  FFMA R17, R8, -5.3903029534742383927e-15, R3 ;  /* 0xa7c234c508117823 */ /* 0x000fc60000000003 */
[----:B------:R-:W-:Y:S01]  /*0e90*/  FSEL R9, R9, R0, P1 ;  /* 0x0000000009097208 */ /* 0x000fe20000800000 */
[----:B------:R-:W-:-:S04]  /*0ea0*/  IMAD.MOV.U32 R0, RZ, RZ, R17 ;  /* 0x000000ffff007224 */ /* 0x000fc800078e0011 */
[----:B------:R-:W-:Y:S05]  /*0eb0*/  @!P0 BRA `(.L_x_417) ;  /* 0x0000000000cc8947 */ /* 0x000fea0003800000 */
[----:B------:R-:W-:-:S13]  /*0ec0*/  FSETP.NEU.AND P1, PT, |R13|, +INF , PT ;  /* 0x7f8000000d00780b */ /* 0x000fda0003f2d200 */
[----:B------:R-:W-:Y:S01]  /*0ed0*/  @!P1 FMUL R0, RZ, R13 ;  /* 0x0000000dff009220 */ /* 0x000fe20000400000 */
[----:B------:R-:W-:Y:S01]  /*0ee0*/  @!P1 MOV R2, RZ ;  /* 0x000000ff00029202 */ /* 0x000fe20000000f00 */
[----:B------:R-:W-:Y:S06]  /*0ef0*/  @!P1 BRA `(.L_x_417) ;  /* 0x0000000000bc9947 */ /* 0x000fec0003800000 */
[----:B------:R-:W0:Y:S01]  /*0f00*/  LDC.64 R2, c[0x4][0x40] ;  /* 0x01001000ff027b82 */ /* 0x000e220000000a00 */
[----:B------:R-:W-:Y:S01]  /*0f10*/  IMAD.SHL.U32 R7, R13, 0x100, RZ ;  /* 0x000001000d077824 */ /* 0x000fe200078e00ff */
[----:B------:R-:W-:Y:S01]  /*0f20*/  UMOV UR5, URZ ;  /* 0x000000ff00057c82 */ /* 0x000fe20008000000 */
[----:B------:R-:W-:Y:S02]  /*0f30*/  IMAD.MOV.U32 R8, RZ, RZ, RZ ;  /* 0x000000ffff087224 */ /* 0x000fe400078e00ff */
[----:B------:R-:W-:Y:S01]  /*0f40*/  IMAD.MOV.U32 R0, RZ, RZ, RZ ;  /* 0x000000ffff007224 */ /* 0x000fe200078e00ff */
[----:B------:R-:W-:-:S07]  /*0f50*/  LOP3.LUT R21, R7, 0x80000000, RZ, 0xfc, !PT ;  /* 0x8000000007157812 */ /* 0x000fce00078efcff */
.L_x_418:
        /* <DEDUP_REMOVED lines=41> */
.L_x_417:
[----:B------:R-:W-:Y:S05]  /*11f0*/  BSYNC.RECONVERGENT B0 ;  /* 0x0000000000007941 */ /* 0x000fea0003800200 */
.L_x_416:
[----:B------:R-:W-:Y:S02]  /*1200*/  IMAD.MOV.U32 R10, RZ, RZ, 0x37cbac00 ;  /* 0x37cbac00ff0a7424 */ /* 0x000fe400078e00ff */
[----:B------:R-:W-:Y:S01]  /*1210*/  FMUL R3, R0, R0 ;  /* 0x0000000000037220 */ /* 0x000fe20000400000 */
[C---:B------:R-:W-:Y:S01]  /*1220*/  LOP3.LUT R8, R2.reuse, 0x1, RZ, 0xc0, !PT ;  /* 0x0000000102087812 */ /* 0x040fe200078ec0ff */
[----:B------:R-:W-:Y:S01]  /*1230*/  IMAD.MOV.U32 R18, RZ, RZ, 0x3d2aaabb ;  /* 0x3d2aaabbff127424 */ /* 0x000fe200078e00ff */
[----:B------:R-:W-:Y:S01]  /*1240*/  LOP3.LUT P2, RZ, R2, 0x2, RZ, 0xc0, !PT ;  /* 0x0000000202ff7812 */ /* 0x000fe2000784c0ff */
[----:B------:R-:W-:Y:S01]  /*1250*/  FFMA R7, R3, R10, -0.0013887860113754868507 ;  /* 0xbab607ed03077423 */ /* 0x000fe2000000000a */
[----:B------:R-:W-:Y:S01]  /*1260*/  ISETP.NE.U32.AND P1, PT, R8, 0x1, PT ;  /* 0x000000010800780c */ /* 0x000fe20003f25070 */
[----:B------:R-:W-:Y:S01]  /*1270*/  IMAD.MOV.U32 R12, RZ, RZ, 0x3effffff ;  /* 0x3effffffff0c7424 */ /* 0x000fe200078e00ff */
[----:B------:R-:W-:Y:S02]  /*1280*/  BSSY.RECONVERGENT B0, `(.L_x_419) ;  /* 0x000003e000007945 */ /* 0x000fe40003800200 */
        /* <DEDUP_REMOVED lines=20> */
.L_x_421:
        /* <DEDUP_REMOVED lines=41> */
.L_x_420:
[----:B------:R-:W-:Y:S05]  /*1660*/  BSYNC.RECONVERGENT B0 ;  /* 0x0000000000007941 */ /* 0x000fea0003800200 */
.L_x_419:
        /* <DEDUP_REMOVED lines=29> */
[----:B------:R-:W-:Y:S05]  /*1840*/  CALL.REL.NOINC `($__internal_18_$__cuda_sm3x_div_rn_noftz_f32_slowpath) ;  /* 0x0000010000687944 */ /* 0x000fea0003c00000 */
[----:B------:R-:W-:-:S07]  /*1850*/  IMAD.MOV.U32 R2, RZ, RZ, R0 ;  /* 0x000000ffff027224 */ /* 0x000fce00078e0000 */
.L_x_423:
[----:B------:R-:W-:Y:S05]  /*1860*/  BSYNC.RECONVERGENT B2 ;  /* 0x0000000000027941 */ /* 0x000fea0003800200 */
.L_x_422:
[----:B------:R-:W-:Y:S02]  /*1870*/  IMAD.MOV.U32 R3, RZ, RZ, 0x3b33710b ;  /* 0x3b33710bff037424 */ /* 0x000fe400078e00ff */
[----:B------:R-:W-:Y:S01]  /*1880*/  FMUL R0, R2, R2 ;  /* 0x0000000202007220 */ /* 0x000fe20000400000 */
[----:B------:R-:W-:Y:S01]  /*1890*/  IMAD.MOV.U32 R8, RZ, RZ, 0x3f6ee581 ;  /* 0x3f6ee581ff087424 */ /* 0x000fe200078e00ff */
[----:B------:R-:W-:Y:S01]  /*18a0*/  ISETP.GE.AND P0, PT, R10, RZ, PT ;  /* 0x000000ff0a00720c */ /* 0x000fe20003f06270 */
[----:B------:R-:W-:Y:S01]  /*18b0*/  BSSY.RECONVERGENT B0, `(.L_x_424) ;  /* 0x0000054000007945 */ /* 0x000fe20003800200 */
        /* <DEDUP_REMOVED lines=14> */
[-C--:B------:R-:W-:Y:S02]  /*19a0*/  FSEL R0, R0, R3.reuse, P2 ;  /* 0x0000000300007208 */ /* 0x080fe40001000000 */
[----:B------:R-:W-:-:S05]  /*19b0*/  FSEL R3, R3, -R3, P2 ;  /* 0x8000000303037208 */ /* 0x000fca0001000000 */
[----:B------:R-:W-:Y:S01]  /*19c0*/  @!P0 FFMA R0, R2, 1.6832555532455444336, R3 ;  /* 0x3fd774eb02008823 */ /* 0x000fe20000000003 */
[----:B------:R-:W-:-:S05]  /*19d0*/  IMAD.MOV.U32 R2, RZ, RZ, 0x4016cbe4 ;  /* 0x4016cbe4ff027424 */ /* 0x000fca00078e00ff */
[----:B------:R-:W-:Y:S02]  /*19e0*/  @!P3 FSEL R0, R2, 0.78539818525314331055, !P0 ;  /* 0x3f490fdb0200b808 */ /* 0x000fe40004000000 */
[----:B------:R-:W-:Y:S02]  /*19f0*/  @!P1 FSEL R0, RZ, 3.1415927410125732422, P0 ;  /* 0x40490fdbff009808 */ /* 0x000fe40000000000 */
[----:B------:R-:W-:Y:S02]  /*1a00*/  FSETP.NAN.AND P0, PT, R10, R10, PT ;  /* 0x0000000a0a00720b */ /* 0x000fe40003f08000 */
[----:B------:R-:W-:-:S04]  /*1a10*/  LOP3.LUT R11, R0, 0x80000000, R11, 0xb8, !PT ;  /* 0x80000000000b7812 */ /* 0x000fc800078eb80b */
[----:B------:R-:W-:-:S05]  /*1a20*/  FSEL R10, R10, R11, P0 ;  /* 0x0000000b0a0a7208 */ /* 0x000fca0000000000 */
[----:B------:R-:W-:-:S04]  /*1a30*/  FADD R9, R9, -R10 ;  /* 0x8000000a09097221 */ /* 0x000fc80000000000 */
        /* <DEDUP_REMOVED lines=18> */
.L_x_426:
[----:B0-----:R-:W-:-:S06]  /*1b60*/  IMAD.WIDE.U32 R10, R7, 0x4, R2 ;  /* 0x00000004070a7825 */ /* 0x001fcc00078e0002 */
        /* <DEDUP_REMOVED lines=9> */
[----:B------:R-:W-:Y:S01]  /*1c00*/  SHF.R.U32.HI R7, RZ, 0x17, R9 ;  /* 0x00000017ff077819 */ /* 0x000fe20000011609 */
[----:B------:R0:W-:Y:S03]  /*1c10*/  STL [R1+0x18], R8 ;  /* 0x0000180801007387 */ /* 0x0001e60000100800 */
[C---:B-1----:R-:W-:Y:S02]  /*1c20*/  LOP3.LUT R0, R7.reuse, 0xe0, RZ, 0xc0, !PT ;  /* 0x000000e007007812 */ /* 0x042fe400078ec0ff */
        /* <DEDUP_REMOVED lines=28> */
.L_x_425:
[----:B------:R-:W-:Y:S05]  /*1df0*/  BSYNC.RECONVERGENT B0 ;  /* 0x0000000000007941 */ /* 0x000fea0003800200 */
.L_x_424:
[----:B------:R-:W-:Y:S02]  /*1e00*/  IMAD.MOV.U32 R8, RZ, RZ, 0x37cbac00 ;  /* 0x37cbac00ff087424 */ /* 0x000fe400078e00ff */
[----:B------:R-:W-:Y:S01]  /*1e10*/  FMUL R3, R2, R2 ;  /* 0x0000000202037220 */ /* 0x000fe20000400000 */
[C---:B------:R-:W-:Y:S01]  /*1e20*/  LOP3.LUT R9, R0.reuse, 0x1, RZ, 0xc0, !PT ;  /* 0x0000000100097812 */ /* 0x040fe200078ec0ff */
[----:B------:R-:W-:Y:S01]  /*1e30*/  IMAD.MOV.U32 R10, RZ, RZ, 0x3c0885e4 ;  /* 0x3c0885e4ff0a7424 */ /* 0x000fe200078e00ff */
[----:B------:R-:W0:Y:S01]  /*1e40*/  LDCU UR5, c[0x3][0x4c] ;  /* 0x00c00980ff0577ac */ /* 0x000e220008000800 */
[----:B------:R-:W-:Y:S01]  /*1e50*/  FFMA R7, R3, R8, -0.0013887860113754868507 ;  /* 0xbab607ed03077423 */ /* 0x000fe20000000008 */
[----:B------:R-:W-:Y:S01]  /*1e60*/  ISETP.NE.U32.AND P0, PT, R9, 0x1, PT ;  /* 0x000000010900780c */ /* 0x000fe20003f05070 */
[----:B------:R-:W-:Y:S01]  /*1e70*/  VIADD R0, R0, 0x1 ;  /* 0x0000000100007836 */ /* 0x000fe20000000000 */
[----:B------:R-:W1:Y:S01]  /*1e80*/  LDC R9, c[0x0][0x39c] ;  /* 0x0000e700ff097b82 */ /* 0x000e620000000800 */
[----:B------:R-:W-:Y:S01]  /*1e90*/  BSSY.RECONVERGENT B2, `(.L_x_427) ;  /* 0x000001a000027945 */ /* 0x000fe20003800200 */
[----:B------:R-:W-:Y:S01]  /*1ea0*/  FSEL R8, R7, -0.00019574658654164522886, P0 ;  /* 0xb94d415307087808 */ /* 0x000fe20000000000 */
[----:B------:R-:W-:Y:S01]  /*1eb0*/  IMAD.MOV.U32 R7, RZ, RZ, 0x3e2aaaa8 ;  /* 0x3e2aaaa8ff077424 */ /* 0x000fe200078e00ff */
[----:B------:R-:W-:-:S02]  /*1ec0*/  FSEL R10, R10, 0.041666727513074874878, !P0 ;  /* 0x3d2aaabb0a0a7808 */ /* 0x000fc40004000000 */
[----:B------:R-:W-:Y:S02]  /*1ed0*/  LOP3.LUT P1, RZ, R0, 0x2, RZ, 0xc0, !PT ;  /* 0x0000000200ff7812 */ /* 0x000fe4000782c0ff */
[----:B------:R-:W-:Y:S01]  /*1ee0*/  FSEL R0, R2, 1, !P0 ;  /* 0x3f80000002007808 */ /* 0x000fe20004000000 */
[----:B------:R-:W-:Y:S01]  /*1ef0*/  FFMA R8, R3, R8, R10 ;  /* 0x0000000803087223 */ /* 0x000fe2000000000a */
[----:B------:R-:W-:-:S05]  /*1f00*/  FSEL R10, -R7, -0.4999999701976776123, !P0 ;  /* 0xbeffffff070a7808 */ /* 0x000fca0004000100 */
[C---:B------:R-:W-:Y:S01]  /*1f10*/  FFMA R8, R3.reuse, R8, R10 ;  /* 0x0000000803087223 */ /* 0x040fe2000000000a */
[----:B------:R-:W-:-:S04]  /*1f20*/  FFMA R3, R3, R0, RZ ;  /* 0x0000000003037223 */ /* 0x000fc800000000ff */
[----:B------:R-:W-:-:S04]  /*1f30*/  FFMA R0, R3, R8, R0 ;  /* 0x0000000803007223 */ /* 0x000fc80000000000 */
[----:B------:R-:W-:Y:S01]  /*1f40*/  @P1 FADD R0, RZ, -R0 ;  /* 0x80000000ff001221 */ /* 0x000fe20000000000 */
[----:B-1----:R-:W-:-:S03]  /*1f50*/  IMAD R12, R6, R9, UR4 ;  /* 0x00000004060c7e24 */ /* 0x002fc6000f8e0209 */
[----:B0-----:R-:W-:-:S04]  /*1f60*/  FMUL R0, R0, UR5 ;  /* 0x0000000500007c20 */ /* 0x001fc80008400000 */
[----:B------:R-:W-:-:S04]  /*1f70*/  FADD R19, |R0|, 1 ;  /* 0x3f80000000137421 */ /* 0x000fc80000000200 */
        /* <DEDUP_REMOVED lines=9> */
[----:B------:R-:W-:Y:S05]  /*2010*/  CALL.REL.NOINC `($__internal_18_$__cuda_sm3x_div_rn_noftz_f32_slowpath) ;  /* 0x000000f800747944 */ /* 0x000fea0003c00000 */
[----:B------:R-:W-:-:S07]  /*2020*/  IMAD.MOV.U32 R3, RZ, RZ, R0 ;  /* 0x000000ffff037224 */ /* 0x000fce00078e0000 */
.L_x_428:
[----:B------:R-:W-:Y:S05]  /*2030*/  BSYNC.RECONVERGENT B2 ;  /* 0x0000000000027941 */ /* 0x000fea0003800200 */
.L_x_427:
[----:B------:R-:W2:Y:S01]  /*2040*/  LDG.E.CONSTANT R17, desc[UR6][R14.64+0x4] ;  /* 0x000004060e117981 */ /* 0x000ea2000c1e9900 */
[----:B------:R-:W0:Y:S03]  /*2050*/  LDC.64 R10, c[0x0][0x390] ;  /* 0x0000e400ff0a7b82 */ /* 0x000e260000000a00 */
[----:B------:R1:W5:Y:S01]  /*2060*/  LDG.E.CONSTANT R9, desc[UR6][R22.64+0x4] ;  /* 0x0000040616097981 */ /* 0x000362000c1e9900 */
[----:B------:R-:W-:Y:S01]  /*2070*/  BSSY.RECONVERGENT B0, `(.L_x_429) ;  /* 0x0000042000007945 */ /* 0x000fe20003800200 */
[----:B0-----:R-:W-:-:S05]  /*2080*/  IMAD.WIDE R12, R12, 0x4, R10 ;  /* 0x000000040c0c7825 */ /* 0x001fca00078e020a */
[----:B------:R1:W-:Y:S01]  /*2090*/  STG.E desc[UR6][R12.64], R3 ;  /* 0x000000030c007986 */ /* 0x0003e2000c101906 */
[----:B--2---:R-:W-:-:S04]  /*20a0*/  FMUL R17, R17, 3.1415927410125732422 ;  /* 0x40490fdb11117820 */ /* 0x004fc80000400000 */
[C---:B------:R-:W-:Y:S01]  /*20b0*/  FMUL R2, R17.reuse, 0.63661974668502807617 ;  /* 0x3f22f98311027820 */ /* 0x040fe20000400000 */
[----:B------:R-:W-:-:S05]  /*20c0*/  FSETP.GE.AND P0, PT, |R17|, 105615, PT ;  /* 0x47ce47801100780b */ /* 0x000fca0003f06200 */
[----:B------:R-:W0:Y:S02]  /*20d0*/  F2I.NTZ R2, R2 ;  /* 0x0000000200027305 */ /* 0x000e240000203100 */
[----:B0-----:R-:W-:Y:S01]  /*20e0*/  I2FP.F32.S32 R0, R2 ;  /* 0x0000000200007245 */ /* 0x001fe20000201400 */
[----:B------:R-:W-:-:S04]  /*20f0*/  IMAD.MOV.U32 R18, RZ, RZ, R2 ;  /* 0x000000ffff127224 */ /* 0x000fc800078e0002 */
[----:B------:R-:W-:-:S04]  /*2100*/  FFMA R7, R0, -1.5707962512969970703, R17 ;  /* 0xbfc90fda00077823 */ /* 0x000fc80000000011 */
[----:B------:R-:W-:-:S04]  /*2110*/  FFMA R7, R0, -7.5497894158615963534e-08, R7 ;  /* 0xb3a2216800077823 */ /* 0x000fc80000000007 */
[----:B------:R-:W-:-:S04]  /*2120*/  FFMA R19, R0, -5.3903029534742383927e-15, R7 ;  /* 0xa7c234c500137823 */ /* 0x000fc80000000007 */
[----:B------:R-:W-:Y:S01]  /*2130*/  IMAD.MOV.U32 R0, RZ, RZ, R19 ;  /* 0x000000ffff007224 */ /* 0x000fe200078e0013 */
[----:B-1----:R-:W-:Y:S06]  /*2140*/  @!P0 BRA `(.L_x_430) ;  /* 0x0000000000d08947 */ /* 0x002fec0003800000 */
[----:B------:R-:W-:-:S13]  /*2150*/  FSETP.NEU.AND P1, PT, |R17|, +INF , PT ;  /* 0x7f8000001100780b */ /* 0x000fda0003f2d200 */
[----:B------:R-:W-:Y:S05]  /*2160*/  @!P1 BRA `(.L_x_431) ;  /* 0x0000000000c09947 */ /* 0x000fea0003800000 */
[----:B------:R-:W0:Y:S01]  /*2170*/  LDC.64 R2, c[0x4][0x40] ;  /* 0x01001000ff027b82 */ /* 0x000e220000000a00 */
[----:B------:R-:W-:Y:S01]  /*2180*/  IMAD.SHL.U32 R7, R17, 0x100, RZ ;  /* 0x0000010011077824 */ /* 0x000fe200078e00ff */
[----:B------:R-:W-:Y:S01]  /*2190*/  UMOV UR5, URZ ;  /* 0x000000ff00057c82 */ /* 0x000fe20008000000 */
[----:B------:R-:W-:Y:S02]  /*21a0*/  IMAD.MOV.U32 R8, RZ, RZ, RZ ;  /* 0x000000ffff087224 */ /* 0x000fe400078e00ff */
[----:B------:R-:W-:Y:S01]  /*21b0*/  IMAD.MOV.U32 R0, RZ, RZ, RZ ;  /* 0x000000ffff007224 */ /* 0x000fe200078e00ff */
[----:B------:R-:W-:-:S07]  /*21c0*/  LOP3.LUT R23, R7, 0x80000000, RZ, 0xfc, !PT ;  /* 0x8000000007177812 */ /* 0x000fce00078efcff */
.L_x_432:
        /* <DEDUP_REMOVED lines=40> */
[----:B-1----:R-:W-:Y:S01]  /*2450*/  FSEL R0, -R20, R20, !P2 ;  /* 0x0000001414007208 */ /* 0x002fe20005000100 */
[----:B0-----:R-:W-:Y:S06]  /*2460*/  BRA `(.L_x_430) ;  /* 0x0000000000087947 */ /* 0x001fec0003800000 */
.L_x_431:
[----:B------:R-:W-:Y:S01]  /*2470*/  FMUL R0, RZ, R17 ;  /* 0x00000011ff007220 */ /* 0x000fe20000400000 */
[----:B------:R-:W-:-:S07]  /*2480*/  IMAD.MOV.U32 R2, RZ, RZ, RZ ;  /* 0x000000ffff027224 */ /* 0x000fce00078e00ff */
.L_x_430:
[----:B------:R-:W-:Y:S05]  /*2490*/  BSYNC.RECONVERGENT B0 ;  /* 0x0000000000007941 */ /* 0x000fea0003800200 */
.L_x_429:
        /* <DEDUP_REMOVED lines=10> */
[----:B------:R-:W-:Y:S02]  /*2540*/  FSEL R22, R20, 0.041666727513074874878, P1 ;  /* 0x3d2aaabb14167808 */ /* 0x000fe40000800000 */
[----:B------:R-:W-:Y:S02]  /*2550*/  FSEL R11, R0, 1, P1 ;  /* 0x3f800000000b7808 */ /* 0x000fe40000800000 */
[----:B------:R-:W-:Y:S01]  /*2560*/  FSEL R7, -R16, -0.4999999701976776123, P1 ;  /* 0xbeffffff10077808 */ /* 0x000fe20000800100 */
[C---:B------:R-:W-:Y:S02]  /*2570*/  FFMA R8, R3.reuse, R8, R22 ;  /* 0x0000000803087223 */ /* 0x040fe40000000016 */
[C---:B------:R-:W-:Y:S02]  /*2580*/  FFMA R0, R3.reuse, R11, RZ ;  /* 0x0000000b03007223 */ /* 0x040fe400000000ff */
[----:B------:R-:W-:-:S04]  /*2590*/  FFMA R7, R3, R8, R7 ;  /* 0x0000000803077223 */ /* 0x000fc80000000007 */
[----:B------:R-:W-:-:S04]  /*25a0*/  FFMA R11, R0, R7, R11 ;  /* 0x00000007000b7223 */ /* 0x000fc8000000000b */
[----:B------:R-:W-:Y:S01]  /*25b0*/  @P2 FADD R11, RZ, -R11 ;  /* 0x8000000bff0b2221 */ /* 0x000fe20000000000 */
[----:B------:R-:W-:Y:S06]  /*25c0*/  @!P0 BRA `(.L_x_434) ;  /* 0x0000000000d08947 */ /* 0x000fec0003800000 */
        /* <DEDUP_REMOVED lines=8> */
.L_x_436:
        /* <DEDUP_REMOVED lines=40> */
[----:B0-----:R-:W-:Y:S01]  /*28d0*/  FSEL R19, -R22, R22, !P0 ;  /* 0x0000001616137208 */ /* 0x001fe20004000100 */
[----:B------:R-:W-:Y:S06]  /*28e0*/  BRA `(.L_x_434) ;  /* 0x0000000000087947 */ /* 0x000fec0003800000 */
.L_x_435:
[----:B------:R-:W-:Y:S01]  /*28f0*/  FMUL R19, RZ, R17 ;  /* 0x00000011ff137220 */ /* 0x000fe20000400000 */
[----:B------:R-:W-:-:S07]  /*2900*/  IMAD.MOV.U32 R18, RZ, RZ, RZ ;  /* 0x000000ffff127224 */ /* 0x000fce00078e00ff */
.L_x_434:
[----:B------:R-:W-:Y:S05]  /*2910*/  BSYNC.RECONVERGENT B0 ;  /* 0x0000000000007941 */ /* 0x000fea0003800200 */
.L_x_433:
[----:B------:R-:W-:Y:S01]  /*2920*/  FMUL R3, R19, R19 ;  /* 0x0000001313037220 */ /* 0x000fe20000400000 */
[C---:B------:R-:W-:Y:S01]  /*2930*/  LOP3.LUT R0, R18.reuse, 0x1, RZ, 0xc0, !PT ;  /* 0x0000000112007812 */ /* 0x040fe200078ec0ff */
[----:B------:R-:W-:Y:S01]  /*2940*/  VIADD R18, R18, 0x1 ;  /* 0x0000000112127836 */ /* 0x000fe20000000000 */
[----:B------:R-:W-:Y:S01]  /*2950*/  BSSY.RECONVERGENT B2, `(.L_x_437) ;  /* 0x000001c000027945 */ /* 0x000fe20003800200 */
[----:B------:R-:W-:Y:S01]  /*2960*/  FFMA R10, R3, R10, -0.0013887860113754868507 ;  /* 0xbab607ed030a7423 */ /* 0x000fe2000000000a */
[----:B------:R-:W-:Y:S02]  /*2970*/  ISETP.NE.U32.AND P0, PT, R0, 0x1, PT ;  /* 0x000000010000780c */ /* 0x000fe40003f05070 */
[----:B------:R-:W-:Y:S02]  /*2980*/  LOP3.LUT P1, RZ, R18, 0x2, RZ, 0xc0, !PT ;  /* 0x0000000212ff7812 */ /* 0x000fe4000782c0ff */
[----:B------:R-:W-:Y:S02]  /*2990*/  FSEL R20, R20, 0.041666727513074874878, !P0 ;  /* 0x3d2aaabb14147808 */ /* 0x000fe40004000000 */
[----:B------:R-:W-:-:S02]  /*29a0*/  FSEL R0, R10, -0.00019574658654164522886, P0 ;  /* 0xb94d41530a007808 */ /* 0x000fc40000000000 */
[----:B------:R-:W-:Y:S02]  /*29b0*/  FSEL R10, R19, 1, !P0 ;  /* 0x3f800000130a7808 */ /* 0x000fe40004000000 */
[----:B------:R-:W-:Y:S01]  /*29c0*/  FSEL R17, -R16, -0.4999999701976776123, !P0 ;  /* 0xbeffffff10117808 */ /* 0x000fe20004000100 */
        /* <DEDUP_REMOVED lines=20> */
.L_x_438:
[----:B------:R-:W-:Y:S05]  /*2b10*/  BSYNC.RECONVERGENT B2 ;  /* 0x0000000000027941 */ /* 0x000fea0003800200 */
.L_x_437:
        /* <DEDUP_REMOVED lines=36> */
[----:B------:R-:W-:Y:S02]  /*2d60*/  FSEL R9, R9, R0, P1 ;  /* 0x0000000009097208 */ /* 0x000fe40000800000 */
[----:B------:R-:W-:-:S03]  /*2d70*/  MOV R0, R19 ;  /* 0x0000001300007202 */ /* 0x000fc60000000f00 */
[----:B------:R-:W-:Y:S05]  /*2d80*/  @!P0 BRA `(.L_x_440) ;  /* 0x0000000000d08947 */ /* 0x000fea0003800000 */
        /* <DEDUP_REMOVED lines=8> */
.L_x_442:
        /* <DEDUP_REMOVED lines=42> */
.L_x_441:
[----:B------:R-:W-:Y:S01]  /*30b0*/  FMUL R0, RZ, R17 ;  /* 0x00000011ff007220 */ /* 0x000fe20000400000 */
[----:B------:R-:W-:-:S07]  /*30c0*/  IMAD.MOV.U32 R2, RZ, RZ, RZ ;  /* 0x000000ffff027224 */ /* 0x000fce00078e00ff */
.L_x_440:
[----:B------:R-:W-:Y:S05]  /*30d0*/  BSYNC.RECONVERGENT B0 ;  /* 0x0000000000007941 */ /* 0x000fea0003800200 */
.L_x_439:
        /* <DEDUP_REMOVED lines=27> */
.L_x_446:
        /* <DEDUP_REMOVED lines=42> */
.L_x_445:
[----:B------:R-:W-:Y:S01]  /*3530*/  FMUL R19, RZ, R17 ;  /* 0x00000011ff137220 */ /* 0x000fe20000400000 */
[----:B------:R-:W-:-:S07]  /*3540*/  IMAD.MOV.U32 R18, RZ, RZ, RZ ;  /* 0x000000ffff127224 */ /* 0x000fce00078e00ff */
.L_x_444:
[----:B------:R-:W-:Y:S05]  /*3550*/  BSYNC.RECONVERGENT B0 ;  /* 0x0000000000007941 */ /* 0x000fea0003800200 */
.L_x_443:
        /* <DEDUP_REMOVED lines=31> */
.L_x_448:
[----:B------:R-:W-:Y:S05]  /*3750*/  BSYNC.RECONVERGENT B2 ;  /* 0x0000000000027941 */ /* 0x000fea0003800200 */
.L_x_447:
        /* <DEDUP_REMOVED lines=45> */
.L_x_452:
        /* <DEDUP_REMOVED lines=40> */
[----:B-1----:R-:W-:Y:S01]  /*3cb0*/  FSEL R2, -R16, R16, !P1 ;  /* 0x0000001010027208 */ /* 0x002fe20004800100 */
[----:B0-----:R-:W-:Y:S06]  /*3cc0*/  BRA `(.L_x_450) ;  /* 0x0000000000087947 */ /* 0x001fec0003800000 */
.L_x_451:
[----:B------:R-:W-:Y:S01]  /*3cd0*/  FMUL R2, RZ, R9 ;  /* 0x00000009ff027220 */ /* 0x000fe20000400000 */
[----:B------:R-:W-:-:S07]  /*3ce0*/  IMAD.MOV.U32 R0, RZ, RZ, RZ ;  /* 0x000000ffff007224 */ /* 0x000fce00078e00ff */
.L_x_450:
[----:B------:R-:W-:Y:S05]  /*3cf0*/  BSYNC.RECONVERGENT B0 ;  /* 0x0000000000007941 */ /* 0x000fea0003800200 */
.L_x_449:
        /* <DEDUP_REMOVED lines=8> */
[----:B------:R-:W-:Y:S02]  /*3d80*/  BSSY.RECONVERGENT B2, `(.L_x_453) ;  /* 0x0000019000027945 */ /* 0x000fe40003800200 */
        /* <DEDUP_REMOVED lines=10> */
[----:B------:R-:W-:-:S04]  /*3e30*/  @P1 FADD R0, RZ, -R0 ;  /* 0x80000000ff001221 */ /* 0x000fc80000000000 */
        /* <DEDUP_REMOVED lines=13> */
.L_x_454:
[----:B------:R-:W-:Y:S05]  /*3f10*/  BSYNC.RECONVERGENT B2 ;  /* 0x0000000000027941 */ /* 0x000fea0003800200 */
.L_x_453:
[----:B------:R-:W2:Y:S01]  /*3f20*/  LDG.E.CONSTANT R17, desc[UR6][R14.64+0x8] ;  /* 0x000008060e117981 */ /* 0x000ea2000c1e9900 */
[----:B------:R-:W0:Y:S08]  /*3f30*/  LDC R9, c[0x0][0x39c] ;  /* 0x0000e700ff097b82 */ /* 0x000e300000000800 */
[----:B------:R-:W1:Y:S01]  /*3f40*/  LDC.64 R2, c[0x0][0x388] ;  /* 0x0000e200ff027b82 */ /* 0x000e620000000a00 */
[----:B------:R3:W-:Y:S01]  /*3f50*/  STG.E desc[UR6][R12.64+0x4], R7 ;  /* 0x000004070c007986 */ /* 0x0007e2000c101906 */
[----:B------:R-:W-:Y:S01]  /*3f60*/  BSSY.RECONVERGENT B0, `(.L_x_455) ;  /* 0x0000043000007945 */ /* 0x000fe20003800200 */
[----:B0-----:R-:W-:-:S04]  /*3f70*/  IMAD R9, R6, R9, UR4 ;  /* 0x0000000406097e24 */ /* 0x001fc8000f8e0209 */
[----:B-1----:R-:W-:-:S05]  /*3f80*/  IMAD.WIDE R2, R9, 0x4, R2 ;  /* 0x0000000409027825 */ /* 0x002fca00078e0202 */
[----:B------:R0:W5:Y:S01]  /*3f90*/  LDG.E.CONSTANT R9, desc[UR6][R2.64+0x8] ;  /* 0x0000080602097981 */ /* 0x000162000c1e9900 */
[----:B--2---:R-:W-:-:S04]  /*3fa0*/  FMUL R17, R17, 3.1415927410125732422 ;  /* 0x40490fdb11117820 */ /* 0x004fc80000400000 */
        /* <DEDUP_REMOVED lines=8> */
[----:B0-----:R-:W-:Y:S01]  /*4030*/  IMAD.MOV.U32 R2, RZ, RZ, R19 ;  /* 0x000000ffff027224 */ /* 0x001fe200078e0013 */
[----:B---3--:R-:W-:Y:S06]  /*4040*/  @!P0 BRA `(.L_x_456) ;  /* 0x0000000000d08947 */ /* 0x008fec0003800000 */
        /* <DEDUP_REMOVED lines=8> */
.L_x_458:
        /* <DEDUP_REMOVED lines=42> */
.L_x_457:
[----:B------:R-:W-:Y:S01]  /*4370*/  FMUL R2, RZ, R17 ;  /* 0x00000011ff027220 */ /* 0x000fe20000400000 */
[----:B------:R-:W-:-:S07]  /*4380*/  IMAD.MOV.U32 R0, RZ, RZ, RZ ;  /* 0x000000ffff007224 */ /* 0x000fce00078e00ff */
.L_x_456:
[----:B------:R-:W-:Y:S05]  /*4390*/  BSYNC.RECONVERGENT B0 ;  /* 0x0000000000007941 */ /* 0x000fea0003800200 */
.L_x_455:
[----:B------:R-:W-:Y:S01]  /*43a0*/  MOV R10, 0x37cbac00 ;  /* 0x37cbac00000a7802 */ /* 0x000fe20000000f00 */
        /* <DEDUP_REMOVED lines=26> */
.L_x_462:
        /* <DEDUP_REMOVED lines=42> */
.L_x_461:
[----:B------:R-:W-:Y:S01]  /*47f0*/  FMUL R19, RZ, R17 ;  /* 0x00000011ff137220 */ /* 0x000fe20000400000 */
[----:B------:R-:W-:-:S07]  /*4800*/  IMAD.MOV.U32 R18, RZ, RZ, RZ ;  /* 0x000000ffff127224 */ /* 0x000fce00078e00ff */
.L_x_460:
[----:B------:R-:W-:Y:S05]  /*4810*/  BSYNC.RECONVERGENT B0 ;  /* 0x0000000000007941 */ /* 0x000fea0003800200 */
.L_x_459:
        /* <DEDUP_REMOVED lines=31> */
.L_x_464:
[----:B------:R-:W-:Y:S05]  /*4a10*/  BSYNC.RECONVERGENT B2 ;  /* 0x0000000000027941 */ /* 0x000fea0003800200 */
.L_x_463:
        /* <DEDUP_REMOVED lines=26> */
[-C--:B-1----:R-:W-:Y:S02]  /*4bc0*/  I2FP.F32.S32 R8, R2.reuse ;  /* 0x0000000200087245 */ /* 0x082fe40000201400 */
[----:B------:R-:W-:Y:S02]  /*4bd0*/  MOV R18, R2 ;  /* 0x0000000200127202 */ /* 0x000fe40000000f00 */
[----:B------:R-:W-:Y:S01]  /*4be0*/  @!P3 FSEL R0, R3, 0.78539818525314331055, !P0 ;  /* 0x3f490fdb0300b808 */ /* 0x000fe20004000000 */
[C---:B------:R-:W-:Y:S01]  /*4bf0*/  FFMA R3, R8.reuse, -1.5707962512969970703, R17 ;  /* 0xbfc90fda08037823 */ /* 0x040fe20000000011 */
[----:B------:R-:W-:Y:S02]  /*4c00*/  @!P1 FSEL R0, RZ, 3.1415927410125732422, P0 ;  /* 0x40490fdbff009808 */ /* 0x000fe40000000000 */
[----:B------:R-:W-:Y:S01]  /*4c10*/  FSETP.GE.AND P0, PT, |R17|, 105615, PT ;  /* 0x47ce47801100780b */ /* 0x000fe20003f06200 */
[----:B------:R-:W-:Y:S01]  /*4c20*/  FFMA R3, R8, -7.5497894158615963534e-08, R3 ;  /* 0xb3a2216808037823 */ /* 0x000fe20000000003 */
[----:B------:R-:W-:-:S02]  /*4c30*/  FSETP.NAN.AND P1, PT, R9, R9, PT ;  /* 0x000000090900720b */ /* 0x000fc40003f28000 */
[----:B------:R-:W-:Y:S01]  /*4c40*/  LOP3.LUT R0, R0, 0x80000000, R11, 0xb8, !PT ;  /* 0x8000000000007812 */ /* 0x000fe200078eb80b */
[----:B------:R-:W-:-:S03]  /*4c50*/  FFMA R19, R8, -5.3903029534742383927e-15, R3 ;  /* 0xa7c234c508137823 */ /* 0x000fc60000000003 */
[----:B------:R-:W-:Y:S01]  /*4c60*/  FSEL R9, R9, R0, P1 ;  /* 0x0000000009097208 */ /* 0x000fe20000800000 */
[----:B------:R-:W-:-:S04]  /*4c70*/  IMAD.MOV.U32 R0, RZ, RZ, R19 ;  /* 0x000000ffff007224 */ /* 0x000fc800078e0013 */
        /* <DEDUP_REMOVED lines=9> */
.L_x_468:
        /* <DEDUP_REMOVED lines=42> */
.L_x_467:
[----:B------:R-:W-:Y:S01]  /*4fb0*/  FMUL R0, RZ, R17 ;  /* 0x00000011ff007220 */ /* 0x000fe20000400000 */
[----:B------:R-:W-:-:S07]  /*4fc0*/  IMAD.MOV.U32 R2, RZ, RZ, RZ ;  /* 0x000000ffff027224 */ /* 0x000fce00078e00ff */
.L_x_466:
[----:B------:R-:W-:Y:S05]  /*4fd0*/  BSYNC.RECONVERGENT B0 ;  /* 0x0000000000007941 */ /* 0x000fea0003800200 */
.L_x_465:
        /* <DEDUP_REMOVED lines=27> */
.L_x_472:
[----:B0-----:R-:W-:-:S05]  /*5190*/  IMAD.WIDE.U32 R22, R7, 0x4, R2 ;  /* 0x0000000407167825 */ /* 0x001fca00078e0002 */
[----:B------:R-:W2:Y:S01]  /*51a0*/  LDG.E.CONSTANT R18, desc[UR6][R22.64] ;  /* 0x0000000616127981 */ /* 0x000ea2000c1e9900 */
[C---:B-1----:R-:W-:Y:S01]  /*51b0*/  IMAD R8, R7.reuse, 0x4, R1 ;  /* 0x0000000407087824 */ /* 0x042fe200078e0201 */
[----:B------:R-:W-:-:S04]  /*51c0*/  IADD3 R7, PT, PT, R7, 0x1, RZ ;  /* 0x0000000107077810 */ /* 0x000fc80007ffe0ff */
        /* <DEDUP_REMOVED lines=38> */
.L_x_471:
[----:B------:R-:W-:Y:S01]  /*5430*/  FMUL R19, RZ, R17 ;  /* 0x00000011ff137220 */ /* 0x000fe20000400000 */
[----:B------:R-:W-:-:S07]  /*5440*/  IMAD.MOV.U32 R18, RZ, RZ, RZ ;  /* 0x000000ffff127224 */ /* 0x000fce00078e00ff */
.L_x_470:
[----:B------:R-:W-:Y:S05]  /*5450*/  BSYNC.RECONVERGENT B0 ;  /* 0x0000000000007941 */ /* 0x000fea0003800200 */
.L_x_469:
        /* <DEDUP_REMOVED lines=31> */
.L_x_474:
[----:B------:R-:W-:Y:S05]  /*5650*/  BSYNC.RECONVERGENT B2 ;  /* 0x0000000000027941 */ /* 0x000fea0003800200 */
.L_x_473:
        /* <DEDUP_REMOVED lines=45> */
.L_x_478:
        /* <DEDUP_REMOVED lines=35> */
[----:B------:R-:W-:-:S04]  /*5b60*/  LEA.HI R0, R2, R3, RZ, 0x1 ;  /* 0x0000000302007211 */ /* 0x000fc800078f08ff */
[----:B------:R-:W-:-:S05]  /*5b70*/  IADD3 R2, PT, PT, -R0, RZ, RZ ;  /* 0x000000ff00027210 */ /* 0x000fca0007ffe1ff */
[----:B------:R-:W-:Y:S01]  /*5b80*/  @!P0 IMAD.MOV.U32 R0, RZ, RZ, R2 ;  /* 0x000000ffff008224 */ /* 0x000fe200078e0002 */
[----:B-1----:R-:W-:-:S10]  /*5b90*/  DMUL R16, R10, UR8 ;  /* 0x000000080a107c28 */ /* 0x002fd40008000000 */
[----:B------:R-:W1:Y:S02]  /*5ba0*/  F2F.F32.F64 R16, R16 ;  /* 0x0000001000107310 */ /* 0x000e640000301000 */
[----:B-1----:R-:W-:Y:S01]  /*5bb0*/  FSEL R2, -R16, R16, !P1 ;  /* 0x0000001010027208 */ /* 0x002fe20004800100 */
[----:B0-----:R-:W-:Y:S06]  /*5bc0*/  BRA `(.L_x_476) ;  /* 0x0000000000087947 */ /* 0x001fec0003800000 */
.L_x_477:
[----:B------:R-:W-:Y:S01]  /*5bd0*/  FMUL R2, RZ, R9 ;  /* 0x00000009ff027220 */ /* 0x000fe20000400000 */
[----:B------:R-:W-:-:S07]  /*5be0*/  IMAD.MOV.U32 R0, RZ, RZ, RZ ;  /* 0x000000ffff007224 */ /* 0x000fce00078e00ff */
.L_x_476:
[----:B------:R-:W-:Y:S05]  /*5bf0*/  BSYNC.RECONVERGENT B0 ;  /* 0x0000000000007941 */ /* 0x000fea0003800200 */
.L_x_475:
        /* <DEDUP_REMOVED lines=33> */
.L_x_480:
[----:B------:R-:W-:Y:S05]  /*5e10*/  BSYNC.RECONVERGENT B2 ;  /* 0x0000000000027941 */ /* 0x000fea0003800200 */
.L_x_479:
        /* <DEDUP_REMOVED lines=27> */
.L_x_484:
        /* <DEDUP_REMOVED lines=42> */
.L_x_483:
[----:B------:R-:W-:Y:S01]  /*6270*/  FMUL R2, RZ, R17 ;  /* 0x00000011ff027220 */ /* 0x000fe20000400000 */
[----:B------:R-:W-:-:S07]  /*6280*/  MOV R0, RZ ;  /* 0x000000ff00007202 */ /* 0x000fce0000000f00 */
.L_x_482:
[----:B------:R-:W-:Y:S05]  /*6290*/  BSYNC.RECONVERGENT B0 ;  /* 0x0000000000007941 */ /* 0x000fea0003800200 */
.L_x_481:
        /* <DEDUP_REMOVED lines=27> */
.L_x_488:
        /* <DEDUP_REMOVED lines=42> */
.L_x_487:
[----:B------:R-:W-:Y:S01]  /*66f0*/  FMUL R19, RZ, R17 ;  /* 0x00000011ff137220 */ /* 0x000fe20000400000 */
[----:B------:R-:W-:-:S07]  /*6700*/  IMAD.MOV.U32 R18, RZ, RZ, RZ ;  /* 0x000000ffff127224 */ /* 0x000fce00078e00ff */
.L_x_486:
[----:B------:R-:W-:Y:S05]  /*6710*/  BSYNC.RECONVERGENT B0 ;  /* 0x0000000000007941 */ /* 0x000fea0003800200 */
.L_x_485:
        /* <DEDUP_REMOVED lines=31> */
.L_x_490:
[----:B------:R-:W-:Y:S05]  /*6910*/  BSYNC.RECONVERGENT B2 ;  /* 0x0000000000027941 */ /* 0x000fea0003800200 */
.L_x_489:
        /* <DEDUP_REMOVED lines=25> */
[----:B------:R-:W-:Y:S01]  /*6ab0*/  MOV R3, 0x4016cbe4 ;  /* 0x4016cbe400037802 */ /* 0x000fe20000000f00 */
[----:B-1----:R-:W-:Y:S01]  /*6ac0*/  IMAD.MOV.U32 R18, RZ, RZ, R2 ;  /* 0x000000ffff127224 */ /* 0x002fe200078e0002 */
[----:B------:R-:W-:Y:S02]  /*6ad0*/  I2FP.F32.S32 R8, R2 ;  /* 0x0000000200087245 */ /* 0x000fe40000201400 */
[----:B------:R-:W-:Y:S02]  /*6ae0*/  @!P3 FSEL R0, R3, 0.78539818525314331055, !P0 ;  /* 0x3f490fdb0300b808 */ /* 0x000fe40004000000 */
[----:B------:R-:W-:Y:S01]  /*6af0*/  @!P1 FSEL R0, RZ, 3.1415927410125732422, P0 ;  /* 0x40490fdbff009808 */ /* 0x000fe20000000000 */
[C---:B------:R-:W-:Y:S01]  /*6b00*/  FFMA R3, R8.reuse, -1.5707962512969970703, R17 ;  /* 0xbfc90fda08037823 */ /* 0x040fe20000000011 */
[----:B------:R-:W-:Y:S02]  /*6b10*/  FSETP.GE.AND P0, PT, |R17|, 105615, PT ;  /* 0x47ce47801100780b */ /* 0x000fe40003f06200 */
[----:B------:R-:W-:Y:S01]  /*6b20*/  FSETP.NAN.AND P1, PT, R9, R9, PT ;  /* 0x000000090900720b */ /* 0x000fe20003f28000 */
[----:B------:R-:W-:Y:S01]  /*6b30*/  FFMA R3, R8, -7.5497894158615963534e-08, R3 ;  /* 0xb3a2216808037823 */ /* 0x000fe20000000003 */
[----:B------:R-:W-:-:S03]  /*6b40*/  LOP3.LUT R0, R0, 0x80000000, R11, 0xb8, !PT ;  /* 0x8000000000007812 */ /* 0x000fc600078eb80b */
[----:B------:R-:W-:Y:S01]  /*6b50*/  FFMA R19, R8, -5.3903029534742383927e-15, R3 ;  /* 0xa7c234c508137823 */ /* 0x000fe20000000003 */
[----:B------:R-:W-:-:S03]  /*6b60*/  FSEL R9, R9, R0, P1 ;  /* 0x0000000009097208 */ /* 0x000fc60000800000 */
[----:B------:R-:W-:Y:S02]  /*6b70*/  IMAD.MOV.U32 R0, RZ, RZ, R19 ;  /* 0x000000ffff007224 */ /* 0x000fe400078e0013 */
        /* <DEDUP_REMOVED lines=9> */
.L_x_494:
        /* <DEDUP_REMOVED lines=42> */
.L_x_493:
[----:B------:R-:W-:Y:S01]  /*6eb0*/  FMUL R0, RZ, R17 ;  /* 0x00000011ff007220 */ /* 0x000fe20000400000 */
[----:B------:R-:W-:-:S07]  /*6ec0*/  IMAD.MOV.U32 R2, RZ, RZ, RZ ;  /* 0x000000ffff027224 */ /* 0x000fce00078e00ff */
.L_x_492:
[----:B------:R-:W-:Y:S05]  /*6ed0*/  BSYNC.RECONVERGENT B0 ;  /* 0x0000000000007941 */ /* 0x000fea0003800200 */
.L_x_491:
        /* <DEDUP_REMOVED lines=27> */
.L_x_498:
        /* <DEDUP_REMOVED lines=42> */
.L_x_497:
[----:B------:R-:W-:Y:S01]  /*7330*/  FMUL R19, RZ, R17 ;  /* 0x00000011ff137220 */ /* 0x000fe20000400000 */
[----:B------:R-:W-:-:S07]  /*7340*/  IMAD.MOV.U32 R18, RZ, RZ, RZ ;  /* 0x000000ffff127224 */ /* 0x000fce00078e00ff */
.L_x_496:
[----:B------:R-:W-:Y:S05]  /*7350*/  BSYNC.RECONVERGENT B0 ;  /* 0x0000000000007941 */ /* 0x000fea0003800200 */
.L_x_495:
        /* <DEDUP_REMOVED lines=31> */
.L_x_500:
[----:B------:R-:W-:Y:S05]  /*7550*/  BSYNC.RECONVERGENT B2 ;  /* 0x0000000000027941 */ /* 0x000fea0003800200 */
.L_x_499:
        /* <DEDUP_REMOVED lines=45> */
.L_x_504:
        /* <DEDUP_REMOVED lines=26> */
[C---:B------:R-:W-:Y:S02]  /*79d0*/  SHF.L.W.U32.HI R2, R3.reuse, 0x2, R0 ;  /* 0x0000000203027819 */ /* 0x040fe40000010e00 */
[----:B------:R-:W-:Y:S02]  /*79e0*/  SHF.L.U32 R3, R3, 0x2, RZ ;  /* 0x0000000203037819 */ /* 0x000fe400000006ff */
[----:B------:R-:W-:-:S02]  /*79f0*/  SHF.R.S32.HI R7, RZ, 0x1f, R2 ;  /* 0x0000001fff077819 */ /* 0x000fc40000011402 */
[C---:B------:R-:W-:Y:S02]  /*7a00*/  LOP3.LUT R9, R2.reuse, R9, RZ, 0x3c, !PT ;  /* 0x0000000902097212 */ /* 0x040fe400078e3cff */
[C---:B------:R-:W-:Y:S02]  /*7a10*/  LOP3.LUT R10, R7.reuse, R3, RZ, 0x3c, !PT ;  /* 0x00000003070a7212 */ /* 0x040fe400078e3cff */
[----:B------:R-:W-:Y:S02]  /*7a20*/  LOP3.LUT R11, R7, R2, RZ, 0x3c, !PT ;  /* 0x00000002070b7212 */ /* 0x000fe400078e3cff */
[----:B------:R-:W-:Y:S02]  /*7a30*/  SHF.R.U32.HI R3, RZ, 0x1e, R0 ;  /* 0x0000001eff037819 */ /* 0x000fe40000011600 */
[----:B------:R-:W-:Y:S02]  /*7a40*/  ISETP.GE.AND P1, PT, R9, RZ, PT ;  /* 0x000000ff0900720c */ /* 0x000fe40003f26270 */
[----:B------:R-:W1:Y:S01]  /*7a50*/  I2F.F64.S64 R10, R10 ;  /* 0x0000000a000a7312 */ /* 0x000e620000301c00 */
[----:B------:R-:W-:-:S05]  /*7a60*/  LEA.HI R0, R2, R3, RZ, 0x1 ;  /* 0x0000000302007211 */ /* 0x000fca00078f08ff */
[----:B------:R-:W-:-:S04]  /*7a70*/  IMAD.MOV R2, RZ, RZ, -R0 ;  /* 0x000000ffff027224 */ /* 0x000fc800078e0a00 */
[----:B------:R-:W-:Y:S01]  /*7a80*/  @!P0 IMAD.MOV.U32 R0, RZ, RZ, R2 ;  /* 0x000000ffff008224 */ /* 0x000fe200078e0002 */
[----:B-1----:R-:W-:-:S10]  /*7a90*/  DMUL R16, R10, UR8 ;  /* 0x000000080a107c28 */ /* 0x002fd40008000000 */
[----:B------:R-:W1:Y:S02]  /*7aa0*/  F2F.F32.F64 R16, R16 ;  /* 0x0000001000107310 */ /* 0x000e640000301000 */
[----:B-1----:R-:W-:Y:S01]  /*7ab0*/  FSEL R2, -R16, R16, !P1 ;  /* 0x0000001010027208 */ /* 0x002fe20004800100 */
[----:B0-----:R-:W-:Y:S06]  /*7ac0*/  BRA `(.L_x_502) ;  /* 0x0000000000087947 */ /* 0x001fec0003800000 */
.L_x_503:
[----:B------:R-:W-:Y:S01]  /*7ad0*/  FMUL R2, RZ, R9 ;  /* 0x00000009ff027220 */ /* 0x000fe20000400000 */
[----:B------:R-:W-:-:S07]  /*7ae0*/  IMAD.MOV.U32 R0, RZ, RZ, RZ ;  /* 0x000000ffff007224 */ /* 0x000fce00078e00ff */
.L_x_502:
[----:B------:R-:W-:Y:S05]  /*7af0*/  BSYNC.RECONVERGENT B0 ;  /* 0x0000000000007941 */ /* 0x000fea0003800200 */
.L_x_501:
        /* <DEDUP_REMOVED lines=33> */
.L_x_506:
[----:B------:R-:W-:Y:S05]  /*7d10*/  BSYNC.RECONVERGENT B2 ;  /* 0x0000000000027941 */ /* 0x000fea0003800200 */
.L_x_505:
        /* <DEDUP_REMOVED lines=12> */
[----:B-1----:R-:W-:-:S05]  /*7de0*/  I2FP.F32.S32 R9, R0 ;  /* 0x0000000000097245 */ /* 0x002fca0000201400 */
[----:B------:R-:W-:-:S04]  /*7df0*/  FFMA R8, R9, -1.5707962512969970703, R16 ;  /* 0xbfc90fda09087823 */ /* 0x000fc80000000010 */
[----:B------:R-:W-:-:S04]  /*7e00*/  FFMA R8, R9, -7.5497894158615963534e-08, R8 ;  /* 0xb3a2216809087823 */ /* 0x000fc80000000008 */
[----:B------:R-:W-:Y:S01]  /*7e10*/  FFMA R20, R9, -5.3903029534742383927e-15, R8 ;  /* 0xa7c234c509147823 */ /* 0x000fe20000000008 */
[----:B------:R-:W-:-:S03]  /*7e20*/  IMAD.MOV.U32 R9, RZ, RZ, R0 ;  /* 0x000000ffff097224 */ /* 0x000fc600078e0000 */
        /* <DEDUP_REMOVED lines=10> */
.L_x_510:
        /* <DEDUP_REMOVED lines=33> */
[----:B------:R-:W0:Y:S01]  /*80e0*/  I2F.F64.S64 R18, R18 ;  /* 0x0000001200127312 */ /* 0x000e220000301c00 */
[----:B------:R-:W-:Y:S02]  /*80f0*/  LEA.HI R0, R2, R3, RZ, 0x1 ;  /* 0x0000000302007211 */ /* 0x000fe400078f08ff */
[----:B------:R-:W-:-:S03]  /*8100*/  ISETP.GE.AND P2, PT, R8, RZ, PT ;  /* 0x000000ff0800720c */ /* 0x000fc60003f46270 */
[----:B------:R-:W-:-:S05]  /*8110*/  IMAD.MOV R2, RZ, RZ, -R0 ;  /* 0x000000ffff027224 */ /* 0x000fca00078e0a00 */
[----:B------:R-:W-:Y:S01]  /*8120*/  @!P1 MOV R0, R2 ;  /* 0x0000000200009202 */ /* 0x000fe20000000f00 */
[----:B0-----:R-:W-:-:S10]  /*8130*/  DMUL R10, R18, UR8 ;  /* 0x00000008120a7c28 */ /* 0x001fd40008000000 */
[----:B------:R-:W0:Y:S02]  /*8140*/  F2F.F32.F64 R10, R10 ;  /* 0x0000000a000a7310 */ /* 0x000e240000301000 */
[----:B0-----:R-:W-:Y:S01]  /*8150*/  FSEL R2, -R10, R10, !P2 ;  /* 0x0000000a0a027208 */ /* 0x001fe20005000100 */
[----:B------:R-:W-:Y:S06]  /*8160*/  BRA `(.L_x_508) ;  /* 0x0000000000087947 */ /* 0x000fec0003800000 */
.L_x_509:
[----:B------:R-:W-:Y:S01]  /*8170*/  FMUL R2, RZ, R16 ;  /* 0x00000010ff027220 */ /* 0x000fe20000400000 */
[----:B------:R-:W-:-:S07]  /*8180*/  IMAD.MOV.U32 R0, RZ, RZ, RZ ;  /* 0x000000ffff007224 */ /* 0x000fce00078e00ff */
.L_x_508:
[----:B------:R-:W-:Y:S05]  /*8190*/  BSYNC.RECONVERGENT B0 ;  /* 0x0000000000007941 */ /* 0x000fea0003800200 */
.L_x_507:
        /* <DEDUP_REMOVED lines=27> */
.L_x_514:
        /* <DEDUP_REMOVED lines=30> */
[----:B------:R-:W-:Y:S02]  /*8530*/  LOP3.LUT R16, R9, R16, RZ, 0x3c, !PT ;  /* 0x0000001009107212 */ /* 0x000fe400078e3cff */
[C---:B------:R-:W-:Y:S02]  /*8540*/  LOP3.LUT R2, R10.reuse, R3, RZ, 0x3c, !PT ;  /* 0x000000030a027212 */ /* 0x040fe400078e3cff */
[----:B------:R-:W-:-:S02]  /*8550*/  LOP3.LUT R3, R10, R9, RZ, 0x3c, !PT ;  /* 0x000000090a037212 */ /* 0x000fc400078e3cff */
[----:B------:R-:W-:Y:S02]  /*8560*/  LEA.HI R9, R9, R8, RZ, 0x1 ;  /* 0x0000000809097211 */ /* 0x000fe400078f08ff */
[----:B------:R-:W-:Y:S02]  /*8570*/  ISETP.GE.AND P0, PT, R16, RZ, PT ;  /* 0x000000ff1000720c */ /* 0x000fe40003f06270 */
[----:B------:R-:W1:Y:S01]  /*8580*/  I2F.F64.S64 R2, R2 ;  /* 0x0000000200027312 */ /* 0x000e620000301c00 */
[----:B0-----:R-:W-:-:S04]  /*8590*/  IMAD.MOV R0, RZ, RZ, -R9 ;  /* 0x000000ffff007224 */ /* 0x001fc800078e0a09 */
[----:B------:R-:W-:Y:S01]  /*85a0*/  @!P1 IMAD.MOV.U32 R9, RZ, RZ, R0 ;  /* 0x000000ffff099224 */ /* 0x000fe200078e0000 */
[----:B-1----:R-:W-:-:S10]  /*85b0*/  DMUL R22, R2, UR8 ;  /* 0x0000000802167c28 */ /* 0x002fd40008000000 */
[----:B------:R-:W0:Y:S02]  /*85c0*/  F2F.F32.F64 R22, R22 ;  /* 0x0000001600167310 */ /* 0x000e240000301000 */
[----:B0-----:R-:W-:Y:S01]  /*85d0*/  FSEL R20, -R22, R22, !P0 ;  /* 0x0000001616147208 */ /* 0x001fe20004000100 */
[----:B------:R-:W-:Y:S06]  /*85e0*/  BRA `(.L_x_512) ;  /* 0x0000000000087947 */ /* 0x000fec0003800000 */
.L_x_513:
[----:B------:R-:W-:Y:S01]  /*85f0*/  FMUL R20, RZ, R16 ;  /* 0x00000010ff147220 */ /* 0x000fe20000400000 */
[----:B------:R-:W-:-:S07]  /*8600*/  IMAD.MOV.U32 R9, RZ, RZ, RZ ;  /* 0x000000ffff097224 */ /* 0x000fce00078e00ff */
.L_x_512:
[----:B------:R-:W-:Y:S05]  /*8610*/  BSYNC.RECONVERGENT B0 ;  /* 0x0000000000007941 */ /* 0x000fea0003800200 */
.L_x_511:
        /* <DEDUP_REMOVED lines=31> */
.L_x_516:
[----:B------:R-:W-:Y:S05]  /*8810*/  BSYNC.RECONVERGENT B2 ;  /* 0x0000000000027941 */ /* 0x000fea0003800200 */
.L_x_515:
[----:B------:R-:W-:Y:S01]  /*8820*/  MOV R3, 0x3b33710b ;  /* 0x3b33710b00037802 */ /* 0x000fe20000000f00 */
[----:B------:R-:W-:Y:S01]  /*8830*/  FMUL R0, R2, R2 ;  /* 0x0000000202007220 */ /* 0x000fe20000400000 */
[----:B-----5:R-:W-:Y:S01]  /*8840*/  FMUL R17, R7, 3.1415927410125732422 ;  /* 0x40490fdb07117820 */ /* 0x020fe20000400000 */
[----:B------:R-:W-:Y:S01]  /*8850*/  IMAD.MOV.U32 R8, RZ, RZ, 0x3f6ee581 ;  /* 0x3f6ee581ff087424 */ /* 0x000fe200078e00ff */
[----:B------:R-:W-:Y:S01]  /*8860*/  ISETP.GE.AND P0, PT, R10, RZ, PT ;  /* 0x000000ff0a00720c */ /* 0x000fe20003f06270 */
[----:B------:R-:W-:Y:S01]  /*8870*/  FFMA R3, R0, R3, -0.015681877732276916504 ;  /* 0xbc80774800037423 */ /* 0x000fe20000000003 */
[----:B------:R-:W-:Y:S01]  /*8880*/  FMUL R16, R17, 0.63661974668502807617 ;  /* 0x3f22f98311107820 */ /* 0x000fe20000400000 */
[----:B------:R-:W-:Y:S01]  /*8890*/  FSETP.NEU.AND P3, PT, |R10|, |R11|, PT ;  /* 0x4000000b0a00720b */ /* 0x000fe20003f6d200 */
[----:B------:R-:W-:Y:S01]  /*88a0*/  FADD R10, |R11|, |R10| ;  /* 0x4000000a0b0a7221 */ /* 0x000fe20000000200 */
[----:B------:R-:W-:Y:S01]  /*88b0*/  FFMA R3, R0, R3, 0.042200751602649688721 ;  /* 0x3d2cdab200037423 */ /* 0x000fe20000000003 */
[----:B------:R-:W-:Y:S01]  /*88c0*/  FSEL R7, R8, 1.8663789033889770508, P2 ;  /* 0x3feee58108077808 */ /* 0x000fe20001000000 */
[----:B------:R-:W-:Y:S01]  /*88d0*/  BSSY.RECONVERGENT B0, `(.L_x_517) ;  /* 0x0000050000007945 */ /* 0x000fe20003800200 */
[----:B------:R-:W-:Y:S01]  /*88e0*/  FSETP.NEU.AND P1, PT, R9, RZ, PT ;  /* 0x000000ff0900720b */ /* 0x000fe20003f2d000 */
[----:B------:R-:W-:-:S04]  /*88f0*/  FFMA R3, R0, R3, -0.074792981147766113281 ;  /* 0xbd992d1000037423 */ /* 0x000fc80000000003 */
[----:B------:R-:W-:-:S04]  /*8900*/  FFMA R3, R0, R3, 0.10640415549278259277 ;  /* 0x3dd9ea6c00037423 */ /* 0x000fc80000000003 */
[----:B------:R-:W-:-:S04]  /*8910*/  FFMA R3, R0, R3, -0.14207722246646881104 ;  /* 0xbe117cb100037423 */ /* 0x000fc80000000003 */
[----:B------:R-:W-:-:S04]  /*8920*/  FFMA R3, R0, R3, 0.19993925094604492188 ;  /* 0x3e4cbce000037423 */ /* 0x000fc80000000003 */
[----:B------:R-:W-:-:S04]  /*8930*/  FFMA R3, R0, R3, -0.33333197236061096191 ;  /* 0xbeaaaa7d00037423 */ /* 0x000fc80000000003 */
[----:B------:R-:W-:-:S04]  /*8940*/  FMUL R3, R0, R3 ;  /* 0x0000000300037220 */ /* 0x000fc80000400000 */
[----:B------:R-:W-:Y:S02]  /*8950*/  FFMA R3, R3, R2, R2 ;  /* 0x0000000203037223 */ /* 0x000fe40000000002 */
[----:B------:R-:W0:Y:S02]  /*8960*/  F2I.NTZ R2, R16 ;  /* 0x0000001000027305 */ /* 0x000e240000203100 */
[----:B------:R-:W-:-:S05]  /*8970*/  FFMA R0, R8, 1.6832555532455444336, -R3 ;  /* 0x3fd774eb08007823 */ /* 0x000fca0000000803 */
[-C--:B------:R-:W-:Y:S02]  /*8980*/  FSEL R8, R0, R3.reuse, P2 ;  /* 0x0000000300087208 */ /* 0x080fe40001000000 */
[----:B------:R-:W-:-:S05]  /*8990*/  FSEL R0, R3, -R3, P2 ;  /* 0x8000000303007208 */ /* 0x000fca0001000000 */
[----:B------:R-:W-:Y:S01]  /*89a0*/  @!P0 FFMA R8, R7, 1.6832555532455444336, R0 ;  /* 0x3fd774eb07088823 */ /* 0x000fe20000000000 */
[----:B------:R-:W-:Y:S01]  /*89b0*/  IMAD.MOV.U32 R0, RZ, RZ, 0x4016cbe4 ;  /* 0x4016cbe4ff007424 */ /* 0x000fe200078e00ff */
[----:B0-----:R-:W-:Y:S01]  /*89c0*/  I2FP.F32.S32 R20, R2 ;  /* 0x0000000200147245 */ /* 0x001fe20000201400 */
        /* <DEDUP_REMOVED lines=20> */
.L_x_520:
        /* <DEDUP_REMOVED lines=42> */
.L_x_519:
[----:B------:R-:W-:Y:S01]  /*8db0*/  FMUL R0, RZ, R17 ;  /* 0x00000011ff007220 */ /* 0x000fe20000400000 */
[----:B------:R-:W-:-:S07]  /*8dc0*/  IMAD.MOV.U32 R2, RZ, RZ, RZ ;  /* 0x000000ffff027224 */ /* 0x000fce00078e00ff */
.L_x_518:
[----:B------:R-:W-:Y:S05]  /*8dd0*/  BSYNC.RECONVERGENT B0 ;  /* 0x0000000000007941 */ /* 0x000fea0003800200 */
.L_x_517:
        /* <DEDUP_REMOVED lines=22> */
[----:B------:R-:W-:Y:S01]  /*8f40*/  SHF.L.U32 R8, R17, 0x8, RZ ;  /* 0x0000000811087819 */ /* 0x000fe200000006ff */
[----:B------:R-:W-:Y:S01]  /*8f50*/  IMAD.MOV.U32 R0, RZ, RZ, RZ ;  /* 0x000000ffff007224 */ /* 0x000fe200078e00ff */
[----:B------:R-:W-:Y:S01]  /*8f60*/  UMOV UR5, URZ ;  /* 0x000000ff00057c82 */ /* 0x000fe20008000000 */
[----:B------:R-:W-:Y:S01]  /*8f70*/  IMAD.MOV.U32 R7, RZ, RZ, RZ ;  /* 0x000000ffff077224 */ /* 0x000fe200078e00ff */
[----:B------:R-:W-:-:S07]  /*8f80*/  LOP3.LUT R25, R8, 0x80000000, RZ, 0xfc, !PT ;  /* 0x8000000008197812 */ /* 0x000fce00078efcff */
.L_x_524:
        /* <DEDUP_REMOVED lines=36> */
[----:B------:R-:W1:Y:S01]  /*91d0*/  I2F.F64.S64 R2, R2 ;  /* 0x0000000200027312 */ /* 0x000e620000301c00 */
[----:B------:R-:W-:Y:S01]  /*91e0*/  ISETP.GE.AND P0, PT, R17, RZ, PT ;  /* 0x000000ff1100720c */ /* 0x000fe20003f06270 */
[----:B-1----:R-:W-:-:S10]  /*91f0*/  DMUL R22, R2, UR8 ;  /* 0x0000000802167c28 */ /* 0x002fd40008000000 */
[----:B------:R-:W0:Y:S02]  /*9200*/  F2F.F32.F64 R22, R22 ;  /* 0x0000001600167310 */ /* 0x000e240000301000 */
[----:B0-----:R-:W-:Y:S01]  /*9210*/  FSEL R20, -R22, R22, !P0 ;  /* 0x0000001616147208 */ /* 0x001fe20004000100 */
[----:B------:R-:W-:Y:S06]  /*9220*/  BRA `(.L_x_522) ;  /* 0x0000000000087947 */ /* 0x000fec0003800000 */
.L_x_523:
[----:B------:R-:W-:Y:S01]  /*9230*/  FMUL R20, RZ, R17 ;  /* 0x00000011ff147220 */ /* 0x000fe20000400000 */
[----:B------:R-:W-:-:S07]  /*9240*/  IMAD.MOV.U32 R9, RZ, RZ, RZ ;  /* 0x000000ffff097224 */ /* 0x000fce00078e00ff */
.L_x_522:
[----:B------:R-:W-:Y:S05]  /*9250*/  BSYNC.RECONVERGENT B0 ;  /* 0x0000000000007941 */ /* 0x000fea0003800200 */
.L_x_521:
        /* <DEDUP_REMOVED lines=31> */
.L_x_526:
[----:B------:R-:W-:Y:S05]  /*9450*/  BSYNC.RECONVERGENT B2 ;  /* 0x0000000000027941 */ /* 0x000fea0003800200 */
.L_x_525:
[----:B------:R-:W-:Y:S02]  /*9460*/  IMAD.MOV.U32 R3, RZ, RZ, 0x3b33710b ;  /* 0x3b33710bff037424 */ /* 0x000fe400078e00ff */
[----:B------:R-:W-:Y:S01]  /*9470*/  FMUL R0, R2, R2 ;  /* 0x0000000202007220 */ /* 0x000fe20000400000 */
[----:B------:R-:W-:Y:S01]  /*9480*/  IMAD.MOV.U32 R8, RZ, RZ, 0x3f6ee581 ;  /* 0x3f6ee581ff087424 */ /* 0x000fe200078e00ff */
[C---:B------:R-:W-:Y:S01]  /*9490*/  ISETP.GE.AND P0, PT, R9.reuse, RZ, PT ;  /* 0x000000ff0900720c */ /* 0x040fe20003f06270 */
        /* <DEDUP_REMOVED lines=37> */
[----:B------:R-:W-:Y:S01]  /*96f0*/  MOV R0, RZ ;  /* 0x000000ff00007202 */ /* 0x000fe20000000f00 */
[----:B------:R-:W-:Y:S01]  /*9700*/  IMAD.MOV.U32 R8, RZ, RZ, RZ ;  /* 0x000000ffff087224 */ /* 0x000fe200078e00ff */
[----:B------:R-:W-:Y:S02]  /*9710*/  UMOV UR5, URZ ;  /* 0x000000ff00057c82 */ /* 0x000fe40008000000 */
[----:B------:R-:W-:-:S07]  /*9720*/  LOP3.LUT R19, R7, 0x80000000, RZ, 0xfc, !PT ;  /* 0x8000000007137812 */ /* 0x000fce00078efcff */
.L_x_530:
        /* <DEDUP_REMOVED lines=42> */
.L_x_529:
[----:B------:R-:W-:Y:S01]  /*99d0*/  FMUL R2, RZ, R9 ;  /* 0x00000009ff027220 */ /* 0x000fe20000400000 */
[----:B------:R-:W-:-:S07]  /*99e0*/  IMAD.MOV.U32 R0, RZ, RZ, RZ ;  /* 0x000000ffff007224 */ /* 0x000fce00078e00ff */
.L_x_528:
[----:B------:R-:W-:Y:S05]  /*99f0*/  BSYNC.RECONVERGENT B0 ;  /* 0x0000000000007941 */ /* 0x000fea0003800200 */
.L_x_527:
        /* <DEDUP_REMOVED lines=33> */
.L_x_532:
[----:B------:R-:W-:Y:S05]  /*9c10*/  BSYNC.RECONVERGENT B2 ;  /* 0x0000000000027941 */ /* 0x000fea0003800200 */
.L_x_531:
        /* <DEDUP_REMOVED lines=27> */
.L_x_536:
        /* <DEDUP_REMOVED lines=42> */
.L_x_535:
[----:B------:R-:W-:Y:S01]  /*a070*/  FMUL R2, RZ, R9 ;  /* 0x00000009ff027220 */ /* 0x000fe20000400000 */
[----:B------:R-:W-:-:S07]  /*a080*/  IMAD.MOV.U32 R0, RZ, RZ, RZ ;  /* 0x000000ffff007224 */ /* 0x000fce00078e00ff */
.L_x_534:
[----:B------:R-:W-:Y:S05]  /*a090*/  BSYNC.RECONVERGENT B0 ;  /* 0x0000000000007941 */ /* 0x000fea0003800200 */
.L_x_533:
        /* <DEDUP_REMOVED lines=27> */
.L_x_540:
        /* <DEDUP_REMOVED lines=34> */
[----:B------:R-:W-:-:S04]  /*a470*/  LOP3.LUT R9, R8, R9, RZ, 0x3c, !PT ;  /* 0x0000000908097212 */ /* 0x000fc800078e3cff */
[----:B------:R-:W0:Y:S01]  /*a480*/  I2F.F64.S64 R2, R2 ;  /* 0x0000000200027312 */ /* 0x000e220000301c00 */
[----:B------:R-:W-:Y:S02]  /*a490*/  ISETP.GE.AND P0, PT, R9, RZ, PT ;  /* 0x000000ff0900720c */ /* 0x000fe40003f06270 */
[----:B------:R-:W-:Y:S01]  /*a4a0*/  @!P1 MOV R18, R0 ;  /* 0x0000000000129202 */ /* 0x000fe20000000f00 */
[----:B0-----:R-:W-:-:S10]  /*a4b0*/  DMUL R22, R2, UR8 ;  /* 0x0000000802167c28 */ /* 0x001fd40008000000 */
[----:B------:R-:W0:Y:S02]  /*a4c0*/  F2F.F32.F64 R22, R22 ;  /* 0x0000001600167310 */ /* 0x000e240000301000 */
[----:B0-----:R-:W-:Y:S01]  /*a4d0*/  FSEL R19, -R22, R22, !P0 ;  /* 0x0000001616137208 */ /* 0x001fe20004000100 */
[----:B------:R-:W-:Y:S06]  /*a4e0*/  BRA `(.L_x_538) ;  /* 0x0000000000087947 */ /* 0x000fec0003800000 */
.L_x_539:
[----:B------:R-:W-:Y:S01]  /*a4f0*/  FMUL R19, RZ, R9 ;  /* 0x00000009ff137220 */ /* 0x000fe20000400000 */
[----:B------:R-:W-:-:S07]  /*a500*/  IMAD.MOV.U32 R18, RZ, RZ, RZ ;  /* 0x000000ffff127224 */ /* 0x000fce00078e00ff */
.L_x_538:
[----:B------:R-:W-:Y:S05]  /*a510*/  BSYNC.RECONVERGENT B0 ;  /* 0x0000000000007941 */ /* 0x000fea0003800200 */
.L_x_537:
        /* <DEDUP_REMOVED lines=31> */
.L_x_542:
[----:B------:R-:W-:Y:S05]  /*a710*/  BSYNC.RECONVERGENT B2 ;  /* 0x0000000000027941 */ /* 0x000fea0003800200 */
.L_x_541:
        /* <DEDUP_REMOVED lines=9> */
[C---:B------:R-:W-:Y:S01]  /*a7b0*/  FFMA R3, R0.reuse, R3, 0.042200751602649688721 ;  /* 0x3d2cdab200037423 */ /* 0x040fe20000000003 */
[----:B------:R-:W-:Y:S01]  /*a7c0*/  FSETP.NEU.AND P1, PT, R7, RZ, PT ;  /* 0x000000ff0700720b */ /* 0x000fe20003f2d000 */
[----:B------:R-:W-:Y:S02]  /*a7d0*/  BSSY.RECONVERGENT B0, `(.L_x_543) ;  /* 0x0000050000007945 */ /* 0x000fe40003800200 */
        /* <DEDUP_REMOVED lines=8> */
[C---:B------:R-:W-:Y:S01]  /*a860*/  FFMA R0, R8.reuse, 1.6832555532455444336, -R3 ;  /* 0x3fd774eb08007823 */ /* 0x040fe20000000803 */
[----:B------:R-:W-:-:S04]  /*a870*/  FSEL R8, R8, 1.8663789033889770508, P2 ;  /* 0x3feee58108087808 */ /* 0x000fc80001000000 */
[-C--:B------:R-:W-:Y:S01]  /*a880*/  FSEL R11, R0, R3.reuse, P2 ;  /* 0x00000003000b7208 */ /* 0x080fe20001000000 */
[----:B------:R-:W-:Y:S01]  /*a890*/  IMAD.MOV.U32 R0, RZ, RZ, 0x4016cbe4 ;  /* 0x4016cbe4ff007424 */ /* 0x000fe200078e00ff */
[----:B------:R-:W-:-:S05]  /*a8a0*/  FSEL R3, R3, -R3, P2 ;  /* 0x8000000303037208 */ /* 0x000fca0001000000 */
[----:B------:R-:W-:Y:S01]  /*a8b0*/  @!P0 FFMA R11, R8, 1.6832555532455444336, R3 ;  /* 0x3fd774eb080b8823 */ /* 0x000fe20000000003 */
[----:B0-----:R-:W-:Y:S02]  /*a8c0*/  I2FP.F32.S32 R20, R2 ;  /* 0x0000000200147245 */ /* 0x001fe40000201400 */
        /* <DEDUP_REMOVED lines=8> */
[----:B------:R-:W-:Y:S01]  /*a950*/  FSEL R11, R9, R10, P1 ;  /* 0x0000000a090b7208 */ /* 0x000fe20000800000 */
[----:B------:R-:W-:Y:S02]  /*a960*/  IMAD.MOV.U32 R9, RZ, RZ, R2 ;  /* 0x000000ffff097224 */ /* 0x000fe400078e0002 */
        /* <DEDUP_REMOVED lines=10> */
.L_x_546:
        /* <DEDUP_REMOVED lines=36> */
[----:B------:R-:W-:-:S05]  /*ac50*/  IMAD.MOV R0, RZ, RZ, -R2 ;  /* 0x000000ffff007224 */ /* 0x000fca00078e0a02 */
[----:B------:R-:W-:Y:S01]  /*ac60*/  @!P1 MOV R2, R0 ;  /* 0x0000000000029202 */ /* 0x000fe20000000f00 */
[----:B-1----:R-:W-:-:S10]  /*ac70*/  DMUL R22, R18, UR8 ;  /* 0x0000000812167c28 */ /* 0x002fd40008000000 */
[----:B------:R-:W1:Y:S02]  /*ac80*/  F2F.F32.F64 R22, R22 ;  /* 0x0000001600167310 */ /* 0x000e640000301000 */
[----:B-1----:R-:W-:Y:S01]  /*ac90*/  FSEL R0, -R22, R22, !P2 ;  /* 0x0000001616007208 */ /* 0x002fe20005000100 */
[----:B0-----:R-:W-:Y:S06]  /*aca0*/  BRA `(.L_x_544) ;  /* 0x0000000000087947 */ /* 0x001fec0003800000 */
.L_x_545:
[----:B------:R-:W-:Y:S01]  /*acb0*/  FMUL R0, RZ, R17 ;  /* 0x00000011ff007220 */ /* 0x000fe20000400000 */
[----:B------:R-:W-:-:S07]  /*acc0*/  IMAD.MOV.U32 R2, RZ, RZ, RZ ;  /* 0x000000ffff027224 */ /* 0x000fce00078e00ff */
.L_x_544:
[----:B------:R-:W-:Y:S05]  /*acd0*/  BSYNC.RECONVERGENT B0 ;  /* 0x0000000000007941 */ /* 0x000fea0003800200 */
.L_x_543:
        /* <DEDUP_REMOVED lines=27> */
.L_x_550:
        /* <DEDUP_REMOVED lines=42> */
.L_x_549:
[----:B------:R-:W-:Y:S01]  /*b130*/  FMUL R20, RZ, R17 ;  /* 0x00000011ff147220 */ /* 0x000fe20000400000 */
[----:B------:R-:W-:-:S07]  /*b140*/  IMAD.MOV.U32 R9, RZ, RZ, RZ ;  /* 0x000000ffff097224 */ /* 0x000fce00078e00ff */
.L_x_548:
[----:B------:R-:W-:Y:S05]  /*b150*/  BSYNC.RECONVERGENT B0 ;  /* 0x0000000000007941 */ /* 0x000fea0003800200 */
.L_x_547:
        /* <DEDUP_REMOVED lines=31> */
.L_x_552:
[----:B------:R-:W-:Y:S05]  /*b350*/  BSYNC.RECONVERGENT B2 ;  /* 0x0000000000027941 */ /* 0x000fea0003800200 */
.L_x_551:
[----:B------:R-:W-:Y:S01]  /*b360*/  MOV R3, 0x3b33710b ;  /* 0x3b33710b00037802 */ /* 0x000fe20000000f00 */
        /* <DEDUP_REMOVED lines=44> */
.L_x_556:
        /* <DEDUP_REMOVED lines=42> */
.L_x_555:
[----:B------:R-:W-:Y:S01]  /*b8d0*/  FMUL R2, RZ, R9 ;  /* 0x00000009ff027220 */ /* 0x000fe20000400000 */
[----:B------:R-:W-:-:S07]  /*b8e0*/  IMAD.MOV.U32 R0, RZ, RZ, RZ ;  /* 0x000000ffff007224 */ /* 0x000fce00078e00ff */
.L_x_554:
[----:B------:R-:W-:Y:S05]  /*b8f0*/  BSYNC.RECONVERGENT B0 ;  /* 0x0000000000007941 */ /* 0x000fea0003800200 */
.L_x_553:
        /* <DEDUP_REMOVED lines=33> */
.L_x_558:
[----:B------:R-:W-:Y:S05]  /*bb10*/  BSYNC.RECONVERGENT B2 ;  /* 0x0000000000027941 */ /* 0x000fea0003800200 */
.L_x_557:
        /* <DEDUP_REMOVED lines=12> */
[-C--:B-1----:R-:W-:Y:S02]  /*bbe0*/  I2FP.F32.S32 R16, R0.reuse ;  /* 0x0000000000107245 */ /* 0x082fe40000201400 */
[----:B------:R-:W-:-:S03]  /*bbf0*/  MOV R19, R0 ;  /* 0x0000000000137202 */ /* 0x000fc60000000f00 */
        /* <DEDUP_REMOVED lines=13> */
.L_x_562:
        /* <DEDUP_REMOVED lines=36> */
[----:B------:R-:W-:-:S04]  /*bf10*/  IMAD.MOV R2, RZ, RZ, -R0 ;  /* 0x000000ffff027224 */ /* 0x000fc800078e0a00 */
[----:B------:R-:W-:Y:S01]  /*bf20*/  @!P1 IMAD.MOV.U32 R0, RZ, RZ, R2 ;  /* 0x000000ffff009224 */ /* 0x000fe200078e0002 */
[----:B0-----:R-:W-:-:S10]  /*bf30*/  DMUL R10, R14, UR8 ;  /* 0x000000080e0a7c28 */ /* 0x001fd40008000000 */
[----:B------:R-:W0:Y:S02]  /*bf40*/  F2F.F32.F64 R10, R10 ;  /* 0x0000000a000a7310 */ /* 0x000e240000301000 */
[----:B0-----:R-:W-:Y:S01]  /*bf50*/  FSEL R2, -R10, R10, !P2 ;  /* 0x0000000a0a027208 */ /* 0x001fe20005000100 */
[----:B------:R-:W-:Y:S06]  /*bf60*/  BRA `(.L_x_560) ;  /* 0x0000000000087947 */ /* 0x000fec0003800000 */
.L_x_561:
[----:B------:R-:W-:Y:S01]  /*bf70*/  FMUL R2, RZ, R9 ;  /* 0x00000009ff027220 */ /* 0x000fe20000400000 */
[----:B------:R-:W-:-:S07]  /*bf80*/  IMAD.MOV.U32 R0, RZ, RZ, RZ ;  /* 0x000000ffff007224 */ /* 0x000fce00078e00ff */
.L_x_560:
[----:B------:R-:W-:Y:S05]  /*bf90*/  BSYNC.RECONVERGENT B0 ;  /* 0x0000000000007941 */ /* 0x000fea0003800200 */
.L_x_559:
        /* <DEDUP_REMOVED lines=27> */
.L_x_566:
        /* <DEDUP_REMOVED lines=40> */
[----:B-1----:R-:W-:Y:S01]  /*c3d0*/  FSEL R16, -R20, R20, !P0 ;  /* 0x0000001414107208 */ /* 0x002fe20004000100 */
[----:B0-----:R-:W-:Y:S06]  /*c3e0*/  BRA `(.L_x_564) ;  /* 0x0000000000087947 */ /* 0x001fec0003800000 */
.L_x_565:
[----:B------:R-:W-:Y:S01]  /*c3f0*/  FMUL R16, RZ, R9 ;  /* 0x00000009ff107220 */ /* 0x000fe20000400000 */
[----:B------:R-:W-:-:S07]  /*c400*/  IMAD.MOV.U32 R19, RZ, RZ, RZ ;  /* 0x000000ffff137224 */ /* 0x000fce00078e00ff */
.L_x_564:
[----:B------:R-:W-:Y:S05]  /*c410*/  BSYNC.RECONVERGENT B0 ;  /* 0x0000000000007941 */ /* 0x000fea0003800200 */
.L_x_563:
        /* <DEDUP_REMOVED lines=31> */
.L_x_568:
[----:B------:R-:W-:Y:S05]  /*c610*/  BSYNC.RECONVERGENT B2 ;  /* 0x0000000000027941 */ /* 0x000fea0003800200 */
.L_x_567:
        /* <DEDUP_REMOVED lines=10> */
[----:B------:R-:W-:Y:S01]  /*c6c0*/  FSETP.NEU.AND P1, PT, R11, RZ, PT ;  /* 0x000000ff0b00720b */ /* 0x000fe20003f2d000 */
[----:B------:R-:W-:Y:S01]  /*c6d0*/  BSSY.RECONVERGENT B0, `(.L_x_569) ;  /* 0x0000050000007945 */ /* 0x000fe20003800200 */
[----:B------:R-:W-:Y:S01]  /*c6e0*/  FSEL R7, R14, 1.8663789033889770508, P2 ;  /* 0x3feee5810e077808 */ /* 0x000fe20001000000 */
        /* <DEDUP_REMOVED lines=19> */
[C---:B------:R-:W-:Y:S01]  /*c820*/  FFMA R3, R16.reuse, -7.5497894158615963534e-08, R3 ;  /* 0xb3a2216810037823 */ /* 0x040fe20000000003 */
        /* <DEDUP_REMOVED lines=14> */
.L_x_572:
[----:B0-----:R-:W-:-:S05]  /*c910*/  IMAD.WIDE.U32 R20, R0, 0x4, R2 ;  /* 0x0000000400147825 */ /* 0x001fca00078e0002 */
[----:B-1----:R-:W2:Y:S01]  /*c920*/  LDG.E.CONSTANT R10, desc[UR6][R20.64] ;  /* 0x00000006140a7981 */ /* 0x002ea2000c1e9900 */
[C---:B------:R-:W-:Y:S01]  /*c930*/  LEA R7, R0.reuse, R1, 0x2 ;  /* 0x0000000100077211 */ /* 0x040fe200078e10ff */
        /* <DEDUP_REMOVED lines=39> */
.L_x_571:
[----:B------:R-:W-:Y:S01]  /*cbb0*/  FMUL R0, RZ, R15 ;  /* 0x0000000fff007220 */ /* 0x000fe20000400000 */
[----:B------:R-:W-:-:S07]  /*cbc0*/  IMAD.MOV.U32 R2, RZ, RZ, RZ ;  /* 0x000000ffff027224 */ /* 0x000fce00078e00ff */
.L_x_570:
[----:B------:R-:W-:Y:S05]  /*cbd0*/  BSYNC.RECONVERGENT B0 ;  /* 0x0000000000007941 */ /* 0x000fea0003800200 */
.L_x_569:
        /* <DEDUP_REMOVED lines=27> */
.L_x_576:
        /* <DEDUP_REMOVED lines=30> */
[C---:B------:R-:W-:Y:S02]  /*cf70*/  LEA.HI R19, R2.reuse, R19, RZ, 0x1 ;  /* 0x0000001302137211 */ /* 0x040fe400078f08ff */
[C---:B------:R-:W-:Y:S02]  /*cf80*/  LOP3.LUT R16, R7.reuse, R3, RZ, 0x3c, !PT ;  /* 0x0000000307107212 */ /* 0x040fe400078e3cff */
[----:B------:R-:W-:Y:S01]  /*cf90*/  LOP3.LUT R17, R7, R2, RZ, 0x3c, !PT ;  /* 0x0000000207117212 */ /* 0x000fe200078e3cff */
[----:B------:R-:W-:Y:S01]  /*cfa0*/  IMAD.MOV R0, RZ, RZ, -R19 ;  /* 0x000000ffff007224 */ /* 0x000fe200078e0a13 */
[----:B------:R-:W-:-:S04]  /*cfb0*/  LOP3.LUT R15, R2, R15, RZ, 0x3c, !PT ;  /* 0x0000000f020f7212 */ /* 0x000fc800078e3cff */
[----:B------:R-:W1:Y:S01]  /*cfc0*/  I2F.F64.S64 R16, R16 ;  /* 0x0000001000107312 */ /* 0x000e620000301c00 */
[----:B------:R-:W-:Y:S02]  /*cfd0*/  ISETP.GE.AND P0, PT, R15, RZ, PT ;  /* 0x000000ff0f00720c */ /* 0x000fe40003f06270 */
[----:B------:R-:W-:Y:S01]  /*cfe0*/  @!P1 MOV R19, R0 ;  /* 0x0000000000139202 */ /* 0x000fe20000000f00 */
[----:B-1----:R-:W-:-:S10]  /*cff0*/  DMUL R20, R16, UR8 ;  /* 0x0000000810147c28 */ /* 0x002fd40008000000 */
[----:B------:R-:W1:Y:S02]  /*d000*/  F2F.F32.F64 R20, R20 ;  /* 0x0000001400147310 */ /* 0x000e640000301000 */
[----:B-1----:R-:W-:Y:S01]  /*d010*/  FSEL R16, -R20, R20, !P0 ;  /* 0x0000001414107208 */ /* 0x002fe20004000100 */
[----:B0-----:R-:W-:Y:S06]  /*d020*/  BRA `(.L_x_574) ;  /* 0x0000000000087947 */ /* 0x001fec0003800000 */
.L_x_575:
[----:B------:R-:W-:Y:S01]  /*d030*/  FMUL R16, RZ, R15 ;  /* 0x0000000fff107220 */ /* 0x000fe20000400000 */
[----:B------:R-:W-:-:S07]  /*d040*/  IMAD.MOV.U32 R19, RZ, RZ, RZ ;  /* 0x000000ffff137224 */ /* 0x000fce00078e00ff */
.L_x_574:
[----:B------:R-:W-:Y:S05]  /*d050*/  BSYNC.RECONVERGENT B0 ;  /* 0x0000000000007941 */ /* 0x000fea0003800200 */
.L_x_573:
        /* <DEDUP_REMOVED lines=31> */
.L_x_578:
[----:B------:R-:W-:Y:S05]  /*d250*/  BSYNC.RECONVERGENT B2 ;  /* 0x0000000000027941 */ /* 0x000fea0003800200 */
.L_x_577:
        /* <DEDUP_REMOVED lines=45> */
.L_x_582:
        /* <DEDUP_REMOVED lines=42> */
.L_x_581:
[----:B------:R-:W-:Y:S01]  /*d7d0*/  FMUL R2, RZ, R9 ;  /* 0x00000009ff027220 */ /* 0x000fe20000400000 */
[----:B------:R-:W-:-:S07]  /*d7e0*/  IMAD.MOV.U32 R0, RZ, RZ, RZ ;  /* 0x000000ffff007224 */ /* 0x000fce00078e00ff */
.L_x_580:
[----:B------:R-:W-:Y:S05]  /*d7f0*/  BSYNC.RECONVERGENT B0 ;  /* 0x0000000000007941 */ /* 0x000fea0003800200 */
.L_x_579:
[----:B------:R-:W-:Y:S01]  /*d800*/  MOV R8, 0x37cbac00 ;  /* 0x37cbac0000087802 */ /* 0x000fe20000000f00 */
        /* <DEDUP_REMOVED lines=32> */
.L_x_584:
[----:B------:R-:W-:Y:S05]  /*da10*/  BSYNC.RECONVERGENT B2 ;  /* 0x0000000000027941 */ /* 0x000fea0003800200 */
.L_x_583:
[----:B------:R-:W-:Y:S01]  /*da20*/  UIADD3 UR4, UPT, UPT, UR4, 0x7, URZ ;  /* 0x0000000704047890 */ /* 0x000fe2000fffe0ff */
[----:B------:R0:W-:Y:S01]  /*da30*/  STG.E desc[UR6][R12.64+0x18], R3 ;  /* 0x000018030c007986 */ /* 0x0001e2000c101906 */
[----:B------:R-:W-:-:S05]  /*da40*/  IMAD.IADD R7, R5, 0x1, -R4 ;  /* 0x0000000105077824 */ /* 0x000fca00078e0a04 */
[----:B------:R-:W-:-:S13]  /*da50*/  ISETP.NE.AND P0, PT, R7, UR4, PT ;  /* 0x0000000407007c0c */ /* 0x000fda000bf05270 */
[----:B0-----:R-:W-:Y:S05]  /*da60*/  @P0 BRA `(.L_x_585) ;  /* 0xffffff2400bc0947 */ /* 0x001fea000383ffff */
.L_x_407:
[----:B------:R-:W-:-:S13]  /*da70*/  ISETP.NE.AND P0, PT, R5, 0x7, PT ;  /* 0x000000070500780c */ /* 0x000fda0003f05270 */
[----:B------:R-:W-:Y:S05]  /*da80*/  @!P0 BRA `(.L_x_406) ;  /* 0x0000001c00e48947 */ /* 0x000fea0003800000 */
[----:B------:R-:W-:-:S05]  /*da90*/  UMOV UR4, URZ ;  /* 0x000000ff00047c82 */ /* 0x000fca0008000000 */
.L_x_612:
[----:B0-----:R-:W0:Y:S01]  /*daa0*/  LDC.64 R2, c[0x0][0x380] ;  /* 0x0000e000ff027b82 */ /* 0x001e220000000a00 */
[----:B------:R-:W1:Y:S07]  /*dab0*/  LDCU UR5, c[0x0][0x39c] ;  /* 0x00007380ff0577ac */ /* 0x000e6e0008000800 */
[----:B------:R-:W2:Y:S01]  /*dac0*/  LDC.64 R10, c[0x0][0x388] ;  /* 0x0000e200ff0a7b82 */ /* 0x000ea20000000a00 */
[----:B-1----:R-:W-:-:S04]  /*dad0*/  IMAD R9, R6, UR5, R7 ;  /* 0x0000000506097c24 */ /* 0x002fc8000f8e0207 */
[----:B0-----:R-:W-:-:S06]  /*dae0*/  IMAD.WIDE R2, R9, 0x4, R2 ;  /* 0x0000000409027825 */ /* 0x001fcc00078e0202 */
[----:B------:R-:W3:Y:S01]  /*daf0*/  LDG.E.CONSTANT R2, desc[UR6][R2.64] ;  /* 0x0000000602027981 */ /* 0x000ee2000c1e9900 */
[----:B--2---:R-:W-:-:S05]  /*db00*/  IMAD.WIDE R10, R9, 0x4, R10 ;  /* 0x00000004090a7825 */ /* 0x004fca00078e020a */
[----:B------:R0:W5:Y:S01]  /*db10*/  LDG.E.CONSTANT R5, desc[UR6][R10.64] ;  /* 0x000000060a057981 */ /* 0x000162000c1e9900 */
[----:B------:R-:W-:Y:S01]  /*db20*/  UIADD3 UR4, UPT, UPT, UR4, 0x1, URZ ;  /* 0x0000000104047890 */ /* 0x000fe2000fffe0ff */
[----:B------:R-:W-:Y:S05]  /*db30*/  BSSY.RECONVERGENT B0, `(.L_x_586) ;  /* 0x0000041000007945 */ /* 0x000fea0003800200 */
[----:B------:R-:W-:Y:S01]  /*db40*/  ISETP.NE.AND P5, PT, R4, UR4, PT ;  /* 0x0000000404007c0c */ /* 0x000fe2000bfa5270 */
        /* <DEDUP_REMOVED lines=19> */
.L_x_589:
        /* <DEDUP_REMOVED lines=42> */
.L_x_588:
[----:B------:R-:W-:Y:S01]  /*df20*/  FMUL R2, RZ, R15 ;  /* 0x0000000fff027220 */ /* 0x000fe20000400000 */
[----:B------:R-:W-:-:S07]  /*df30*/  IMAD.MOV.U32 R0, RZ, RZ, RZ ;  /* 0x000000ffff007224 */ /* 0x000fce00078e00ff */
.L_x_587:
[----:B------:R-:W-:Y:S05]  /*df40*/  BSYNC.RECONVERGENT B0 ;  /* 0x0000000000007941 */ /* 0x000fea0003800200 */
.L_x_586:
        /* <DEDUP_REMOVED lines=27> */
.L_x_593:
        /* <DEDUP_REMOVED lines=42> */
.L_x_592:
[----:B------:R-:W-:Y:S01]  /*e3a0*/  FMUL R18, RZ, R15 ;  /* 0x0000000fff127220 */ /* 0x000fe20000400000 */
[----:B------:R-:W-:-:S07]  /*e3b0*/  IMAD.MOV.U32 R19, RZ, RZ, RZ ;  /* 0x000000ffff137224 */ /* 0x000fce00078e00ff */
.L_x_591:
[----:B------:R-:W-:Y:S05]  /*e3c0*/  BSYNC.RECONVERGENT B0 ;  /* 0x0000000000007941 */ /* 0x000fea0003800200 */
.L_x_590:
        /* <DEDUP_REMOVED lines=31> */
.L_x_595:
[----:B------:R-:W-:Y:S05]  /*e5c0*/  BSYNC.RECONVERGENT B2 ;  /* 0x0000000000027941 */ /* 0x000fea0003800200 */
.L_x_594:
        /* <DEDUP_REMOVED lines=10> */
[----:B------:R-:W-:-:S02]  /*e670*/  FSEL R5, R8, 1.8663789033889770508, P2 ;  /* 0x3feee58108057808 */ /* 0x000fc40001000000 */
        /* <DEDUP_REMOVED lines=13> */
[----:B------:R-:W-:Y:S01]  /*e750*/  MOV R0, 0x4016cbe4 ;  /* 0x4016cbe400007802 */ /* 0x000fe20000000f00 */
[----:B------:R-:W-:Y:S01]  /*e760*/  FADD R5, |R11|, |R10| ;  /* 0x4000000a0b057221 */ /* 0x000fe20000000200 */
[----:B0-----:R-:W-:Y:S01]  /*e770*/  I2FP.F32.S32 R18, R2 ;  /* 0x0000000200127245 */ /* 0x001fe20000201400 */
[----:B------:R-:W-:Y:S01]  /*e780*/  IMAD.MOV.U32 R19, RZ, RZ, R2 ;  /* 0x000000ffff137224 */ /* 0x000fe200078e0002 */
        /* <DEDUP_REMOVED lines=19> */
.L_x_599:
        /* <DEDUP_REMOVED lines=42> */
.L_x_598:
[----:B------:R-:W-:Y:S01]  /*eb60*/  FMUL R0, RZ, R15 ;  /* 0x0000000fff007220 */ /* 0x000fe20000400000 */
[----:B------:R-:W-:-:S07]  /*eb70*/  IMAD.MOV.U32 R2, RZ, RZ, RZ ;  /* 0x000000ffff027224 */ /* 0x000fce00078e00ff */
.L_x_597:
[----:B------:R-:W-:Y:S05]  /*eb80*/  BSYNC.RECONVERGENT B0 ;  /* 0x0000000000007941 */ /* 0x000fea0003800200 */
.L_x_596:
        /* <DEDUP_REMOVED lines=27> */
.L_x_603:
        /* <DEDUP_REMOVED lines=42> */
.L_x_602:
[----:B------:R-:W-:Y:S01]  /*efe0*/  FMUL R18, RZ, R15 ;  /* 0x0000000fff127220 */ /* 0x000fe20000400000 */
[----:B------:R-:W-:-:S07]  /*eff0*/  IMAD.MOV.U32 R19, RZ, RZ, RZ ;  /* 0x000000ffff137224 */ /* 0x000fce00078e00ff */
.L_x_601:
[----:B------:R-:W-:Y:S05]  /*f000*/  BSYNC.RECONVERGENT B0 ;  /* 0x0000000000007941 */ /* 0x000fea0003800200 */
.L_x_600:
        /* <DEDUP_REMOVED lines=31> */
.L_x_605:
[----:B------:R-:W-:Y:S05]  /*f200*/  BSYNC.RECONVERGENT B2 ;  /* 0x0000000000027941 */ /* 0x000fea0003800200 */
.L_x_604:
        /* <DEDUP_REMOVED lines=45> */
.L_x_609:
[----:B0-----:R-:W-:-:S06]  /*f4e0*/  IMAD.WIDE.U32 R10, R5, 0x4, R2 ;  /* 0x00000004050a7825 */ /* 0x001fcc00078e0002 */
        /* <DEDUP_REMOVED lines=41> */
.L_x_608:
[----:B------:R-:W-:Y:S01]  /*f780*/  FMUL R2, RZ, R13 ;  /* 0x0000000dff027220 */ /* 0x000fe20000400000 */
[----:B------:R-:W-:-:S07]  /*f790*/  IMAD.MOV.U32 R0, RZ, RZ, RZ ;  /* 0x000000ffff007224 */ /* 0x000fce00078e00ff */
.L_x_607:
[----:B------:R-:W-:Y:S05]  /*f7a0*/  BSYNC.RECONVERGENT B0 ;  /* 0x0000000000007941 */ /* 0x000fea0003800200 */
.L_x_606:
[----:B------:R-:W-:Y:S01]  /*f7b0*/  LOP3.LUT R10, R0, 0x1, RZ, 0xc0, !PT ;  /* 0x00000001000a7812 */ /* 0x000fe200078ec0ff */
[----:B------:R-:W-:Y:S02]  /*f7c0*/  IMAD.MOV.U32 R8, RZ, RZ, 0x37cbac00 ;  /* 0x37cbac00ff087424 */ /* 0x000fe400078e00ff */
[----:B------:R-:W-:Y:S01]  /*f7d0*/  FMUL R3, R2, R2 ;  /* 0x0000000202037220 */ /* 0x000fe20000400000 */
[----:B------:R-:W-:Y:S01]  /*f7e0*/  VIADD R0, R0, 0x1 ;  /* 0x0000000100007836 */ /* 0x000fe20000000000 */
[----:B------:R-:W-:Y:S01]  /*f7f0*/  ISETP.NE.U32.AND P0, PT, R10, 0x1, PT ;  /* 0x000000010a00780c */ /* 0x000fe20003f05070 */
[----:B------:R-:W-:Y:S02]  /*f800*/  IMAD.MOV.U32 R10, RZ, RZ, 0x3c0885e4 ;  /* 0x3c0885e4ff0a7424 */ /* 0x000fe400078e00ff */
[----:B------:R-:W-:Y:S01]  /*f810*/  FFMA R5, R3, R8, -0.0013887860113754868507 ;  /* 0xbab607ed03057423 */ /* 0x000fe20000000008 */
[----:B------:R-:W0:Y:S01]  /*f820*/  LDCU UR5, c[0x3][0x4c] ;  /* 0x00c00980ff0577ac */ /* 0x000e220008000800 */
[----:B------:R-:W-:Y:S01]  /*f830*/  LOP3.LUT P1, RZ, R0, 0x2, RZ, 0xc0, !PT ;  /* 0x0000000200ff7812 */ /* 0x000fe2000782c0ff */
[----:B------:R-:W-:Y:S01]  /*f840*/  BSSY.RECONVERGENT B2, `(.L_x_610) ;  /* 0x0000018000027945 */ /* 0x000fe20003800200 */
[----:B------:R-:W-:-:S02]  /*f850*/  FSEL R10, R10, 0.041666727513074874878, !P0 ;  /* 0x3d2aaabb0a0a7808 */ /* 0x000fc40004000000 */
[----:B------:R-:W-:Y:S01]  /*f860*/  FSEL R8, R5, -0.00019574658654164522886, P0 ;  /* 0xb94d415305087808 */ /* 0x000fe20000000000 */
[----:B------:R-:W-:Y:S01]  /*f870*/  IMAD.MOV.U32 R5, RZ, RZ, 0x3e2aaaa8 ;  /* 0x3e2aaaa8ff057424 */ /* 0x000fe200078e00ff */
[----:B------:R-:W-:-:S03]  /*f880*/  FSEL R0, R2, 1, !P0 ;  /* 0x3f80000002007808 */ /* 0x000fc60004000000 */
        /* <DEDUP_REMOVED lines=19> */
.L_x_611:
[----:B------:R-:W-:Y:S05]  /*f9c0*/  BSYNC.RECONVERGENT B2 ;  /* 0x0000000000027941 */ /* 0x000fea0003800200 */
.L_x_610:
[----:B------:R-:W0:Y:S01]  /*f9d0*/  LDC.64 R2, c[0x0][0x390] ;  /* 0x0000e400ff027b82 */ /* 0x000e220000000a00 */
[----:B------:R-:W-:Y:S02]  /*f9e0*/  VIADD R7, R7, 0x1 ;  /* 0x0000000107077836 */ /* 0x000fe40000000000 */
[----:B0-----:R-:W-:-:S05]  /*f9f0*/  IMAD.WIDE R2, R9, 0x4, R2 ;  /* 0x0000000409027825 */ /* 0x001fca00078e0202 */
[----:B------:R0:W-:Y:S01]  /*fa00*/  STG.E desc[UR6][R2.64], R5 ;  /* 0x0000000502007986 */ /* 0x0001e2000c101906 */
[----:B------:R-:W-:Y:S05]  /*fa10*/  @P5 BRA `(.L_x_612) ;  /* 0xffffffe000205947 */ /* 0x000fea000383ffff */
.L_x_406:
[----:B------:R-:W1:Y:S02]  /*fa20*/  LDC R0, c[0x0][0x39c] ;  /* 0x0000e700ff007b82 */ /* 0x000e640000000800 */
[----:B-1----:R-:W-:-:S13]  /*fa30*/  ISETP.GE.AND P0, PT, R0, 0x8, PT ;  /* 0x000000080000780c */ /* 0x002fda0003f06270 */
[----:B------:R-:W-:Y:S05]  /*fa40*/  @!P0 EXIT ;  /* 0x000000000000894d */ /* 0x000fea0003800000 */
[----:B------:R-:W-:-:S05]  /*fa50*/  UMOV UR8, 0x7 ;  /* 0x0000000700087882 */ /* 0x000fca0000000000 */
.L_x_634:
[----:B-1----:R-:W1:Y:S08]  /*fa60*/  LDC R13, c[0x0][0x39c] ;  /* 0x0000e700ff0d7b82 */ /* 0x002e700000000800 */
[----:B0-----:R-:W0:Y:S08]  /*fa70*/  LDC.64 R2, c[0x0][0x380] ;  /* 0x0000e000ff027b82 */ /* 0x001e300000000a00 */
[----:B------:R-:W2:Y:S01]  /*fa80*/  LDC.64 R10, c[0x0][0x388] ;  /* 0x0000e200ff0a7b82 */ /* 0x000ea20000000a00 */
[----:B-1----:R-:W-:-:S04]  /*fa90*/  IMAD R5, R6, R13, UR8 ;  /* 0x0000000806057e24 */ /* 0x002fc8000f8e020d */
        /* <DEDUP_REMOVED lines=29> */
.L_x_615:
        /* <DEDUP_REMOVED lines=44> */
.L_x_614:
[----:B------:R-:W-:Y:S05]  /*ff30*/  BSYNC.RECONVERGENT B0 ;  /* 0x0000000000007941 */ /* 0x000fea0003800200 */
.L_x_613:
        /* <DEDUP_REMOVED lines=13> */
[----:B------:R-:W-:Y:S01]  /*10010*/  FFMA R8, R3, R8, R18 ;  /* 0x0000000803087223 */ /* 0x000fe20000000012 */
[----:B------:R-:W-:Y:S01]  /*10020*/  FSETP.GE.AND P0, PT, |R9|, 105615, PT ;  /* 0x47ce47800900780b */ /* 0x000fe20003f06200 */
[C---:B------:R-:W-:Y:S02]  /*10030*/  FFMA R7, R3.reuse, R10, RZ ;  /* 0x0000000a03077223 */ /* 0x040fe400000000ff */
[----:B------:R-:W-:-:S04]  /*10040*/  FFMA R8, R3, R8, R13 ;  /* 0x0000000803087223 */ /* 0x000fc8000000000d */
[----:B------:R-:W-:-:S04]  /*10050*/  FFMA R10, R7, R8, R10 ;  /* 0x00000008070a7223 */ /* 0x000fc8000000000a */
[----:B------:R-:W-:Y:S02]  /*10060*/  @P1 FADD R10, RZ, -R10 ;  /* 0x8000000aff0a1221 */ /* 0x000fe40000000000 */
[----:B------:R-:W-:Y:S05]  /*10070*/  @!P0 BRA `(.L_x_617) ;  /* 0x0000000000cc8947 */ /* 0x000fea0003800000 */
        /* <DEDUP_REMOVED lines=10> */
.L_x_618:
        /* <DEDUP_REMOVED lines=40> */
[----:B01----:R-:W-:-:S07]  /*103a0*/  FSEL R12, -R18, R18, !P0 ;  /* 0x00000012120c7208 */ /* 0x003fce0004000100 */
.L_x_617:
[----:B------:R-:W-:Y:S05]  /*103b0*/  BSYNC.RECONVERGENT B0 ;  /* 0x0000000000007941 */ /* 0x000fea0003800200 */
.L_x_616:
        /* <DEDUP_REMOVED lines=31> */
.L_x_620:
[----:B------:R-:W-:Y:S05]  /*105b0*/  BSYNC.RECONVERGENT B2 ;  /* 0x0000000000027941 */ /* 0x000fea0003800200 */
.L_x_619:
[----:B------:R-:W-:Y:S02]  /*105c0*/  IMAD.MOV.U32 R3, RZ, RZ, 0x3b33710b ;  /* 0x3b33710bff037424 */ /* 0x000fe400078e00ff */
[----:B------:R-:W-:Y:S01]  /*105d0*/  FMUL R0, R2, R2 ;  /* 0x0000000202007220 */ /* 0x000fe20000400000 */
[----:B-----5:R-:W-:Y:S01]  /*105e0*/  FMUL R15, R4, 3.1415927410125732422 ;  /* 0x40490fdb040f7820 */ /* 0x020fe20000400000 */
[----:B------:R-:W-:Y:S01]  /*105f0*/  IMAD.MOV.U32 R4, RZ, RZ, 0x3f6ee581 ;  /* 0x3f6ee581ff047424 */ /* 0x000fe200078e00ff */
[----:B------:R-:W-:Y:S01]  /*10600*/  ISETP.GE.AND P0, PT, R7, RZ, PT ;  /* 0x000000ff0700720c */ /* 0x000fe20003f06270 */
[C---:B------:R-:W-:Y:S01]  /*10610*/  FFMA R3, R0.reuse, R3, -0.015681877732276916504 ;  /* 0xbc80774800037423 */ /* 0x040fe20000000003 */
        /* <DEDUP_REMOVED lines=15> */
[-C--:B------:R-:W-:Y:S02]  /*10710*/  FSEL R11, R0, R3.reuse, P2 ;  /* 0x00000003000b7208 */ /* 0x080fe40001000000 */
[----:B------:R-:W-:-:S05]  /*10720*/  FSEL R3, R3, -R3, P2 ;  /* 0x8000000303037208 */ /* 0x000fca0001000000 */
[----:B------:R-:W-:Y:S01]  /*10730*/  @!P0 FFMA R11, R4, 1.6832555532455444336, R3 ;  /* 0x3fd774eb040b8823 */ /* 0x000fe20000000003 */
[----:B------:R-:W-:Y:S01]  /*10740*/  IMAD.MOV.U32 R3, RZ, RZ, 0x4016cbe4 ;  /* 0x4016cbe4ff037424 */ /* 0x000fe200078e00ff */
[----:B0-----:R-:W-:Y:S01]  /*10750*/  I2FP.F32.S32 R0, R2 ;  /* 0x0000000200007245 */ /* 0x001fe20000201400 */
[----:B------:R-:W-:Y:S01]  /*10760*/  FADD R4, |R10|, |R7| ;  /* 0x400000070a047221 */ /* 0x000fe20000000200 */
[----:B------:R-:W-:Y:S02]  /*10770*/  IMAD.MOV.U32 R14, RZ, RZ, R2 ;  /* 0x000000ffff0e7224 */ /* 0x000fe400078e0002 */
        /* <DEDUP_REMOVED lines=21> */
.L_x_623:
        /* <DEDUP_REMOVED lines=35> */
[----:B------:R-:W-:-:S02]  /*10b00*/  ISETP.GE.AND P1, PT, R0, RZ, PT ;  /* 0x000000ff0000720c */ /* 0x000fc40003f26270 */
[----:B------:R-:W-:-:S05]  /*10b10*/  IADD3 R0, PT, PT, -R2, RZ, RZ ;  /* 0x000000ff02007210 */ /* 0x000fca0007ffe1ff */
[----:B------:R-:W-:Y:S01]  /*10b20*/  @!P0 IMAD.MOV.U32 R2, RZ, RZ, R0 ;  /* 0x000000ffff028224 */ /* 0x000fe200078e0000 */
[----:B-1----:R-:W-:-:S10]  /*10b30*/  DMUL R12, R10, UR4 ;  /* 0x000000040a0c7c28 */ /* 0x002fd40008000000 */
[----:B------:R-:W1:Y:S02]  /*10b40*/  F2F.F32.F64 R12, R12 ;  /* 0x0000000c000c7310 */ /* 0x000e640000301000 */
[----:B01----:R-:W-:-:S07]  /*10b50*/  FSEL R0, -R12, R12, !P1 ;  /* 0x0000000c0c007208 */ /* 0x003fce0004800100 */
.L_x_622:
[----:B------:R-:W-:Y:S05]  /*10b60*/  BSYNC.RECONVERGENT B0 ;  /* 0x0000000000007941 */ /* 0x000fea0003800200 */
.L_x_621:
        /* <DEDUP_REMOVED lines=30> */
.L_x_626:
        /* <DEDUP_REMOVED lines=41> */
.L_x_625:
[----:B------:R-:W-:Y:S05]  /*10fe0*/  BSYNC.RECONVERGENT B0 ;  /* 0x0000000000007941 */ /* 0x000fea0003800200 */
.L_x_624:
        /* <DEDUP_REMOVED lines=31> */
.L_x_628:
[----:B------:R-:W-:Y:S05]  /*111e0*/  BSYNC.RECONVERGENT B2 ;  /* 0x0000000000027941 */ /* 0x000fea0003800200 */
.L_x_627:
        /* <DEDUP_REMOVED lines=47> */
.L_x_631:
        /* <DEDUP_REMOVED lines=34> */
[----:B------:R-:W0:Y:S01]  /*11700*/  I2F.F64.S64 R10, R10 ;  /* 0x0000000a000a7312 */ /* 0x000e220000301c00 */
[----:B------:R-:W-:-:S05]  /*11710*/  LEA.HI R0, R2, R3, RZ, 0x1 ;  /* 0x0000000302007211 */ /* 0x000fca00078f08ff */
[----:B------:R-:W-:-:S04]  /*11720*/  IMAD.MOV R2, RZ, RZ, -R0 ;  /* 0x000000ffff027224 */ /* 0x000fc800078e0a00 */
[----:B------:R-:W-:Y:S01]  /*11730*/  @!P0 IMAD.MOV.U32 R0, RZ, RZ, R2 ;  /* 0x000000ffff008224 */ /* 0x000fe200078e0002 */
[----:B0-----:R-:W-:-:S10]  /*11740*/  DMUL R8, R10, UR4 ;  /* 0x000000040a087c28 */ /* 0x001fd40008000000 */
[----:B------:R-:W0:Y:S02]  /*11750*/  F2F.F32.F64 R8, R8 ;  /* 0x0000000800087310 */ /* 0x000e240000301000 */
[----:B0-----:R-:W-:-:S07]  /*11760*/  FSEL R2, -R8, R8, !P1 ;  /* 0x0000000808027208 */ /* 0x001fce0004800100 */
.L_x_630:
[----:B------:R-:W-:Y:S05]  /*11770*/  BSYNC.RECONVERGENT B0 ;  /* 0x0000000000007941 */ /* 0x000fea0003800200 */
.L_x_629:
        /* <DEDUP_REMOVED lines=8> */
[----:B------:R-:W-:Y:S01]  /*11800*/  BSSY.RECONVERGENT B2, `(.L_x_632) ;  /* 0x0000019000027945 */ /* 0x000fe20003800200 */
[----:B------:R-:W-:Y:S01]  /*11810*/  IMAD.MOV.U32 R7, RZ, RZ, 0x3e2aaaa8 ;  /* 0x3e2aaaa8ff077424 */ /* 0x000fe200078e00ff */
[----:B------:R-:W-:-:S02]  /*11820*/  FSEL R4, R4, -0.00019574658654164522886, P0 ;  /* 0xb94d415304047808 */ /* 0x000fc40000000000 */
[----:B------:R-:W-:Y:S02]  /*11830*/  FSEL R8, R8, 0.041666727513074874878, !P0 ;  /* 0x3d2aaabb08087808 */ /* 0x000fe40004000000 */
        /* <DEDUP_REMOVED lines=21> */
.L_x_633:
[----:B------:R-:W-:Y:S05]  /*11990*/  BSYNC.RECONVERGENT B2 ;  /* 0x0000000000027941 */ /* 0x000fea0003800200 */
.L_x_632:
[----:B------:R-:W0:Y:S02]  /*119a0*/  LDC.64 R2, c[0x0][0x390] ;  /* 0x0000e400ff027b82 */ /* 0x000e240000000a00 */
[----:B0-----:R-:W-:-:S05]  /*119b0*/  IMAD.WIDE R2, R5, 0x4, R2 ;  /* 0x0000000405027825 */ /* 0x001fca00078e0202 */
[----:B------:R1:W-:Y:S01]  /*119c0*/  STG.E desc[UR6][R2.64], R7 ;  /* 0x0000000702007986 */ /* 0x0003e2000c101906 */
[----:B------:R-:W-:Y:S05]  /*119d0*/  @P5 BRA `(.L_x_634) ;  /* 0xffffffe000205947 */ /* 0x000fea000383ffff */
[----:B------:R-:W-:Y:S05]  /*119e0*/  EXIT ;  /* 0x000000000000794d */ /* 0x000fea0003800000 */
        .weak           $__internal_18_$__cuda_sm3x_div_rn_noftz_f32_slowpath
        .type           $__internal_18_$__cuda_sm3x_div_rn_noftz_f32_slowpath,@function
        .size           $__internal_18_$__cuda_sm3x_div_rn_noftz_f32_slowpath,(.L_x_736 - $__internal_18_$__cuda_sm3x_div_rn_noftz_f32_slowpath)
$__internal_18_$__cuda_sm3x_div_rn_noftz_f32_slowpath:
        /* <DEDUP_REMOVED lines=34> */
.L_x_636:
        /* <DEDUP_REMOVED lines=30> */
[CCC-:B------:R-:W-:Y:S01]  /*11df0*/  FFMA.RP R16, R19.reuse, R17.reuse, R20.reuse ;  /* 0x0000001113107223 */ /* 0x1c0fe20000008014 */
[----:B------:R-:W-:Y:S01]  /*11e00*/  FFMA.RM R19, R19, R17, R20 ;  /* 0x0000001113137223 */ /* 0x000fe20000004014 */
[C---:B------:R-:W-:Y:S01]  /*11e10*/  VIADD R17, R2.reuse, 0x20 ;  /* 0x0000002002117836 */ /* 0x040fe20000000000 */
[C---:B------:R-:W-:Y:S02]  /*11e20*/  ISETP.NE.AND P0, PT, R2.reuse, RZ, PT ;  /* 0x000000ff0200720c */ /* 0x040fe40003f05270 */
[----:B------:R-:W-:Y:S02]  /*11e30*/  LOP3.LUT R3, R3, 0x7fffff, RZ, 0xc0, !PT ;  /* 0x007fffff03037812 */ /* 0x000fe400078ec0ff */
[----:B------:R-:W-:Y:S01]  /*11e40*/  ISETP.NE.AND P1, PT, R2, RZ, PT ;  /* 0x000000ff0200720c */ /* 0x000fe20003f25270 */
[----:B------:R-:W-:Y:S01]  /*11e50*/  IMAD.MOV R2, RZ, RZ, -R2 ;  /* 0x000000ffff027224 */ /* 0x000fe200078e0a02 */
        /* <DEDUP_REMOVED lines=14> */
.L_x_643:
[----:B------:R-:W-:-:S04]  /*11f40*/  LOP3.LUT R0, R0, 0x80000000, RZ, 0xc0, !PT ;  /* 0x8000000000007812 */ /* 0x000fc800078ec0ff */
[----:B------:R-:W-:Y:S01]  /*11f50*/  LOP3.LUT R0, R0, 0x7f800000, RZ, 0xfc, !PT ;  /* 0x7f80000000007812 */ /* 0x000fe200078efcff */
[----:B------:R-:W-:Y:S06]  /*11f60*/  BRA `(.L_x_644) ;  /* 0x0000000000047947 */ /* 0x000fec0003800000 */
.L_x_642:
[----:B------:R-:W-:-:S07]  /*11f70*/  IMAD R0, R3, 0x800000, R0 ;  /* 0x0080000003007824 */ /* 0x000fce00078e0200 */
.L_x_644:
[----:B------:R-:W-:Y:S05]  /*11f80*/  BSYNC.RECONVERGENT B1 ;  /* 0x0000000000017941 */ /* 0x000fea0003800200 */
.L_x_641:
[----:B------:R-:W-:Y:S05]  /*11f90*/  BRA `(.L_x_645) ;  /* 0x0000000000207947 */ /* 0x000fea0003800000 */
.L_x_640:
[----:B------:R-:W-:-:S04]  /*11fa0*/  LOP3.LUT R0, R19, 0x80000000, R0, 0x48, !PT ;  /* 0x8000000013007812 */ /* 0x000fc800078e4800 */
[----:B------:R-:W-:Y:S01]  /*11fb0*/  LOP3.LUT R0, R0, 0x7f800000, RZ, 0xfc, !PT ;  /* 0x7f80000000007812 */ /* 0x000fe200078efcff */
[----:B------:R-:W-:Y:S06]  /*11fc0*/  BRA `(.L_x_645) ;  /* 0x0000000000147947 */ /* 0x000fec0003800000 */
.L_x_639:
[----:B------:R-:W-:Y:S01]  /*11fd0*/  LOP3.LUT R0, R19, 0x80000000, R0, 0x48, !PT ;  /* 0x8000000013007812 */ /* 0x000fe200078e4800 */
[----:B------:R-:W-:Y:S06]  /*11fe0*/  BRA `(.L_x_645) ;  /* 0x00000000000c7947 */ /* 0x000fec0003800000 */
.L_x_638:
[----:B------:R-:W0:Y:S01]  /*11ff0*/  MUFU.RSQ R0, -QNAN ;  /* 0xffc0000000007908 */ /* 0x000e220000001400 */
[----:B------:R-:W-:Y:S05]  /*12000*/  BRA `(.L_x_645) ;  /* 0x0000000000047947 */ /* 0x000fea0003800000 */
.L_x_637:
[----:B------:R-:W-:-:S07]  /*12010*/  FADD.FTZ R0, R0, R19 ;  /* 0x0000001300007221 */ /* 0x000fce0000010000 */
.L_x_645:
[----:B------:R-:W-:Y:S05]  /*12020*/  BSYNC.RECONVERGENT B0 ;  /* 0x0000000000007941 */ /* 0x000fea0003800200 */
.L_x_635:
[----:B------:R-:W-:Y:S02]  /*12030*/  IMAD.MOV.U32 R2, RZ, RZ, R8 ;  /* 0x000000ffff027224 */ /* 0x000fe400078e0008 */
[----:B------:R-:W-:-:S04]  /*12040*/  IMAD.MOV.U32 R3, RZ, RZ, 0x0 ;  /* 0x00000000ff037424 */ /* 0x000fc800078e00ff */
[----:B0-----:R-:W-:Y:S05]  /*12050*/  RET.REL.NODEC R2 `(holographic_fold_7d) ;  /* 0xfffffedc02e87950 */ /* 0x001fea0003c3ffff */
.L_x_646:
        /* <DEDUP_REMOVED lines=10> */
.L_x_736:


//--------------------- .text.project_7d_to_3d    --------------------------
	.section	.text.project_7d_to_3d,"ax",@progbits
	.align	128
        .global         project_7d_to_3d
        .type           project_7d_to_3d,@function
        .size           project_7d_to_3d,(.L_x_739 - project_7d_to_3d)
        .other          project_7d_to_3d,@"STO_CUDA_ENTRY STV_DEFAULT"
project_7d_to_3d:
.text.project_7d_to_3d:
        /* <DEDUP_REMOVED lines=10> */
[----:B------:R-:W-:-:S04]  /*00a0*/  IMAD R5, R12, 0x7, RZ ;  /* 0x000000070c057824 */ /* 0x000fc800078e02ff */
[----:B0-----:R-:W-:-:S05]  /*00b0*/  IMAD.WIDE R2, R5, 0x4, R2 ;  /* 0x0000000405027825 */ /* 0x001fca00078e0202 */
[----:B-1----:R-:W2:Y:S04]  /*00c0*/  LDG.E.CONSTANT R0, desc[UR4][R2.64] ;  /* 0x0000000402007981 */ /* 0x002ea8000c1e9900 */
[----:B------:R-:W3:Y:S04]  /*00d0*/  LDG.E.CONSTANT R8, desc[UR4][R2.64+0x4] ;  /* 0x0000040402087981 */ /* 0x000ee8000c1e9900 */
[----:B------:R-:W4:Y:S04]  /*00e0*/  LDG.E.CONSTANT R6, desc[UR4][R2.64+0x8] ;  /* 0x0000080402067981 */ /* 0x000f28000c1e9900 */
[----:B------:R-:W5:Y:S04]  /*00f0*/  LDG.E.CONSTANT R9, desc[UR4][R2.64+0xc] ;  /* 0x00000c0402097981 */ /* 0x000f68000c1e9900 */
[----:B------:R-:W5:Y:S04]  /*0100*/  LDG.E.CONSTANT R11, desc[UR4][R2.64+0x10] ;  /* 0x00001004020b7981 */ /* 0x000f68000c1e9900 */
[----:B------:R-:W5:Y:S04]  /*0110*/  LDG.E.CONSTANT R7, desc[UR4][R2.64+0x14] ;  /* 0x0000140402077981 */ /* 0x000f68000c1e9900 */
[----:B------:R0:W5:Y:S01]  /*0120*/  LDG.E.CONSTANT R10, desc[UR4][R2.64+0x18] ;  /* 0x00001804020a7981 */ /* 0x000162000c1e9900 */
[----:B------:R-:W-:Y:S01]  /*0130*/  BSSY.RECONVERGENT B0, `(.L_x_647) ;  /* 0x0000019000007945 */ /* 0x000fe20003800200 */
[----:B0-----:R-:W-:-:S02]  /*0140*/  IMAD R3, R12, 0x3, RZ ;  /* 0x000000030c037824 */ /* 0x001fc400078e02ff */
[----:B--2---:R-:W-:-:S04]  /*0150*/  FFMA R5, R0, R0, RZ ;  /* 0x0000000000057223 */ /* 0x004fc800000000ff */
[----:B---3--:R-:W-:-:S04]  /*0160*/  FFMA R5, R8, R8, R5 ;  /* 0x0000000808057223 */ /* 0x008fc80000000005 */
[----:B----4-:R-:W-:-:S04]  /*0170*/  FFMA R4, R6, R6, R5 ;  /* 0x0000000606047223 */ /* 0x010fc80000000005 */
[----:B-----5:R-:W-:-:S04]  /*0180*/  FFMA R4, R9, R9, R4 ;  /* 0x0000000909047223 */ /* 0x020fc80000000004 */
[----:B------:R-:W-:Y:S02]  /*0190*/  FFMA R14, R11, R11, R4 ;  /* 0x0000000b0b0e7223 */ /* 0x000fe40000000004 */
[----:B------:R-:W0:Y:S02]  /*01a0*/  LDC.64 R4, c[0x0][0x388] ;  /* 0x0000e200ff047b82 */ /* 0x000e240000000a00 */
[----:B------:R-:W-:-:S04]  /*01b0*/  FFMA R13, R7, R7, R14 ;  /* 0x00000007070d7223 */ /* 0x000fc8000000000e */
[----:B------:R-:W-:-:S04]  /*01c0*/  FFMA R13, R10, R10, R13 ;  /* 0x0000000a0a0d7223 */ /* 0x000fc8000000000d */
[----:B------:R-:W-:-:S04]  /*01d0*/  FADD R13, R13, 9.9999999392252902908e-09 ;  /* 0x322bcc770d0d7421 */ /* 0x000fc80000000000 */
[----:B------:R-:W-:Y:S01]  /*01e0*/  VIADD R14, R13, 0xf3000000 ;  /* 0xf30000000d0e7836 */ /* 0x000fe20000000000 */
[----:B------:R1:W2:Y:S04]  /*01f0*/  MUFU.RSQ R2, R13 ;  /* 0x0000000d00027308 */ /* 0x0002a80000001400 */
[----:B------:R-:W-:Y:S01]  /*0200*/  ISETP.GT.U32.AND P0, PT, R14, 0x727fffff, PT ;  /* 0x727fffff0e00780c */ /* 0x000fe20003f04070 */
[----:B0-----:R-:W-:-:S12]  /*0210*/  IMAD.WIDE R4, R3, 0x4, R4 ;  /* 0x0000000403047825 */ /* 0x001fd800078e0204 */
[----:B-12---:R-:W-:Y:S05]  /*0220*/  @!P0 BRA `(.L_x_648) ;  /* 0x0000000000148947 */ /* 0x006fea0003800000 */
[----:B------:R-:W-:Y:S01]  /*0230*/  IMAD.MOV.U32 R2, RZ, RZ, R13 ;  /* 0x000000ffff027224 */ /* 0x000fe200078e000d */
[----:B------:R-:W-:-:S07]  /*0240*/  MOV R16, 0x260 ;  /* 0x0000026000107802 */ /* 0x000fce0000000f00 */
[----:B------:R-:W-:Y:S05]  /*0250*/  CALL.REL.NOINC `($__internal_20_$__cuda_sm20_sqrt_rn_f32_slowpath) ;  /* 0x00000008000c7944 */ /* 0x000fea0003c00000 */
[----:B------:R-:W-:Y:S01]  /*0260*/  MOV R2, R12 ;  /* 0x0000000c00027202 */ /* 0x000fe20000000f00 */
[----:B------:R-:W-:Y:S06]  /*0270*/  BRA `(.L_x_649) ;  /* 0x0000000000107947 */ /* 0x000fec0003800000 */
.L_x_648:
[----:B------:R-:W-:Y:S01]  /*0280*/  FMUL.FTZ R12, R13, R2 ;  /* 0x000000020d0c7220 */ /* 0x000fe20000410000 */
[----:B------:R-:W-:-:S03]  /*0290*/  FMUL.FTZ R2, R2, 0.5 ;  /* 0x3f00000002027820 */ /* 0x000fc60000410000 */
[----:B------:R-:W-:-:S04]  /*02a0*/  FFMA R13, -R12, R12, R13 ;  /* 0x0000000c0c0d7223 */ /* 0x000fc8000000010d */
[----:B------:R-:W-:-:S07]  /*02b0*/  FFMA R2, R13, R2, R12 ;  /* 0x000000020d027223 */ /* 0x000fce000000000c */
.L_x_649:
[----:B------:R-:W-:Y:S05]  /*02c0*/  BSYNC.RECONVERGENT B0 ;  /* 0x0000000000007941 */ /* 0x000fea0003800200 */
.L_x_647:
[----:B------:R-:W-:Y:S01]  /*02d0*/  FADD R13, R2, 1 ;  /* 0x3f800000020d7421 */ /* 0x000fe20000000000 */
[----:B------:R-:W-:Y:S03]  /*02e0*/  BSSY.RECONVERGENT B0, `(.L_x_650) ;  /* 0x000000c000007945 */ /* 0x000fe60003800200 */
[----:B------:R-:W-:-:S05]  /*02f0*/  VIADD R2, R13, 0x1800000 ;  /* 0x018000000d027836 */ /* 0x000fca0000000000 */
[----:B------:R-:W-:-:S04]  /*0300*/  LOP3.LUT R2, R2, 0x7f800000, RZ, 0xc0, !PT ;  /* 0x7f80000002027812 */ /* 0x000fc800078ec0ff */
[----:B------:R-:W-:-:S13]  /*0310*/  ISETP.GT.U32.AND P0, PT, R2, 0x1ffffff, PT ;  /* 0x01ffffff0200780c */ /* 0x000fda0003f04070 */
[----:B------:R-:W-:Y:S05]  /*0320*/  @P0 BRA `(.L_x_651) ;  /* 0x00000000000c0947 */ /* 0x000fea0003800000 */
[----:B------:R-:W-:-:S07]  /*0330*/  MOV R12, 0x350 ;  /* 0x00000350000c7802 */ /* 0x000fce0000000f00 */
[----:B------:R-:W-:Y:S05]  /*0340*/  CALL.REL.NOINC `($__internal_19_$__cuda_sm20_rcp_rn_f32_slowpath) ;  /* 0x0000000000f87944 */ /* 0x000fea0003c00000 */
[----:B------:R-:W-:Y:S05]  /*0350*/  BRA `(.L_x_652) ;  /* 0x0000000000107947 */ /* 0x000fea0003800000 */
.L_x_651:
[----:B------:R-:W0:Y:S02]  /*0360*/  MUFU.RCP R2, R13 ;  /* 0x0000000d00027308 */ /* 0x000e240000001000 */
[----:B0-----:R-:W-:-:S04]  /*0370*/  FFMA R3, R13, R2, -1 ;  /* 0xbf8000000d037423 */ /* 0x001fc80000000002 */
[----:B------:R-:W-:-:S04]  /*0380*/  FADD.FTZ R3, -R3, -RZ ;  /* 0x800000ff03037221 */ /* 0x000fc80000010100 */
[----:B------:R-:W-:-:S07]  /*0390*/  FFMA R2, R2, R3, R2 ;  /* 0x0000000302027223 */ /* 0x000fce0000000002 */
.L_x_652:
[----:B------:R-:W-:Y:S05]  /*03a0*/  BSYNC.RECONVERGENT B0 ;  /* 0x0000000000007941 */ /* 0x000fea0003800200 */
.L_x_650:
[----:B------:R-:W0:Y:S01]  /*03b0*/  LDC R12, c[0x3][0x4c] ;  /* 0x00c01300ff0c7b82 */ /* 0x000e220000000800 */
[----:B------:R-:W-:Y:S01]  /*03c0*/  BSSY.RECONVERGENT B0, `(.L_x_653) ;  /* 0x000001e000007945 */ /* 0x000fe20003800200 */
[-C--:B0-----:R-:W-:Y:S01]  /*03d0*/  FFMA R9, R9, R12.reuse, R0 ;  /* 0x0000000c09097223 */ /* 0x081fe20000000000 */
[-C--:B------:R-:W-:Y:S01]  /*03e0*/  FMUL R0, R12, R12.reuse ;  /* 0x0000000c0c007220 */ /* 0x080fe20000400000 */
[----:B------:R-:W-:-:S03]  /*03f0*/  FFMA R11, R11, R12, R8 ;  /* 0x0000000c0b0b7223 */ /* 0x000fc60000000008 */
[----:B------:R-:W-:Y:S01]  /*0400*/  FFMA R3, R10, R0, R9 ;  /* 0x000000000a037223 */ /* 0x000fe20000000009 */
[----:B------:R-:W-:Y:S01]  /*0410*/  FMUL R9, R11, R2 ;  /* 0x000000020b097220 */ /* 0x000fe20000400000 */
[----:B------:R-:W-:Y:S02]  /*0420*/  FFMA R11, R7, R12, R6 ;  /* 0x0000000c070b7223 */ /* 0x000fe40000000006 */
[-C--:B------:R-:W-:Y:S01]  /*0430*/  FMUL R7, R3, R2.reuse ;  /* 0x0000000203077220 */ /* 0x080fe20000400000 */
[----:B------:R-:W-:Y:S01]  /*0440*/  FMUL R0, R9, R9 ;  /* 0x0000000909007220 */ /* 0x000fe20000400000 */
[----:B------:R-:W-:Y:S01]  /*0450*/  FMUL R11, R11, R2 ;  /* 0x000000020b0b7220 */ /* 0x000fe20000400000 */
[----:B------:R0:W-:Y:S02]  /*0460*/  STG.E desc[UR4][R4.64+0x4], R9 ;  /* 0x0000040904007986 */ /* 0x0001e4000c101904 */
[----:B------:R-:W-:Y:S02]  /*0470*/  FFMA R0, R7, R7, R0 ;  /* 0x0000000707007223 */ /* 0x000fe40000000000 */
[----:B------:R0:W-:Y:S02]  /*0480*/  STG.E desc[UR4][R4.64+0x8], R11 ;  /* 0x0000080b04007986 */ /* 0x0001e4000c101904 */
[----:B------:R-:W-:-:S02]  /*0490*/  FFMA R3, R11, R11, R0 ;  /* 0x0000000b0b037223 */ /* 0x000fc40000000000 */
[----:B------:R0:W-:Y:S02]  /*04a0*/  STG.E desc[UR4][R4.64], R7 ;  /* 0x0000000704007986 */ /* 0x0001e4000c101904 */
[----:B------:R-:W-:Y:S01]  /*04b0*/  VIADD R0, R3, 0xf3000000 ;  /* 0xf300000003007836 */ /* 0x000fe20000000000 */
[----:B------:R0:W1:Y:S04]  /*04c0*/  MUFU.RSQ R2, R3 ;  /* 0x0000000300027308 */ /* 0x0000680000001400 */
[----:B------:R-:W-:-:S13]  /*04d0*/  ISETP.GT.U32.AND P0, PT, R0, 0x727fffff, PT ;  /* 0x727fffff0000780c */ /* 0x000fda0003f04070 */
[----:B01----:R-:W-:Y:S05]  /*04e0*/  @!P0 BRA `(.L_x_654) ;  /* 0x00000000001c8947 */ /* 0x003fea0003800000 */
[----:B------:R-:W-:Y:S01]  /*04f0*/  BSSY.RECONVERGENT B1, `(.L_x_655) ;  /* 0x0000004000017945 */ /* 0x000fe20003800200 */
[----:B------:R-:W-:Y:S02]  /*0500*/  MOV R2, R3 ;  /* 0x0000000300027202 */ /* 0x000fe40000000f00 */
[----:B------:R-:W-:-:S07]  /*0510*/  MOV R16, 0x530 ;  /* 0x0000053000107802 */ /* 0x000fce0000000f00 */
[----:B------:R-:W-:Y:S05]  /*0520*/  CALL.REL.NOINC `($__internal_20_$__cuda_sm20_sqrt_rn_f32_slowpath) ;  /* 0x0000000400587944 */ /* 0x000fea0003c00000 */
[----:B------:R-:W-:Y:S05]  /*0530*/  BSYNC.RECONVERGENT B1 ;  /* 0x0000000000017941 */ /* 0x000fea0003800200 */
.L_x_655:
[----:B------:R-:W-:Y:S01]  /*0540*/  IMAD.MOV.U32 R0, RZ, RZ, R12 ;  /* 0x000000ffff007224 */ /* 0x000fe200078e000c */
[----:B------:R-:W-:Y:S06]  /*0550*/  BRA `(.L_x_656) ;  /* 0x0000000000107947 */ /* 0x000fec0003800000 */
.L_x_654:
[----:B------:R-:W-:Y:S01]  /*0560*/  FMUL.FTZ R0, R3, R2 ;  /* 0x0000000203007220 */ /* 0x000fe20000410000 */
[----:B------:R-:W-:-:S03]  /*0570*/  FMUL.FTZ R2, R2, 0.5 ;  /* 0x3f00000002027820 */ /* 0x000fc60000410000 */
[----:B------:R-:W-:-:S04]  /*0580*/  FFMA R3, -R0, R0, R3 ;  /* 0x0000000000037223 */ /* 0x000fc80000000103 */
[----:B------:R-:W-:-:S07]  /*0590*/  FFMA R0, R3, R2, R0 ;  /* 0x0000000203007223 */ /* 0x000fce0000000000 */
.L_x_656:
[----:B------:R-:W-:Y:S05]  /*05a0*/  BSYNC.RECONVERGENT B0 ;  /* 0x0000000000007941 */ /* 0x000fea0003800200 */
.L_x_653:
[----:B------:R-:W0:Y:S02]  /*05b0*/  LDCU UR6, c[0x3][0x4c] ;  /* 0x00c00980ff0677ac */ /* 0x000e240008000800 */
[----:B0-----:R-:W-:-:S13]  /*05c0*/  FSETP.GT.AND P0, PT, R0, UR6, PT ;  /* 0x0000000600007c0b */ /* 0x001fda000bf04000 */
[----:B------:R-:W-:Y:S05]  /*05d0*/  @!P0 EXIT ;  /* 0x000000000000894d */ /* 0x000fea0003800000 */
[----:B------:R-:W-:Y:S01]  /*05e0*/  FADD R13, R0, 9.9999999392252902908e-09 ;  /* 0x322bcc77000d7421 */ /* 0x000fe20000000000 */
[----:B------:R-:W-:Y:S01]  /*05f0*/  IMAD.U32 R6, RZ, RZ, UR6 ;  /* 0x00000006ff067e24 */ /* 0x000fe2000f8e00ff */
[----:B------:R-:W-:Y:S02]  /*0600*/  BSSY.RECONVERGENT B0, `(.L_x_657) ;  /* 0x000000b000007945 */ /* 0x000fe40003800200 */
[----:B------:R-:W0:Y:S08]  /*0610*/  MUFU.RCP R0, R13 ;  /* 0x0000000d00007308 */ /* 0x000e300000001000 */
[----:B------:R-:W1:Y:S01]  /*0620*/  FCHK P0, R6, R13 ;  /* 0x0000000d06007302 */ /* 0x000e620000000000 */
[----:B0-----:R-:W-:-:S04]  /*0630*/  FFMA R3, -R13, R0, 1 ;  /* 0x3f8000000d037423 */ /* 0x001fc80000000100 */
[----:B------:R-:W-:-:S04]  /*0640*/  FFMA R0, R0, R3, R0 ;  /* 0x0000000300007223 */ /* 0x000fc80000000000 */
[----:B------:R-:W-:-:S04]  /*0650*/  FFMA R3, R0, UR6, RZ ;  /* 0x0000000600037c23 */ /* 0x000fc800080000ff */
[----:B------:R-:W-:-:S04]  /*0660*/  FFMA R2, -R13, R3, UR6 ;  /* 0x000000060d027e23 */ /* 0x000fc80008000103 */
[----:B------:R-:W-:Y:S01]  /*0670*/  FFMA R0, R0, R2, R3 ;  /* 0x0000000200007223 */ /* 0x000fe20000000003 */
[----:B-1----:R-:W-:Y:S06]  /*0680*/  @!P0 BRA `(.L_x_658) ;  /* 0x0000000000088947 */ /* 0x002fec0003800000 */
[----:B------:R-:W-:-:S07]  /*0690*/  MOV R2, 0x6b0 ;  /* 0x000006b000027802 */ /* 0x000fce0000000f00 */
[----:B------:R-:W-:Y:S05]  /*06a0*/  CALL.REL.NOINC `($__internal_21_$__cuda_sm3x_div_rn_noftz_f32_slowpath) ;  /* 0x0000000400547944 */ /* 0x000fea0003c00000 */
.L_x_658:
[----:B------:R-:W-:Y:S05]  /*06b0*/  BSYNC.RECONVERGENT B0 ;  /* 0x0000000000007941 */ /* 0x000fea0003800200 */
.L_x_657:
[-C--:B------:R-:W-:Y:S01]  /*06c0*/  FMUL R7, R7, R0.reuse ;  /* 0x0000000007077220 */ /* 0x080fe20000400000 */
[-C--:B------:R-:W-:Y:S01]  /*06d0*/  FMUL R9, R9, R0.reuse ;  /* 0x0000000009097220 */ /* 0x080fe20000400000 */
[----:B------:R-:W-:-:S03]  /*06e0*/  FMUL R11, R11, R0 ;  /* 0x000000000b0b7220 */ /* 0x000fc60000400000 */
[----:B------:R-:W-:Y:S04]  /*06f0*/  STG.E desc[UR4][R4.64], R7 ;  /* 0x0000000704007986 */ /* 0x000fe8000c101904 */
[----:B------:R-:W-:Y:S04]  /*0700*/  STG.E desc[UR4][R4.64+0x4], R9 ;  /* 0x0000040904007986 */ /* 0x000fe8000c101904 */
[----:B------:R-:W-:Y:S01]  /*0710*/  STG.E desc[UR4][R4.64+0x8], R11 ;  /* 0x0000080b04007986 */ /* 0x000fe2000c101904 */
[----:B------:R-:W-:Y:S05]  /*0720*/  EXIT ;  /* 0x000000000000794d */ /* 0x000fea0003800000 */
        .weak           $__internal_19_$__cuda_sm20_rcp_rn_f32_slowpath
        .type           $__internal_19_$__cuda_sm20_rcp_rn_f32_slowpath,@function
        .size           $__internal_19_$__cuda_sm20_rcp_rn_f32_slowpath,($__internal_20_$__cuda_sm20_sqrt_rn_f32_slowpath - $__internal_19_$__cuda_sm20_rcp_rn_f32_slowpath)
$__internal_19_$__cuda_sm20_rcp_rn_f32_slowpath:
[----:B------:R-:W-:Y:S01]  /*0730*/  SHF.L.U32 R3, R13, 0x1, RZ ;  /* 0x000000010d037819 */ /* 0x000fe200000006ff */
[----:B------:R-:W-:Y:S01]  /*0740*/  BSSY.RECONVERGENT B1, `(.L_x_659) ;  /* 0x0000031000017945 */ /* 0x000fe20003800200 */
[----:B------:R-:W-:Y:S02]  /*0750*/  IMAD.MOV.U32 R2, RZ, RZ, R13 ;  /* 0x000000ffff027224 */ /* 0x000fe400078e000d */
        /* <DEDUP_REMOVED lines=13> */
.L_x_660:
[----:B------:R-:W-:-:S04]  /*0830*/  IADD3 R18, PT, PT, R3, -0xfd, RZ ;  /* 0xffffff0303127810 */ /* 0x000fc80007ffe0ff */
[----:B------:R-:W-:-:S13]  /*0840*/  ISETP.GT.U32.AND P0, PT, R18, 0x1, PT ;  /* 0x000000011200780c */ /* 0x000fda0003f04070 */
[----:B------:R-:W-:Y:S05]  /*0850*/  @P0 BRA `(.L_x_662) ;  /* 0x0000000000780947 */ /* 0x000fea0003800000 */
[----:B------:R-:W-:Y:S01]  /*0860*/  LOP3.LUT R13, R2, 0x7fffff, RZ, 0xc0, !PT ;  /* 0x007fffff020d7812 */ /* 0x000fe200078ec0ff */
[----:B------:R-:W-:Y:S01]  /*0870*/  IMAD.MOV.U32 R17, RZ, RZ, 0x3 ;  /* 0x00000003ff117424 */ /* 0x000fe200078e00ff */
[----:B------:R-:W-:Y:S02]  /*0880*/  IADD3 R3, PT, PT, R3, -0xfc, RZ ;  /* 0xffffff0403037810 */ /* 0x000fe40007ffe0ff */
        /* <DEDUP_REMOVED lines=11> */
[----:B------:R-:W-:Y:S02]  /*0940*/  LOP3.LUT R17, R17, R14, RZ, 0xc0, !PT ;  /* 0x0000000e11117212 */ /* 0x000fe400078ec0ff */
[----:B------:R-:W-:-:S02]  /*0950*/  IADD3 R15, PT, PT, -R15, RZ, RZ ;  /* 0x000000ff0f0f7210 */ /* 0x000fc40007ffe1ff */
[-C--:B------:R-:W-:Y:S02]  /*0960*/  SHF.R.U32.HI R17, RZ, R18.reuse, R17 ;  /* 0x00000012ff117219 */ /* 0x080fe40000011611 */
[--C-:B------:R-:W-:Y:S02]  /*0970*/  LOP3.LUT P1, RZ, R15, R18, R14.reuse, 0xf8, !PT ;  /* 0x000000120fff7212 */ /* 0x100fe4000782f80e */
[C---:B------:R-:W-:Y:S02]  /*0980*/  LOP3.LUT P0, RZ, R17.reuse, 0x1, RZ, 0xc0, !PT ;  /* 0x0000000111ff7812 */ /* 0x040fe4000780c0ff */
[----:B------:R-:W-:Y:S02]  /*0990*/  LOP3.LUT P2, RZ, R17, 0x2, RZ, 0xc0, !PT ;  /* 0x0000000211ff7812 */ /* 0x000fe4000784c0ff */
[----:B------:R-:W-:Y:S02]  /*09a0*/  SHF.R.U32.HI R3, RZ, R3, R14 ;  /* 0x00000003ff037219 */ /* 0x000fe4000001160e */
[----:B------:R-:W-:-:S02]  /*09b0*/  PLOP3.LUT P0, PT, P0, P1, P2, 0xe0, 0x0 ;  /* 0x000000000000781c */ /* 0x000fc40000703c20 */
[----:B------:R-:W-:Y:S02]  /*09c0*/  LOP3.LUT P1, RZ, R2, 0x7fffff, RZ, 0xc0, !PT ;  /* 0x007fffff02ff7812 */ /* 0x000fe4000782c0ff */
[----:B------:R-:W-:-:S05]  /*09d0*/  SEL R13, RZ, 0x1, !P0 ;  /* 0x00000001ff0d7807 */ /* 0x000fca0004000000 */
[----:B------:R-:W-:-:S05]  /*09e0*/  IMAD.MOV R13, RZ, RZ, -R13 ;  /* 0x000000ffff0d7224 */ /* 0x000fca00078e0a0d */
[----:B------:R-:W-:-:S13]  /*09f0*/  ISETP.GE.AND P0, PT, R13, RZ, PT ;  /* 0x000000ff0d00720c */ /* 0x000fda0003f06270 */
[----:B------:R-:W-:-:S05]  /*0a00*/  @!P0 VIADD R3, R3, 0x1 ;  /* 0x0000000103038836 */ /* 0x000fca0000000000 */
[----:B------:R-:W-:-:S04]  /*0a10*/  @!P1 SHF.L.U32 R3, R3, 0x1, RZ ;  /* 0x0000000103039819 */ /* 0x000fc800000006ff */
[----:B------:R-:W-:Y:S01]  /*0a20*/  LOP3.LUT R13, R3, 0x80000000, R2, 0xf8, !PT ;  /* 0x80000000030d7812 */ /* 0x000fe200078ef802 */
[----:B------:R-:W-:Y:S06]  /*0a30*/  BRA `(.L_x_661) ;  /* 0x0000000000047947 */ /* 0x000fec0003800000 */
.L_x_662:
[----:B------:R0:W1:Y:S02]  /*0a40*/  MUFU.RCP R13, R2 ;  /* 0x00000002000d7308 */ /* 0x0000640000001000 */
.L_x_661:
[----:B------:R-:W-:Y:S05]  /*0a50*/  BSYNC.RECONVERGENT B1 ;  /* 0x0000000000017941 */ /* 0x000fea0003800200 */
.L_x_659:
[----:B01----:R-:W-:Y:S02]  /*0a60*/  IMAD.MOV.U32 R2, RZ, RZ, R13 ;  /* 0x000000ffff027224 */ /* 0x003fe400078e000d */
[----:B------:R-:W-:-:S04]  /*0a70*/  HFMA2 R13, -RZ, RZ, 0, 0 ;  /* 0x00000000ff0d7431 */ /* 0x000fc800000001ff */
[----:B------:R-:W-:Y:S05]  /*0a80*/  RET.REL.NODEC R12 `(project_7d_to_3d) ;  /* 0xfffffff40c5c7950 */ /* 0x000fea0003c3ffff */
        .weak           $__internal_20_$__cuda_sm20_sqrt_rn_f32_slowpath
        .type           $__internal_20_$__cuda_sm20_sqrt_rn_f32_slowpath,@function
        .size           $__internal_20_$__cuda_sm20_sqrt_rn_f32_slowpath,($__internal_21_$__cuda_sm3x_div_rn_noftz_f32_slowpath - $__internal_20_$__cuda_sm20_sqrt_rn_f32_slowpath)
$__internal_20_$__cuda_sm20_sqrt_rn_f32_slowpath:
[----:B------:R-:W-:-:S13]  /*0a90*/  LOP3.LUT P0, RZ, R2, 0x7fffffff, RZ, 0xc0, !PT ;  /* 0x7fffffff02ff7812 */ /* 0x000fda000780c0ff */
[----:B------:R-:W-:Y:S01]  /*0aa0*/  @!P0 IMAD.MOV.U32 R3, RZ, RZ, R2 ;  /* 0x000000ffff038224 */ /* 0x000fe200078e0002 */
[----:B------:R-:W-:Y:S06]  /*0ab0*/  @!P0 BRA `(.L_x_663) ;  /* 0x0000000000408947 */ /* 0x000fec0003800000 */
[----:B------:R-:W-:-:S13]  /*0ac0*/  FSETP.GEU.FTZ.AND P0, PT, R2, RZ, PT ;  /* 0x000000ff0200720b */ /* 0x000fda0003f1e000 */
        /* <DEDUP_REMOVED lines=15> */
.L_x_663:
[----:B------:R-:W-:Y:S01]  /*0bc0*/  MOV R12, R3 ;  /* 0x00000003000c7202 */ /* 0x000fe20000000f00 */
[----:B------:R-:W-:Y:S02]  /*0bd0*/  HFMA2 R3, -RZ, RZ, 0, 0 ;  /* 0x00000000ff037431 */ /* 0x000fe400000001ff */
[----:B------:R-:W-:-:S04]  /*0be0*/  IMAD.MOV.U32 R2, RZ, RZ, R16 ;  /* 0x000000ffff027224 */ /* 0x000fc800078e0010 */
[----:B------:R-:W-:Y:S05]  /*0bf0*/  RET.REL.NODEC R2 `(project_7d_to_3d) ;  /* 0xfffffff402007950 */ /* 0x000fea0003c3ffff */
        .weak           $__internal_21_$__cuda_sm3x_div_rn_noftz_f32_slowpath
        .type           $__internal_21_$__cuda_sm3x_div_rn_noftz_f32_slowpath,@function
        .size           $__internal_21_$__cuda_sm3x_div_rn_noftz_f32_slowpath,(.L_x_739 - $__internal_21_$__cuda_sm3x_div_rn_noftz_f32_slowpath)
$__internal_21_$__cuda_sm3x_div_rn_noftz_f32_slowpath:
[----:B------:R-:W0:Y:S01]  /*0c00*/  LDC R3, c[0x3][0x4c] ;  /* 0x00c01300ff037b82 */ /* 0x000e220000000800 */
[----:B------:R-:W-:Y:S01]  /*0c10*/  SHF.R.U32.HI R8, RZ, 0x17, R13 ;  /* 0x00000017ff087819 */ /* 0x000fe2000001160d */
[----:B------:R-:W1:Y:S01]  /*0c20*/  LDCU UR6, c[0x3][0x4c] ;  /* 0x00c00980ff0677ac */ /* 0x000e620008000800 */
[----:B------:R-:W-:Y:S02]  /*0c30*/  BSSY.RECONVERGENT B1, `(.L_x_664) ;  /* 0x0000064000017945 */ /* 0x000fe40003800200 */
[----:B------:R-:W-:-:S05]  /*0c40*/  LOP3.LUT R8, R8, 0xff, RZ, 0xc0, !PT ;  /* 0x000000ff08087812 */ /* 0x000fca00078ec0ff */
[----:B------:R-:W-:-:S05]  /*0c50*/  VIADD R15, R8, 0xffffffff ;  /* 0xffffffff080f7836 */ /* 0x000fca0000000000 */
[----:B------:R-:W-:Y:S01]  /*0c60*/  ISETP.GT.U32.AND P0, PT, R15, 0xfd, PT ;  /* 0x000000fd0f00780c */ /* 0x000fe20003f04070 */
[----:B-1----:R-:W-:Y:S01]  /*0c70*/  IMAD.U32 R12, RZ, RZ, UR6 ;  /* 0x00000006ff0c7e24 */ /* 0x002fe2000f8e00ff */
[----:B0-----:R-:W-:-:S04]  /*0c80*/  SHF.R.U32.HI R0, RZ, 0x17, R3 ;  /* 0x00000017ff007819 */ /* 0x001fc80000011603 */
[----:B------:R-:W-:-:S04]  /*0c90*/  LOP3.LUT R10, R0, 0xff, RZ, 0xc0, !PT ;  /* 0x000000ff000a7812 */ /* 0x000fc800078ec0ff */
[----:B------:R-:W-:-:S04]  /*0ca0*/  IADD3 R14, PT, PT, R10, -0x1, RZ ;  /* 0xffffffff0a0e7810 */ /* 0x000fc80007ffe0ff */
[----:B------:R-:W-:-:S13]  /*0cb0*/  ISETP.GT.U32.OR P0, PT, R14, 0xfd, P0 ;  /* 0x000000fd0e00780c */ /* 0x000fda0000704470 */
[----:B------:R-:W-:Y:S01]  /*0cc0*/  @!P0 MOV R6, RZ ;  /* 0x000000ff00068202 */ /* 0x000fe20000000f00 */
        /* <DEDUP_REMOVED lines=21> */
[----:B------:R-:W-:Y:S02]  /*0e20*/  @!P0 IMAD.MOV.U32 R6, RZ, RZ, -0x40 ;  /* 0xffffffc0ff068424 */ /* 0x000fe400078e00ff */
[----:B------:R-:W-:Y:S01]  /*0e30*/  @!P0 FFMA R12, R3, 1.84467440737095516160e+19, RZ ;  /* 0x5f800000030c8823 */ /* 0x000fe200000000ff */
[----:B------:R-:W-:Y:S02]  /*0e40*/  @!P1 FFMA R13, R0, 1.84467440737095516160e+19, RZ ;  /* 0x5f800000000d9823 */ /* 0x000fe400000000ff */
[----:B------:R-:W-:-:S07]  /*0e50*/  @!P1 IADD3 R6, PT, PT, R6, 0x40, RZ ;  /* 0x0000004006069810 */ /* 0x000fce0007ffe0ff */
.L_x_665:
[----:B------:R-:W-:Y:S01]  /*0e60*/  LEA R0, R8, 0xc0800000, 0x17 ;  /* 0xc080000008007811 */ /* 0x000fe200078eb8ff */
[----:B------:R-:W-:Y:S01]  /*0e70*/  BSSY.RECONVERGENT B2, `(.L_x_670) ;  /* 0x0000036000027945 */ /* 0x000fe20003800200 */
[----:B------:R-:W-:-:S03]  /*0e80*/  IADD3 R3, PT, PT, R10, -0x7f, RZ ;  /* 0xffffff810a037810 */ /* 0x000fc60007ffe0ff */
[----:B------:R-:W-:Y:S02]  /*0e90*/  IMAD.IADD R13, R13, 0x1, -R0 ;  /* 0x000000010d0d7824 */ /* 0x000fe400078e0a00 */
[----:B------:R-:W-:Y:S02]  /*0ea0*/  IMAD R0, R3, -0x800000, R12 ;  /* 0xff80000003007824 */ /* 0x000fe400078e020c */
        /* <DEDUP_REMOVED lines=13> */
[----:B------:R-:W-:-:S05]  /*0f80*/  IADD3 R12, PT, PT, R3, R13, RZ ;  /* 0x0000000d030c7210 */ /* 0x000fca0007ffe0ff */
        /* <DEDUP_REMOVED lines=12> */
[-CC-:B------:R-:W-:Y:S01]  /*1050*/  FFMA.RM R6, R19, R15.reuse, R10.reuse ;  /* 0x0000000f13067223 */ /* 0x180fe2000000400a */
[C---:B------:R-:W-:Y:S02]  /*1060*/  ISETP.NE.AND P2, PT, R12.reuse, RZ, PT ;  /* 0x000000ff0c00720c */ /* 0x040fe40003f45270 */
        /* <DEDUP_REMOVED lines=18> */
.L_x_672:
[----:B------:R-:W-:-:S04]  /*1190*/  LOP3.LUT R0, R0, 0x80000000, RZ, 0xc0, !PT ;  /* 0x8000000000007812 */ /* 0x000fc800078ec0ff */
[----:B------:R-:W-:Y:S01]  /*11a0*/  LOP3.LUT R0, R0, 0x7f800000, RZ, 0xfc, !PT ;  /* 0x7f80000000007812 */ /* 0x000fe200078efcff */
[----:B------:R-:W-:Y:S06]  /*11b0*/  BRA `(.L_x_673) ;  /* 0x0000000000047947 */ /* 0x000fec0003800000 */
.L_x_671:
[----:B------:R-:W-:-:S07]  /*11c0*/  IMAD R0, R13, 0x800000, R0 ;  /* 0x008000000d007824 */ /* 0x000fce00078e0200 */
.L_x_673:
[----:B------:R-:W-:Y:S05]  /*11d0*/  BSYNC.RECONVERGENT B2 ;  /* 0x0000000000027941 */ /* 0x000fea0003800200 */
.L_x_670:
[----:B------:R-:W-:Y:S05]  /*11e0*/  BRA `(.L_x_674) ;  /* 0x0000000000207947 */ /* 0x000fea0003800000 */
.L_x_669:
[----:B------:R-:W-:-:S04]  /*11f0*/  LOP3.LUT R0, R13, 0x80000000, R12, 0x48, !PT ;  /* 0x800000000d007812 */ /* 0x000fc800078e480c */
[----:B------:R-:W-:Y:S01]  /*1200*/  LOP3.LUT R0, R0, 0x7f800000, RZ, 0xfc, !PT ;  /* 0x7f80000000007812 */ /* 0x000fe200078efcff */
[----:B------:R-:W-:Y:S06]  /*1210*/  BRA `(.L_x_674) ;  /* 0x0000000000147947 */ /* 0x000fec0003800000 */
.L_x_668:
[----:B------:R-:W-:Y:S01]  /*1220*/  LOP3.LUT R0, R13, 0x80000000, R12, 0x48, !PT ;  /* 0x800000000d007812 */ /* 0x000fe200078e480c */
[----:B------:R-:W-:Y:S06]  /*1230*/  BRA `(.L_x_674) ;  /* 0x00000000000c7947 */ /* 0x000fec0003800000 */
.L_x_667:
[----:B------:R-:W0:Y:S01]  /*1240*/  MUFU.RSQ R0, -QNAN ;  /* 0xffc0000000007908 */ /* 0x000e220000001400 */
[----:B------:R-:W-:Y:S05]  /*1250*/  BRA `(.L_x_674) ;  /* 0x0000000000047947 */ /* 0x000fea0003800000 */
.L_x_666:
[----:B------:R-:W-:-:S07]  /*1260*/  FADD.FTZ R0, R0, R3 ;  /* 0x0000000300007221 */ /* 0x000fce0000010000 */
.L_x_674:
[----:B------:R-:W-:Y:S05]  /*1270*/  BSYNC.RECONVERGENT B1 ;  /* 0x0000000000017941 */ /* 0x000fea0003800200 */
.L_x_664:
[----:B------:R-:W-:-:S04]  /*1280*/  HFMA2 R3, -RZ, RZ, 0, 0 ;  /* 0x00000000ff037431 */ /* 0x000fc800000001ff */
[----:B0-----:R-:W-:Y:S05]  /*1290*/  RET.REL.NODEC R2 `(project_7d_to_3d) ;  /* 0xffffffec02587950 */ /* 0x001fea0003c3ffff */
.L_x_675:
        /* <DEDUP_REMOVED lines=14> */
.L_x_739:


//--------------------- .text.project_to_7d_poincare --------------------------
	.section	.text.project_to_7d_poincare,"ax",@progbits
	.align	128
        .global         project_to_7d_poincare
        .type           project_to_7d_poincare,@function
        .size           project_to_7d_poincare,(.L_x_742 - project_to_7d_poincare)
        .other          project_to_7d_poincare,@"STO_CUDA_ENTRY STV_DEFAULT"
project_to_7d_poincare:
.text.project_to_7d_poincare:
        /* <DEDUP_REMOVED lines=8> */
[----:B------:R-:W0:Y:S01]  /*0080*/  LDCU UR6, c[0x0][0x394] ;  /* 0x00007280ff0677ac */ /* 0x000e220008000800 */
[----:B------:R-:W-:Y:S01]  /*0090*/  HFMA2 R0, -RZ, RZ, 0, 0 ;  /* 0x00000000ff007431 */ /* 0x000fe200000001ff */
[----:B------:R-:W1:Y:S01]  /*00a0*/  LDCU.64 UR14, c[0x0][0x358] ;  /* 0x00006b00ff0e77ac */ /* 0x000e620008000a00 */
[----:B0-----:R-:W-:Y:S02]  /*00b0*/  UISETP.GE.AND UP0, UPT, UR6, 0x1, UPT ;  /* 0x000000010600788c */ /* 0x001fe4000bf06270 */
[----:B------:R-:W-:-:S07]  /*00c0*/  IMAD R4, R4, UR6, RZ ;  /* 0x0000000604047c24 */ /* 0x000fce000f8e02ff */
[----:B-1----:R-:W-:Y:S05]  /*00d0*/  BRA.U !UP0, `(.L_x_676) ;  /* 0x0000000108a87547 */ /* 0x002fea000b800000 */
[----:B------:R-:W-:Y:S01]  /*00e0*/  UISETP.GE.U32.AND UP0, UPT, UR6, 0x7, UPT ;  /* 0x000000070600788c */ /* 0x000fe2000bf06070 */
[----:B------:R-:W-:Y:S01]  /*00f0*/  MOV R0, RZ ;  /* 0x000000ff00007202 */ /* 0x000fe20000000f00 */
[----:B------:R-:W-:Y:S01]  /*0100*/  UIADD3 UR5, UPT, UPT, UR6, -0x1, URZ ;  /* 0xffffffff06057890 */ /* 0x000fe2000fffe0ff */
[----:B------:R-:W-:-:S06]  /*0110*/  UMOV UR4, URZ ;  /* 0x000000ff00047c82 */ /* 0x000fcc0008000000 */
[----:B------:R-:W-:Y:S05]  /*0120*/  BRA.U !UP0, `(.L_x_677) ;  /* 0x00000001085c7547 */ /* 0x000fea000b800000 */
[----:B------:R-:W-:Y:S01]  /*0130*/  MOV R0, RZ ;  /* 0x000000ff00007202 */ /* 0x000fe20000000f00 */
[----:B------:R-:W-:-:S06]  /*0140*/  UMOV UR4, URZ ;  /* 0x000000ff00047c82 */ /* 0x000fcc0008000000 */
.L_x_678:
[----:B------:R-:W0:Y:S01]  /*0150*/  LDC.64 R2, c[0x0][0x380] ;  /* 0x0000e000ff027b82 */ /* 0x000e220000000a00 */
[----:B------:R-:W-:-:S05]  /*0160*/  IADD3 R5, PT, PT, R4, UR4, RZ ;  /* 0x0000000404057c10 */ /* 0x000fca000fffe0ff */
[----:B0-----:R-:W-:-:S05]  /*0170*/  IMAD.WIDE R2, R5, 0x4, R2 ;  /* 0x0000000405027825 */ /* 0x001fca00078e0202 */
[----:B------:R-:W2:Y:S04]  /*0180*/  LDG.E.CONSTANT R5, desc[UR14][R2.64] ;  /* 0x0000000e02057981 */ /* 0x000ea8000c1e9900 */
[----:B------:R-:W3:Y:S04]  /*0190*/  LDG.E.CONSTANT R7, desc[UR14][R2.64+0x4] ;  /* 0x0000040e02077981 */ /* 0x000ee8000c1e9900 */
[----:B------:R-:W4:Y:S04]  /*01a0*/  LDG.E.CONSTANT R9, desc[UR14][R2.64+0x8] ;  /* 0x0000080e02097981 */ /* 0x000f28000c1e9900 */
[----:B------:R-:W5:Y:S04]  /*01b0*/  LDG.E.CONSTANT R11, desc[UR14][R2.64+0xc] ;  /* 0x00000c0e020b7981 */ /* 0x000f68000c1e9900 */
[----:B------:R-:W5:Y:S04]  /*01c0*/  LDG.E.CONSTANT R13, desc[UR14][R2.64+0x10] ;  /* 0x0000100e020d7981 */ /* 0x000f68000c1e9900 */
[----:B------:R-:W5:Y:S04]  /*01d0*/  LDG.E.CONSTANT R15, desc[UR14][R2.64+0x14] ;  /* 0x0000140e020f7981 */ /* 0x000f68000c1e9900 */
[----:B------:R-:W5:Y:S01]  /*01e0*/  LDG.E.CONSTANT R17, desc[UR14][R2.64+0x18] ;  /* 0x0000180e02117981 */ /* 0x000f62000c1e9900 */
[----:B------:R-:W-:-:S02]  /*01f0*/  UISETP.NE.AND UP0, UPT, UR4, URZ, UPT ;  /* 0x000000ff0400728c */ /* 0x000fc4000bf05270 */
[----:B------:R-:W-:Y:S02]  /*0200*/  UIADD3 UR4, UPT, UPT, UR4, 0x7, URZ ;  /* 0x0000000704047890 */ /* 0x000fe4000fffe0ff */
[----:B------:R-:W-:Y:S01]  /*0210*/  UISETP.GT.U32.AND UP0, UPT, UR5, 0x5, !UP0 ;  /* 0x000000050500788c */ /* 0x000fe2000c704070 */
[----:B--2---:R-:W-:-:S04]  /*0220*/  FFMA R0, R5, R5, R0 ;  /* 0x0000000505007223 */ /* 0x004fc80000000000 */
[----:B---3--:R-:W-:-:S04]  /*0230*/  FFMA R0, R7, R7, R0 ;  /* 0x0000000707007223 */ /* 0x008fc80000000000 */
[----:B----4-:R-:W-:-:S04]  /*0240*/  FFMA R0, R9, R9, R0 ;  /* 0x0000000909007223 */ /* 0x010fc80000000000 */
[----:B-----5:R-:W-:-:S04]  /*0250*/  FFMA R0, R11, R11, R0 ;  /* 0x0000000b0b007223 */ /* 0x020fc80000000000 */
[----:B------:R-:W-:-:S04]  /*0260*/  FFMA R0, R13, R13, R0 ;  /* 0x0000000d0d007223 */ /* 0x000fc80000000000 */
[----:B------:R-:W-:-:S04]  /*0270*/  FFMA R0, R15, R15, R0 ;  /* 0x0000000f0f007223 */ /* 0x000fc80000000000 */
[----:B------:R-:W-:Y:S01]  /*0280*/  FFMA R0, R17, R17, R0 ;  /* 0x0000001111007223 */ /* 0x000fe20000000000 */
[----:B------:R-:W-:Y:S06]  /*0290*/  BRA.U !UP0, `(.L_x_678) ;  /* 0xfffffffd08ac7547 */ /* 0x000fec000b83ffff */
.L_x_677:
[----:B------:R-:W-:-:S09]  /*02a0*/  UISETP.GT.U32.AND UP0, UPT, UR5, 0x5, UPT ;  /* 0x000000050500788c */ /* 0x000fd2000bf04070 */
[----:B------:R-:W-:Y:S05]  /*02b0*/  BRA.U UP0, `(.L_x_676) ;  /* 0x0000000100307547 */ /* 0x000fea000b800000 */
[----:B------:R-:W0:Y:S01]  /*02c0*/  LDC.64 R6, c[0x0][0x380] ;  /* 0x0000e000ff067b82 */ /* 0x000e220000000a00 */
[----:B------:R-:W-:Y:S01]  /*02d0*/  UISETP.LT.U32.AND UP0, UPT, UR5, 0x6, UPT ;  /* 0x000000060500788c */ /* 0x000fe2000bf01070 */
[----:B------:R-:W-:-:S03]  /*02e0*/  IADD3 R5, PT, PT, R4, UR4, RZ ;  /* 0x0000000404057c10 */ /* 0x000fc6000fffe0ff */
[----:B------:R-:W-:-:S04]  /*02f0*/  USEL UR5, UR5, 0x6, UP0 ;  /* 0x0000000605057887 */ /* 0x000fc80008000000 */
[----:B------:R-:W-:-:S12]  /*0300*/  UIADD3 UR5, UPT, UPT, -UR5, URZ, URZ ;  /* 0x000000ff05057290 */ /* 0x000fd8000fffe1ff */
.L_x_679:
[----:B0-----:R-:W-:-:S06]  /*0310*/  IMAD.WIDE R2, R5, 0x4, R6 ;  /* 0x0000000405027825 */ /* 0x001fcc00078e0206 */
[----:B------:R-:W2:Y:S01]  /*0320*/  LDG.E.CONSTANT R3, desc[UR14][R2.64] ;  /* 0x0000000e02037981 */ /* 0x000ea2000c1e9900 */
[----:B------:R-:W-:Y:S01]  /*0330*/  UIADD3 UR5, UPT, UPT, UR5, 0x1, URZ ;  /* 0x0000000105057890 */ /* 0x000fe2000fffe0ff */
[----:B------:R-:W-:-:S03]  /*0340*/  IADD3 R5, PT, PT, R5, 0x1, RZ ;  /* 0x0000000105057810 */ /* 0x000fc60007ffe0ff */
[----:B------:R-:W-:Y:S01]  /*0350*/  UISETP.NE.AND UP0, UPT, UR5, 0x1, UPT ;  /* 0x000000010500788c */ /* 0x000fe2000bf05270 */
[----:B--2---:R-:W-:-:S08]  /*0360*/  FFMA R0, R3, R3, R0 ;  /* 0x0000000303007223 */ /* 0x004fd00000000000 */
[----:B------:R-:W-:Y:S05]  /*0370*/  BRA.U UP0, `(.L_x_679) ;  /* 0xfffffffd00e47547 */ /* 0x000fea000b83ffff */
.L_x_676:
[----:B------:R-:W-:-:S09]  /*0380*/  UISETP.GE.AND UP0, UPT, UR6, 0x8, UPT ;  /* 0x000000080600788c */ /* 0x000fd2000bf06270 */
[----:B------:R-:W-:Y:S05]  /*0390*/  BRA.U !UP0, `(.L_x_680) ;  /* 0x0000000508b07547 */ /* 0x000fea000b800000 */
[----:B------:R-:W-:Y:S02]  /*03a0*/  UIADD3 UR4, UPT, UPT, UR6, -0x8, URZ ;  /* 0xfffffff806047890 */ /* 0x000fe4000fffe0ff */
[----:B------:R-:W-:Y:S02]  /*03b0*/  UIADD3 UR5, UPT, UPT, UR6, -0x7, URZ ;  /* 0xfffffff906057890 */ /* 0x000fe4000fffe0ff */
[----:B------:R-:W-:Y:S02]  /*03c0*/  UISETP.GE.U32.AND UP0, UPT, UR4, 0xf, UPT ;  /* 0x0000000f0400788c */ /* 0x000fe4000bf06070 */
[----:B------:R-:W-:Y:S01]  /*03d0*/  ULOP3.LUT UR10, UR5, 0xf, URZ, 0xc0, !UPT ;  /* 0x0000000f050a7892 */ /* 0x000fe2000f8ec0ff */
[----:B------:R-:W-:-:S06]  /*03e0*/  UMOV UR4, 0x7 ;  /* 0x0000000700047882 */ /* 0x000fcc0000000000 */
[----:B------:R-:W-:Y:S05]  /*03f0*/  BRA.U !UP0, `(.L_x_681) ;  /* 0x0000000108c07547 */ /* 0x000fea000b800000 */
[----:B------:R-:W0:Y:S01]  /*0400*/  LDCU.64 UR8, c[0x0][0x380] ;  /* 0x00007000ff0877ac */ /* 0x000e220008000a00 */
[----:B------:R-:W-:Y:S01]  /*0410*/  VIADD R5, R4, 0x7 ;  /* 0x0000000704057836 */ /* 0x000fe20000000000 */
[----:B------:R-:W-:-:S04]  /*0420*/  ULOP3.LUT UR4, UR5, 0xfffffff0, URZ, 0xc0, !UPT ;  /* 0xfffffff005047892 */ /* 0x000fc8000f8ec0ff */
[----:B------:R-:W-:-:S03]  /*0430*/  UIADD3 UR6, UPT, UPT, -UR4, URZ, URZ ;  /* 0x000000ff04067290 */ /* 0x000fc6000fffe1ff */
[----:B------:R-:W-:Y:S01]  /*0440*/  UMOV UR4, URZ ;  /* 0x000000ff00047c82 */ /* 0x000fe20008000000 */
[----:B0-----:R-:W-:-:S04]  /*0450*/  UIADD3 UR7, UP0, UPT, UR8, 0x20, URZ ;  /* 0x0000002008077890 */ /* 0x001fc8000ff1e0ff */
[----:B------:R-:W-:-:S12]  /*0460*/  UIADD3.X UR8, UPT, UPT, URZ, UR9, URZ, UP0, !UPT ;  /* 0x00000009ff087290 */ /* 0x000fd800087fe4ff */
.L_x_682:
[----:B------:R-:W-:Y:S02]  /*0470*/  MOV R2, UR7 ;  /* 0x0000000700027c02 */ /* 0x000fe40008000f00 */
[----:B------:R-:W-:-:S03]  /*0480*/  MOV R3, UR8 ;  /* 0x0000000800037c02 */ /* 0x000fc60008000f00 */
[----:B------:R-:W-:-:S05]  /*0490*/  IMAD.WIDE R2, R5, 0x4, R2 ;  /* 0x0000000405027825 */ /* 0x000fca00078e0202 */
        /* <DEDUP_REMOVED lines=15> */
[----:B------:R-:W5:Y:S01]  /*0590*/  LDG.E.CONSTANT R12, desc[UR14][R2.64+0x1c] ;  /* 0x00001c0e020c7981 */ /* 0x000f62000c1e9900 */
[----:B------:R-:W-:Y:S01]  /*05a0*/  UIADD3 UR6, UPT, UPT, UR6, 0x10, URZ ;  /* 0x0000001006067890 */ /* 0x000fe2000fffe0ff */
[----:B------:R-:W-:Y:S01]  /*05b0*/  IADD3 R5, PT, PT, R5, 0x10, RZ ;  /* 0x0000001005057810 */ /* 0x000fe20007ffe0ff */
[----:B------:R-:W-:-:S02]  /*05c0*/  UIADD3 UR4, UPT, UPT, UR4, 0x10, URZ ;  /* 0x0000001004047890 */ /* 0x000fc4000fffe0ff */
[----:B------:R-:W-:Y:S01]  /*05d0*/  UISETP.NE.AND UP0, UPT, UR6, URZ, UPT ;  /* 0x000000ff0600728c */ /* 0x000fe2000bf05270 */
        /* <DEDUP_REMOVED lines=17> */
[----:B------:R-:W-:-:S12]  /*06f0*/  UIADD3 UR4, UPT, UPT, UR4, 0x7, URZ ;  /* 0x0000000704047890 */ /* 0x000fd8000fffe0ff */
.L_x_681:
[----:B------:R-:W-:-:S09]  /*0700*/  UISETP.NE.AND UP0, UPT, UR10, URZ, UPT ;  /* 0x000000ff0a00728c */ /* 0x000fd2000bf05270 */
[----:B------:R-:W-:Y:S05]  /*0710*/  BRA.U !UP0, `(.L_x_680) ;  /* 0x0000000108d07547 */ /* 0x000fea000b800000 */
[----:B------:R-:W-:Y:S02]  /*0720*/  UISETP.GE.U32.AND UP0, UPT, UR10, 0x8, UPT ;  /* 0x000000080a00788c */ /* 0x000fe4000bf06070 */
[----:B------:R-:W-:-:S04]  /*0730*/  ULOP3.LUT UR6, UR5, 0x7, URZ, 0xc0, !UPT ;  /* 0x0000000705067892 */ /* 0x000fc8000f8ec0ff */
[----:B------:R-:W-:-:S03]  /*0740*/  UISETP.NE.AND UP1, UPT, UR6, URZ, UPT ;  /* 0x000000ff0600728c */ /* 0x000fc6000bf25270 */
[----:B------:R-:W-:Y:S08]  /*0750*/  BRA.U !UP0, `(.L_x_683) ;  /* 0x0000000108507547 */ /* 0x000ff0000b800000 */
        /* <DEDUP_REMOVED lines=9> */
[----:B------:R-:W5:Y:S04]  /*07f0*/  LDG.E.CONSTANT R17, desc[UR14][R2.64+0x18] ;  /* 0x0000180e02117981 */ /* 0x000f68000c1e9900 */
[----:B------:R-:W5:Y:S01]  /*0800*/  LDG.E.CONSTANT R19, desc[UR14][R2.64+0x1c] ;  /* 0x00001c0e02137981 */ /* 0x000f62000c1e9900 */
[----:B------:R-:W-:Y:S01]  /*0810*/  UIADD3 UR4, UPT, UPT, UR4, 0x8, URZ ;  /* 0x0000000804047890 */ /* 0x000fe2000fffe0ff */
        /* <DEDUP_REMOVED lines=8> */
.L_x_683:
        /* <DEDUP_REMOVED lines=11> */
[----:B------:R-:W5:Y:S01]  /*0950*/  LDG.E.CONSTANT R11, desc[UR14][R2.64+0xc] ;  /* 0x00000c0e020b7981 */ /* 0x000f62000c1e9900 */
[----:B------:R-:W-:Y:S01]  /*0960*/  UIADD3 UR4, UPT, UPT, UR4, 0x4, URZ ;  /* 0x0000000404047890 */ /* 0x000fe2000fffe0ff */
[----:B--2---:R-:W-:-:S04]  /*0970*/  FFMA R0, R5, R5, R0 ;  /* 0x0000000505007223 */ /* 0x004fc80000000000 */
[----:B---3--:R-:W-:-:S04]  /*0980*/  FFMA R0, R7, R7, R0 ;  /* 0x0000000707007223 */ /* 0x008fc80000000000 */
[----:B----4-:R-:W-:-:S04]  /*0990*/  FFMA R0, R9, R9, R0 ;  /* 0x0000000909007223 */ /* 0x010fc80000000000 */
[----:B-----5:R-:W-:-:S07]  /*09a0*/  FFMA R0, R11, R11, R0 ;  /* 0x0000000b0b007223 */ /* 0x020fce0000000000 */
.L_x_684:
[----:B------:R-:W-:Y:S05]  /*09b0*/  BRA.U !UP1, `(.L_x_680) ;  /* 0x0000000109287547 */ /* 0x000fea000b800000 */
[----:B------:R-:W0:Y:S01]  /*09c0*/  LDC.64 R6, c[0x0][0x380] ;  /* 0x0000e000ff067b82 */ /* 0x000e220000000a00 */
[----:B------:R-:W-:Y:S01]  /*09d0*/  VIADD R5, R4, UR4 ;  /* 0x0000000404057c36 */ /* 0x000fe20008000000 */
[----:B------:R-:W-:-:S12]  /*09e0*/  UIADD3 UR5, UPT, UPT, -UR5, URZ, URZ ;  /* 0x000000ff05057290 */ /* 0x000fd8000fffe1ff */
.L_x_685:
[----:B0-----:R-:W-:-:S06]  /*09f0*/  IMAD.WIDE R2, R5, 0x4, R6 ;  /* 0x0000000405027825 */ /* 0x001fcc00078e0206 */
[----:B------:R-:W2:Y:S01]  /*0a00*/  LDG.E.CONSTANT R3, desc[UR14][R2.64] ;  /* 0x0000000e02037981 */ /* 0x000ea2000c1e9900 */
[----:B------:R-:W-:Y:S01]  /*0a10*/  UIADD3 UR5, UPT, UPT, UR5, 0x1, URZ ;  /* 0x0000000105057890 */ /* 0x000fe2000fffe0ff */
[----:B------:R-:W-:-:S03]  /*0a20*/  IADD3 R5, PT, PT, R5, 0x1, RZ ;  /* 0x0000000105057810 */ /* 0x000fc60007ffe0ff */
[----:B------:R-:W-:Y:S01]  /*0a30*/  UISETP.NE.AND UP0, UPT, UR5, URZ, UPT ;  /* 0x000000ff0500728c */ /* 0x000fe2000bf05270 */
[----:B--2---:R-:W-:-:S08]  /*0a40*/  FFMA R0, R3, R3, R0 ;  /* 0x0000000303007223 */ /* 0x004fd00000000000 */
[----:B------:R-:W-:Y:S05]  /*0a50*/  BRA.U UP0, `(.L_x_685) ;  /* 0xfffffffd00e47547 */ /* 0x000fea000b83ffff */
.L_x_680:
[----:B------:R-:W-:Y:S01]  /*0a60*/  FADD R0, R0, 9.9999999392252902908e-09 ;  /* 0x322bcc7700007421 */ /* 0x000fe20000000000 */
[----:B------:R-:W-:Y:S03]  /*0a70*/  BSSY.RECONVERGENT B0, `(.L_x_686) ;  /* 0x000000d000007945 */ /* 0x000fe60003800200 */
[----:B------:R0:W1:Y:S01]  /*0a80*/  MUFU.RSQ R5, R0 ;  /* 0x0000000000057308 */ /* 0x0000620000001400 */
[----:B------:R-:W-:-:S04]  /*0a90*/  IADD3 R2, PT, PT, R0, -0xd000000, RZ ;  /* 0xf300000000027810 */ /* 0x000fc80007ffe0ff */
[----:B------:R-:W-:-:S13]  /*0aa0*/  ISETP.GT.U32.AND P0, PT, R2, 0x727fffff, PT ;  /* 0x727fffff0200780c */ /* 0x000fda0003f04070 */
[----:B01----:R-:W-:Y:S05]  /*0ab0*/  @!P0 BRA `(.L_x_687) ;  /* 0x0000000000108947 */ /* 0x003fea0003800000 */
[----:B------:R-:W-:-:S07]  /*0ac0*/  MOV R8, 0xae0 ;  /* 0x00000ae000087802 */ /* 0x000fce0000000f00 */
[----:B------:R-:W-:Y:S05]  /*0ad0*/  CALL.REL.NOINC `($__internal_23_$__cuda_sm20_sqrt_rn_f32_slowpath) ;  /* 0x0000000c00d87944 */ /* 0x000fea0003c00000 */
[----:B------:R-:W-:Y:S01]  /*0ae0*/  MOV R3, R0 ;  /* 0x0000000000037202 */ /* 0x000fe20000000f00 */
[----:B------:R-:W-:Y:S06]  /*0af0*/  BRA `(.L_x_688) ;  /* 0x0000000000107947 */ /* 0x000fec0003800000 */
.L_x_687:
[----:B------:R-:W-:Y:S01]  /*0b00*/  FMUL.FTZ R3, R0, R5 ;  /* 0x0000000500037220 */ /* 0x000fe20000410000 */
[----:B------:R-:W-:-:S03]  /*0b10*/  FMUL.FTZ R2, R5, 0.5 ;  /* 0x3f00000005027820 */ /* 0x000fc60000410000 */
[----:B------:R-:W-:-:S04]  /*0b20*/  FFMA R0, -R3, R3, R0 ;  /* 0x0000000303007223 */ /* 0x000fc80000000100 */
[----:B------:R-:W-:-:S07]  /*0b30*/  FFMA R3, R0, R2, R3 ;  /* 0x0000000200037223 */ /* 0x000fce0000000003 */
.L_x_688:
[----:B------:R-:W-:Y:S05]  /*0b40*/  BSYNC.RECONVERGENT B0 ;  /* 0x0000000000007941 */ /* 0x000fea0003800200 */
.L_x_686:
[----:B------:R-:W0:Y:S01]  /*0b50*/  LDC R8, c[0x3][0x54] ;  /* 0x00c01500ff087b82 */ /* 0x000e220000000800 */
[----:B------:R-:W1:Y:S01]  /*0b60*/  LDCU UR4, c[0x3][0x4c] ;  /* 0x00c00980ff0477ac */ /* 0x000e620008000800 */
[----:B------:R-:W-:Y:S01]  /*0b70*/  FADD R0, R3, 1 ;  /* 0x3f80000003007421 */ /* 0x000fe20000000000 */
[----:B------:R-:W-:Y:S01]  /*0b80*/  BSSY.RECONVERGENT B0, `(.L_x_689) ;  /* 0x0000015000007945 */ /* 0x000fe20003800200 */
[----:B------:R-:W2:Y:S02]  /*0b90*/  LDCU UR5, c[0x0][0x398] ;  /* 0x00007300ff0577ac */ /* 0x000ea40008000800 */
[----:B-1----:R-:W-:-:S04]  /*0ba0*/  FADD R0, R0, UR4 ;  /* 0x0000000400007e21 */ /* 0x002fc80008000000 */
[----:B--2---:R-:W-:Y:S01]  /*0bb0*/  FADD R2, R0, UR5 ;  /* 0x0000000500027e21 */ /* 0x004fe20008000000 */
[----:B0-----:R-:W-:-:S13]  /*0bc0*/  FSETP.GT.AND P0, PT, R3, R8, PT ;  /* 0x000000080300720b */ /* 0x001fda0003f04000 */
[----:B------:R-:W-:Y:S05]  /*0bd0*/  @!P0 BRA `(.L_x_690) ;  /* 0x00000000003c8947 */ /* 0x000fea0003800000 */
        /* <DEDUP_REMOVED lines=9> */
[----:B------:R-:W-:Y:S02]  /*0c70*/  MOV R0, R3 ;  /* 0x0000000300007202 */ /* 0x000fe40000000f00 */
[----:B------:R-:W-:-:S07]  /*0c80*/  MOV R6, 0xca0 ;  /* 0x00000ca000067802 */ /* 0x000fce0000000f00 */
[----:B------:R-:W-:Y:S05]  /*0c90*/  CALL.REL.NOINC `($__internal_24_$__cuda_sm3x_div_rn_noftz_f32_slowpath) ;  /* 0x0000000c00c47944 */ /* 0x000fea0003c00000 */
[----:B------:R-:W-:-:S07]  /*0ca0*/  MOV R5, R0 ;  /* 0x0000000000057202 */ /* 0x000fce0000000f00 */
.L_x_692:
[----:B------:R-:W-:Y:S05]  /*0cb0*/  BSYNC.RECONVERGENT B1 ;  /* 0x0000000000017941 */ /* 0x000fea0003800200 */
.L_x_691:
[----:B------:R-:W-:-:S07]  /*0cc0*/  FMUL R2, R2, R5 ;  /* 0x0000000502027220 */ /* 0x000fce0000400000 */
.L_x_690:
[----:B------:R-:W-:Y:S05]  /*0cd0*/  BSYNC.RECONVERGENT B0 ;  /* 0x0000000000007941 */ /* 0x000fea0003800200 */
.L_x_689:
[----:B------:R-:W0:Y:S01]  /*0ce0*/  LDC R3, c[0x0][0x394] ;  /* 0x0000e500ff037b82 */ /* 0x000e220000000800 */
[----:B------:R-:W-:Y:S01]  /*0cf0*/  VIADD R0, R2, 0x1800000 ;  /* 0x0180000002007836 */ /* 0x000fe20000000000 */
[----:B------:R-:W-:Y:S04]  /*0d00*/  BSSY.RECONVERGENT B0, `(.L_x_693) ;  /* 0x000000d000007945 */ /* 0x000fe80003800200 */
[----:B------:R-:W-:-:S04]  /*0d10*/  LOP3.LUT R0, R0, 0x7f800000, RZ, 0xc0, !PT ;  /* 0x7f80000000007812 */ /* 0x000fc800078ec0ff */
[----:B------:R-:W-:Y:S02]  /*0d20*/  ISETP.GT.U32.AND P0, PT, R0, 0x1ffffff, PT ;  /* 0x01ffffff0000780c */ /* 0x000fe40003f04070 */
[----:B0-----:R-:W-:-:S11]  /*0d30*/  ISETP.GE.AND P3, PT, R3, 0x1, PT ;  /* 0x000000010300780c */ /* 0x001fd60003f66270 */
[----:B------:R-:W-:Y:S05]  /*0d40*/  @P0 BRA `(.L_x_694) ;  /* 0x0000000000100947 */ /* 0x000fea0003800000 */
[----:B------:R-:W-:-:S07]  /*0d50*/  MOV R6, 0xd70 ;  /* 0x00000d7000067802 */ /* 0x000fce0000000f00 */
[----:B------:R-:W-:Y:S05]  /*0d60*/  CALL.REL.NOINC `($__internal_22_$__cuda_sm20_rcp_rn_f32_slowpath) ;  /* 0x0000000800647944 */ /* 0x000fea0003c00000 */
[----:B------:R-:W-:Y:S01]  /*0d70*/  MOV R0, R3 ;  /* 0x0000000300007202 */ /* 0x000fe20000000f00 */
[----:B------:R-:W-:Y:S06]  /*0d80*/  BRA `(.L_x_695) ;  /* 0x0000000000107947 */ /* 0x000fec0003800000 */
.L_x_694:
[----:B------:R-:W0:Y:S02]  /*0d90*/  MUFU.RCP R3, R2 ;  /* 0x0000000200037308 */ /* 0x000e240000001000 */
[----:B0-----:R-:W-:-:S04]  /*0da0*/  FFMA R0, R3, R2, -1 ;  /* 0xbf80000003007423 */ /* 0x001fc80000000002 */
[----:B------:R-:W-:-:S04]  /*0db0*/  FADD.FTZ R0, -R0, -RZ ;  /* 0x800000ff00007221 */ /* 0x000fc80000010100 */
[----:B------:R-:W-:-:S07]  /*0dc0*/  FFMA R0, R3, R0, R3 ;  /* 0x0000000003007223 */ /* 0x000fce0000000003 */
.L_x_695:
[----:B------:R-:W-:Y:S05]  /*0dd0*/  BSYNC.RECONVERGENT B0 ;  /* 0x0000000000007941 */ /* 0x000fea0003800200 */
.L_x_693:
[----:B------:R-:W-:Y:S05]  /*0de0*/  @!P3 EXIT ;  /* 0x000000000000b94d */ /* 0x000fea0003800000 */
[----:B------:R-:W0:Y:S01]  /*0df0*/  LDCU UR7, c[0x0][0x394] ;  /* 0x00007280ff0777ac */ /* 0x000e220008000800 */
[----:B------:R-:W-:Y:S01]  /*0e00*/  UMOV UR4, URZ ;  /* 0x000000ff00047c82 */ /* 0x000fe20008000000 */
[----:B0-----:R-:W-:Y:S02]  /*0e10*/  UISETP.GE.U32.AND UP0, UPT, UR7, 0x10, UPT ;  /* 0x000000100700788c */ /* 0x001fe4000bf06070 */
[----:B------:R-:W-:-:S06]  /*0e20*/  ULOP3.LUT UR12, UR7, 0xf, URZ, 0xc0, !UPT ;  /* 0x0000000f070c7892 */ /* 0x000fcc000f8ec0ff */
[----:B------:R-:W-:Y:S01]  /*0e30*/  ISETP.NE.AND P0, PT, RZ, UR12, PT ;  /* 0x0000000cff007c0c */ /* 0x000fe2000bf05270 */
[----:B------:R-:W-:-:S12]  /*0e40*/  BRA.U !UP0, `(.L_x_696) ;  /* 0x0000000508087547 */ /* 0x000fd8000b800000 */
[----:B------:R-:W0:Y:S01]  /*0e50*/  LDCU.128 UR8, c[0x0][0x380] ;  /* 0x00007000ff0877ac */ /* 0x000e220008000c00 */
[----:B------:R-:W-:Y:S01]  /*0e60*/  MOV R5, R4 ;  /* 0x0000000400057202 */ /* 0x000fe20000000f00 */
[----:B------:R-:W-:Y:S02]  /*0e70*/  ULOP3.LUT UR4, UR7, 0x7ffffff0, URZ, 0xc0, !UPT ;  /* 0x7ffffff007047892 */ /* 0x000fe4000f8ec0ff */
[----:B0-----:R-:W-:Y:S02]  /*0e80*/  UIADD3 UR8, UP1, UPT, UR8, 0x20, URZ ;  /* 0x0000002008087890 */ /* 0x001fe4000ff3e0ff */
[----:B------:R-:W-:Y:S02]  /*0e90*/  UIADD3 UR5, UP0, UPT, UR10, 0x20, URZ ;  /* 0x000000200a057890 */ /* 0x000fe4000ff1e0ff */
[----:B------:R-:W-:Y:S02]  /*0ea0*/  UIADD3 UR10, UPT, UPT, -UR4, URZ, URZ ;  /* 0x000000ff040a7290 */ /* 0x000fe4000fffe1ff */
[----:B------:R-:W-:-:S02]  /*0eb0*/  UIADD3.X UR9, UPT, UPT, URZ, UR9, URZ, UP1, !UPT ;  /* 0x00000009ff097290 */ /* 0x000fc40008ffe4ff */
[----:B------:R-:W-:-:S12]  /*0ec0*/  UIADD3.X UR6, UPT, UPT, URZ, UR11, URZ, UP0, !UPT ;  /* 0x0000000bff067290 */ /* 0x000fd800087fe4ff */
.L_x_697:
[----:B------:R-:W-:Y:S02]  /*0ed0*/  MOV R6, UR8 ;  /* 0x0000000800067c02 */ /* 0x000fe40008000f00 */
[----:B------:R-:W-:-:S03]  /*0ee0*/  MOV R7, UR9 ;  /* 0x0000000900077c02 */ /* 0x000fc60008000f00 */
[----:B------:R-:W-:-:S05]  /*0ef0*/  IMAD.WIDE R6, R5, 0x4, R6 ;  /* 0x0000000405067825 */ /* 0x000fca00078e0206 */
[----:B0-----:R-:W2:Y:S04]  /*0f00*/  LDG.E.CONSTANT R8, desc[UR14][R6.64+-0x20] ;  /* 0xffffe00e06087981 */ /* 0x001ea8000c1e9900 */
        /* <DEDUP_REMOVED lines=15> */
[----:B------:R-:W-:Y:S01]  /*1000*/  MOV R2, UR5 ;  /* 0x0000000500027c02 */ /* 0x000fe20008000f00 */
[----:B------:R-:W-:Y:S01]  /*1010*/  IMAD.U32 R3, RZ, RZ, UR6 ;  /* 0x00000006ff037e24 */ /* 0x000fe2000f8e00ff */
[----:B------:R-:W-:-:S03]  /*1020*/  UIADD3 UR10, UPT, UPT, UR10, 0x10, URZ ;  /* 0x000000100a0a7890 */ /* 0x000fc6000fffe0ff */
[C---:B------:R-:W-:Y:S01]  /*1030*/  IMAD.WIDE R2, R5.reuse, 0x4, R2 ;  /* 0x0000000405027825 */ /* 0x040fe200078e0202 */
[----:B------:R-:W-:Y:S01]  /*1040*/  UISETP.NE.AND UP0, UPT, UR10, URZ, UPT ;  /* 0x000000ff0a00728c */ /* 0x000fe2000bf05270 */
[----:B------:R-:W-:Y:S02]  /*1050*/  IADD3 R5, PT, PT, R5, 0x10, RZ ;  /* 0x0000001005057810 */ /* 0x000fe40007ffe0ff */
[-C--:B--2---:R-:W-:Y:S01]  /*1060*/  FMUL R8, R8, R0.reuse ;  /* 0x0000000008087220 */ /* 0x084fe20000400000 */
[----:B---3--:R-:W-:-:S04]  /*1070*/  FMUL R10, R10, R0 ;  /* 0x000000000a0a7220 */ /* 0x008fc80000400000 */
[----:B------:R0:W-:Y:S01]  /*1080*/  STG.E desc[UR14][R2.64+-0x20], R8 ;  /* 0xffffe00802007986 */ /* 0x0001e2000c10190e */
[----:B----4-:R-:W-:-:S03]  /*1090*/  FMUL R12, R12, R0 ;  /* 0x000000000c0c7220 */ /* 0x010fc60000400000 */
[----:B------:R0:W-:Y:S01]  /*10a0*/  STG.E desc[UR14][R2.64+-0x1c], R10 ;  /* 0xffffe40a02007986 */ /* 0x0001e2000c10190e */
[----:B-----5:R-:W-:-:S03]  /*10b0*/  FMUL R14, R14, R0 ;  /* 0x000000000e0e7220 */ /* 0x020fc60000400000 */
[----:B------:R0:W-:Y:S01]  /*10c0*/  STG.E desc[UR14][R2.64+-0x18], R12 ;  /* 0xffffe80c02007986 */ /* 0x0001e2000c10190e */
[----:B------:R-:W-:-:S03]  /*10d0*/  FMUL R16, R16, R0 ;  /* 0x0000000010107220 */ /* 0x000fc60000400000 */
        /* <DEDUP_REMOVED lines=22> */
[----:B------:R0:W-:Y:S04]  /*1240*/  STG.E desc[UR14][R2.64+0x18], R11 ;  /* 0x0000180b02007986 */ /* 0x0001e8000c10190e */
[----:B------:R0:W-:Y:S01]  /*1250*/  STG.E desc[UR14][R2.64+0x1c], R29 ;  /* 0x00001c1d02007986 */ /* 0x0001e2000c10190e */
[----:B------:R-:W-:Y:S05]  /*1260*/  BRA.U UP0, `(.L_x_697) ;  /* 0xfffffffd00187547 */ /* 0x000fea000b83ffff */
.L_x_696:
[----:B------:R-:W-:Y:S05]  /*1270*/  @!P0 EXIT ;  /* 0x000000000000894d */ /* 0x000fea0003800000 */
[----:B------:R-:W-:Y:S02]  /*1280*/  UISETP.GE.U32.AND UP0, UPT, UR12, 0x8, UPT ;  /* 0x000000080c00788c */ /* 0x000fe4000bf06070 */
[----:B------:R-:W-:-:S06]  /*1290*/  ULOP3.LUT UR6, UR7, 0x7, URZ, 0xc0, !UPT ;  /* 0x0000000707067892 */ /* 0x000fcc000f8ec0ff */
[----:B------:R-:W-:Y:S01]  /*12a0*/  ISETP.NE.AND P0, PT, RZ, UR6, PT ;  /* 0x00000006ff007c0c */ /* 0x000fe2000bf05270 */
[----:B------:R-:W-:-:S12]  /*12b0*/  BRA.U !UP0, `(.L_x_698) ;  /* 0x0000000108787547 */ /* 0x000fd8000b800000 */
[----:B------:R-:W1:Y:S01]  /*12c0*/  LDC.64 R6, c[0x0][0x380] ;  /* 0x0000e000ff067b82 */ /* 0x000e620000000a00 */
[----:B------:R-:W-:-:S07]  /*12d0*/  IADD3 R5, PT, PT, R4, UR4, RZ ;  /* 0x0000000404057c10 */ /* 0x000fce000fffe0ff */
[----:B0-----:R-:W0:Y:S01]  /*12e0*/  LDC.64 R2, c[0x0][0x388] ;  /* 0x0000e200ff027b82 */ /* 0x001e220000000a00 */
[----:B-1----:R-:W-:-:S05]  /*12f0*/  IMAD.WIDE R6, R5, 0x4, R6 ;  /* 0x0000000405067825 */ /* 0x002fca00078e0206 */
        /* <DEDUP_REMOVED lines=8> */
[----:B0-----:R-:W-:Y:S01]  /*1380*/  IMAD.WIDE R2, R5, 0x4, R2 ;  /* 0x0000000405027825 */ /* 0x001fe200078e0202 */
[----:B------:R-:W-:-:S03]  /*1390*/  UIADD3 UR4, UPT, UPT, UR4, 0x8, URZ ;  /* 0x0000000804047890 */ /* 0x000fc6000fffe0ff */
        /* <DEDUP_REMOVED lines=15> */
[----:B------:R1:W-:Y:S02]  /*1490*/  STG.E desc[UR14][R2.64+0x1c], R23 ;  /* 0x00001c1702007986 */ /* 0x0003e4000c10190e */
.L_x_698:
[----:B------:R-:W-:Y:S05]  /*14a0*/  @!P0 EXIT ;  /* 0x000000000000894d */ /* 0x000fea0003800000 */
[----:B------:R-:W-:Y:S02]  /*14b0*/  UISETP.GE.U32.AND UP0, UPT, UR6, 0x4, UPT ;  /* 0x000000040600788c */ /* 0x000fe4000bf06070 */
[----:B------:R-:W-:-:S06]  /*14c0*/  ULOP3.LUT UR5, UR7, 0x3, URZ, 0xc0, !UPT ;  /* 0x0000000307057892 */ /* 0x000fcc000f8ec0ff */
[----:B------:R-:W-:Y:S01]  /*14d0*/  ISETP.NE.AND P0, PT, RZ, UR5, PT ;  /* 0x00000005ff007c0c */ /* 0x000fe2000bf05270 */
[----:B------:R-:W-:-:S12]  /*14e0*/  BRA.U !UP0, `(.L_x_699) ;  /* 0x0000000108487547 */ /* 0x000fd8000b800000 */
[----:B01----:R-:W0:Y:S01]  /*14f0*/  LDC.64 R2, c[0x0][0x380] ;  /* 0x0000e000ff027b82 */ /* 0x003e220000000a00 */
[----:B------:R-:W-:-:S07]  /*1500*/  IADD3 R5, PT, PT, R4, UR4, RZ ;  /* 0x0000000404057c10 */ /* 0x000fce000fffe0ff */
[----:B------:R-:W1:Y:S01]  /*1510*/  LDC.64 R6, c[0x0][0x388] ;  /* 0x0000e200ff067b82 */ /* 0x000e620000000a00 */
[----:B0-----:R-:W-:-:S05]  /*1520*/  IMAD.WIDE R2, R5, 0x4, R2 ;  /* 0x0000000405027825 */ /* 0x001fca00078e0202 */
[----:B------:R-:W2:Y:S04]  /*1530*/  LDG.E.CONSTANT R9, desc[UR14][R2.64] ;  /* 0x0000000e02097981 */ /* 0x000ea8000c1e9900 */
[----:B------:R-:W3:Y:S04]  /*1540*/  LDG.E.CONSTANT R11, desc[UR14][R2.64+0x4] ;  /* 0x0000040e020b7981 */ /* 0x000ee8000c1e9900 */
[----:B------:R-:W4:Y:S04]  /*1550*/  LDG.E.CONSTANT R13, desc[UR14][R2.64+0x8] ;  /* 0x0000080e020d7981 */ /* 0x000f28000c1e9900 */
[----:B------:R-:W5:Y:S01]  /*1560*/  LDG.E.CONSTANT R15, desc[UR14][R2.64+0xc] ;  /* 0x00000c0e020f7981 */ /* 0x000f62000c1e9900 */
[----:B-1----:R-:W-:Y:S01]  /*1570*/  IMAD.WIDE R6, R5, 0x4, R6 ;  /* 0x0000000405067825 */ /* 0x002fe200078e0206 */
[----:B------:R-:W-:-:S03]  /*1580*/  UIADD3 UR4, UPT, UPT, UR4, 0x4, URZ ;  /* 0x0000000404047890 */ /* 0x000fc6000fffe0ff */
[-C--:B--2---:R-:W-:Y:S01]  /*1590*/  FMUL R9, R9, R0.reuse ;  /* 0x0000000009097220 */ /* 0x084fe20000400000 */
[----:B---3--:R-:W-:-:S04]  /*15a0*/  FMUL R11, R11, R0 ;  /* 0x000000000b0b7220 */ /* 0x008fc80000400000 */
[----:B------:R2:W-:Y:S01]  /*15b0*/  STG.E desc[UR14][R6.64], R9 ;  /* 0x0000000906007986 */ /* 0x0005e2000c10190e */
[----:B----4-:R-:W-:-:S03]  /*15c0*/  FMUL R13, R13, R0 ;  /* 0x000000000d0d7220 */ /* 0x010fc60000400000 */
[----:B------:R2:W-:Y:S01]  /*15d0*/  STG.E desc[UR14][R6.64+0x4], R11 ;  /* 0x0000040b06007986 */ /* 0x0005e2000c10190e */
[----:B-----5:R-:W-:-:S03]  /*15e0*/  FMUL R15, R15, R0 ;  /* 0x000000000f0f7220 */ /* 0x020fc60000400000 */
[----:B------:R2:W-:Y:S04]  /*15f0*/  STG.E desc[UR14][R6.64+0x8], R13 ;  /* 0x0000080d06007986 */ /* 0x0005e8000c10190e */
[----:B------:R2:W-:Y:S02]  /*1600*/  STG.E desc[UR14][R6.64+0xc], R15 ;  /* 0x00000c0f06007986 */ /* 0x0005e4000c10190e */
.L_x_699:
[----:B------:R-:W-:Y:S05]  /*1610*/  @!P0 EXIT ;  /* 0x000000000000894d */ /* 0x000fea0003800000 */
[----:B012---:R-:W0:Y:S01]  /*1620*/  LDC.64 R8, c[0x0][0x380] ;  /* 0x0000e000ff087b82 */ /* 0x007e220000000a00 */
[----:B------:R-:W-:Y:S01]  /*1630*/  IADD3 R11, PT, PT, R4, UR4, RZ ;  /* 0x00000004040b7c10 */ /* 0x000fe2000fffe0ff */
[----:B------:R-:W-:-:S06]  /*1640*/  UIADD3 UR5, UPT, UPT, -UR5, URZ, URZ ;  /* 0x000000ff05057290 */ /* 0x000fcc000fffe1ff */
[----:B------:R-:W1:Y:S06]  /*1650*/  LDC.64 R6, c[0x0][0x388] ;  /* 0x0000e200ff067b82 */ /* 0x000e6c0000000a00 */
.L_x_700:
[----:B0-----:R-:W-:-:S06]  /*1660*/  IMAD.WIDE R4, R11, 0x4, R8 ;  /* 0x000000040b047825 */ /* 0x001fcc00078e0208 */
[----:B--2---:R-:W2:Y:S01]  /*1670*/  LDG.E.CONSTANT R5, desc[UR14][R4.64] ;  /* 0x0000000e04057981 */ /* 0x004ea2000c1e9900 */
[C---:B-1----:R-:W-:Y:S01]  /*1680*/  IMAD.WIDE R2, R11.reuse, 0x4, R6 ;  /* 0x000000040b027825 */ /* 0x042fe200078e0206 */
[----:B------:R-:W-:Y:S01]  /*1690*/  UIADD3 UR5, UPT, UPT, UR5, 0x1, URZ ;  /* 0x0000000105057890 */ /* 0x000fe2000fffe0ff */
[----:B------:R-:W-:-:S03]  /*16a0*/  IADD3 R11, PT, PT, R11, 0x1, RZ ;  /* 0x000000010b0b7810 */ /* 0x000fc60007ffe0ff */
[----:B------:R-:W-:Y:S01]  /*16b0*/  UISETP.NE.AND UP0, UPT, UR5, URZ, UPT ;  /* 0x000000ff0500728c */ /* 0x000fe2000bf05270 */
[----:B--2---:R-:W-:-:S05]  /*16c0*/  FMUL R13, R5, R0 ;  /* 0x00000000050d7220 */ /* 0x004fca0000400000 */
[----:B------:R2:W-:Y:S03]  /*16d0*/  STG.E desc[UR14][R2.64], R13 ;  /* 0x0000000d02007986 */ /* 0x0005e6000c10190e */
[----:B------:R-:W-:Y:S05]  /*16e0*/  BRA.U UP0, `(.L_x_700) ;  /* 0xfffffffd00dc7547 */ /* 0x000fea000b83ffff */
[----:B------:R-:W-:Y:S05]  /*16f0*/  EXIT ;  /* 0x000000000000794d */ /* 0x000fea0003800000 */
        .weak           $__internal_22_$__cuda_sm20_rcp_rn_f32_slowpath
        .type           $__internal_22_$__cuda_sm20_rcp_rn_f32_slowpath,@function
        .size           $__internal_22_$__cuda_sm20_rcp_rn_f32_slowpath,($__internal_23_$__cuda_sm20_sqrt_rn_f32_slowpath - $__internal_22_$__cuda_sm20_rcp_rn_f32_slowpath)
$__internal_22_$__cuda_sm20_rcp_rn_f32_slowpath:
        /* <DEDUP_REMOVED lines=15> */
.L_x_702:
[----:B------:R-:W-:-:S04]  /*17f0*/  IADD3 R9, PT, PT, R7, -0xfd, RZ ;  /* 0xffffff0307097810 */ /* 0x000fc80007ffe0ff */
        /* <DEDUP_REMOVED lines=28> */
[----:B------:R-:W-:-:S04]  /*19c0*/  @!P0 IADD3 R3, PT, PT, R3, 0x1, RZ ;  /* 0x0000000103038810 */ /* 0x000fc80007ffe0ff */
[----:B------:R-:W-:-:S04]  /*19d0*/  @!P1 SHF.L.U32 R3, R3, 0x1, RZ ;  /* 0x0000000103039819 */ /* 0x000fc800000006ff */
[----:B------:R-:W-:Y:S01]  /*19e0*/  LOP3.LUT R3, R3, 0x80000000, R2, 0xf8, !PT ;  /* 0x8000000003037812 */ /* 0x000fe200078ef802 */
[----:B------:R-:W-:Y:S06]  /*19f0*/  BRA `(.L_x_703) ;  /* 0x0000000000047947 */ /* 0x000fec0003800000 */
.L_x_704:
[----:B------:R0:W1:Y:S02]  /*1a00*/  MUFU.RCP R3, R2 ;  /* 0x0000000200037308 */ /* 0x0000640000001000 */
.L_x_703:
[----:B------:R-:W-:Y:S05]  /*1a10*/  BSYNC.RECONVERGENT B1 ;  /* 0x0000000000017941 */ /* 0x000fea0003800200 */
.L_x_701:
[----:B------:R-:W-:-:S04]  /*1a20*/  MOV R7, 0x0 ;  /* 0x0000000000077802 */ /* 0x000fc80000000f00 */
[----:B01----:R-:W-:Y:S05]  /*1a30*/  RET.REL.NODEC R6 `(project_to_7d_poincare) ;  /* 0xffffffe406707950 */ /* 0x003fea0003c3ffff */
        .weak           $__internal_23_$__cuda_sm20_sqrt_rn_f32_slowpath
        .type           $__internal_23_$__cuda_sm20_sqrt_rn_f32_slowpath,@function
        .size           $__internal_23_$__cuda_sm20_sqrt_rn_f32_slowpath,($__internal_24_$__cuda_sm3x_div_rn_noftz_f32_slowpath - $__internal_23_$__cuda_sm20_sqrt_rn_f32_slowpath)
$__internal_23_$__cuda_sm20_sqrt_rn_f32_slowpath:
[----:B------:R-:W-:-:S13]  /*1a40*/  LOP3.LUT P0, RZ, R0, 0x7fffffff, RZ, 0xc0, !PT ;  /* 0x7fffffff00ff7812 */ /* 0x000fda000780c0ff */
[----:B------:R-:W-:Y:S01]  /*1a50*/  @!P0 MOV R2, R0 ;  /* 0x0000000000028202 */ /* 0x000fe20000000f00 */
        /* <DEDUP_REMOVED lines=17> */
.L_x_705:
[----:B------:R-:W-:Y:S01]  /*1b70*/  HFMA2 R3, -RZ, RZ, 0, 0 ;  /* 0x00000000ff037431 */ /* 0x000fe200000001ff */
[----:B------:R-:W-:Y:S02]  /*1b80*/  MOV R0, R2 ;  /* 0x0000000200007202 */ /* 0x000fe40000000f00 */
[----:B------:R-:W-:-:S04]  /*1b90*/  MOV R2, R8 ;  /* 0x0000000800027202 */ /* 0x000fc80000000f00 */
[----:B------:R-:W-:Y:S05]  /*1ba0*/  RET.REL.NODEC R2 `(project_to_7d_poincare) ;  /* 0xffffffe402147950 */ /* 0x000fea0003c3ffff */
        .weak           $__internal_24_$__cuda_sm3x_div_rn_noftz_f32_slowpath
        .type           $__internal_24_$__cuda_sm3x_div_rn_noftz_f32_slowpath,@function
        .size           $__internal_24_$__cuda_sm3x_div_rn_noftz_f32_slowpath,(.L_x_742 - $__internal_24_$__cuda_sm3x_div_rn_noftz_f32_slowpath)
$__internal_24_$__cuda_sm3x_div_rn_noftz_f32_slowpath:
[----:B------:R-:W0:Y:S01]  /*1bb0*/  LDC R3, c[0x3][0x54] ;  /* 0x00c01500ff037b82 */ /* 0x000e220000000800 */
[----:B------:R-:W-:Y:S01]  /*1bc0*/  SHF.R.U32.HI R5, RZ, 0x17, R0 ;  /* 0x00000017ff057819 */ /* 0x000fe20000011600 */
[----:B------:R-:W1:Y:S01]  /*1bd0*/  LDCU UR4, c[0x3][0x54] ;  /* 0x00c00a80ff0477ac */ /* 0x000e620008000800 */
[----:B------:R-:W-:Y:S02]  /*1be0*/  BSSY.RECONVERGENT B2, `(.L_x_706) ;  /* 0x0000063000027945 */ /* 0x000fe40003800200 */
[----:B------:R-:W-:-:S04]  /*1bf0*/  LOP3.LUT R11, R5, 0xff, RZ, 0xc0, !PT ;  /* 0x000000ff050b7812 */ /* 0x000fc800078ec0ff */
[----:B------:R-:W-:Y:S02]  /*1c00*/  IADD3 R10, PT, PT, R11, -0x1, RZ ;  /* 0xffffffff0b0a7810 */ /* 0x000fe40007ffe0ff */
[----:B-1----:R-:W-:Y:S02]  /*1c10*/  MOV R5, UR4 ;  /* 0x0000000400057c02 */ /* 0x002fe40008000f00 */
[----:B0-----:R-:W-:-:S04]  /*1c20*/  SHF.R.U32.HI R7, RZ, 0x17, R3 ;  /* 0x00000017ff077819 */ /* 0x001fc80000011603 */
[----:B------:R-:W-:-:S04]  /*1c30*/  LOP3.LUT R7, R7, 0xff, RZ, 0xc0, !PT ;  /* 0x000000ff07077812 */ /* 0x000fc800078ec0ff */
[----:B------:R-:W-:-:S04]  /*1c40*/  IADD3 R9, PT, PT, R7, -0x1, RZ ;  /* 0xffffffff07097810 */ /* 0x000fc80007ffe0ff */
        /* <DEDUP_REMOVED lines=27> */
.L_x_707:
        /* <DEDUP_REMOVED lines=51> */
.L_x_714:
[----:B------:R-:W-:-:S04]  /*2130*/  LOP3.LUT R0, R0, 0x80000000, RZ, 0xc0, !PT ;  /* 0x8000000000007812 */ /* 0x000fc800078ec0ff */
[----:B------:R-:W-:Y:S01]  /*2140*/  LOP3.LUT R0, R0, 0x7f800000, RZ, 0xfc, !PT ;  /* 0x7f80000000007812 */ /* 0x000fe200078efcff */
[----:B------:R-:W-:Y:S06]  /*2150*/  BRA `(.L_x_715) ;  /* 0x0000000000047947 */ /* 0x000fec0003800000 */
.L_x_713:
[----:B------:R-:W-:-:S07]  /*2160*/  LEA R0, R7, R0, 0x17 ;  /* 0x0000000007007211 */ /* 0x000fce00078eb8ff */
.L_x_715:
[----:B------:R-:W-:Y:S05]  /*2170*/  BSYNC.RECONVERGENT B3 ;  /* 0x0000000000037941 */ /* 0x000fea0003800200 */
.L_x_712:
[----:B------:R-:W-:Y:S05]  /*2180*/  BRA `(.L_x_716) ;  /* 0x0000000000207947 */ /* 0x000fea0003800000 */
.L_x_711:
[----:B------:R-:W-:-:S04]  /*2190*/  LOP3.LUT R0, R5, 0x80000000, R0, 0x48, !PT ;  /* 0x8000000005007812 */ /* 0x000fc800078e4800 */
[----:B------:R-:W-:Y:S01]  /*21a0*/  LOP3.LUT R0, R0, 0x7f800000, RZ, 0xfc, !PT ;  /* 0x7f80000000007812 */ /* 0x000fe200078efcff */
[----:B------:R-:W-:Y:S06]  /*21b0*/  BRA `(.L_x_716) ;  /* 0x0000000000147947 */ /* 0x000fec0003800000 */
.L_x_710:
[----:B------:R-:W-:Y:S01]  /*21c0*/  LOP3.LUT R0, R5, 0x80000000, R0, 0x48, !PT ;  /* 0x8000000005007812 */ /* 0x000fe200078e4800 */
[----:B------:R-:W-:Y:S06]  /*21d0*/  BRA `(.L_x_716) ;  /* 0x00000000000c7947 */ /* 0x000fec0003800000 */
.L_x_709:
[----:B------:R-:W0:Y:S01]  /*21e0*/  MUFU.RSQ R0, -QNAN ;  /* 0xffc0000000007908 */ /* 0x000e220000001400 */
[----:B------:R-:W-:Y:S05]  /*21f0*/  BRA `(.L_x_716) ;  /* 0x0000000000047947 */ /* 0x000fea0003800000 */
.L_x_708:
[----:B------:R-:W-:-:S07]  /*2200*/  FADD.FTZ R0, R0, R3 ;  /* 0x0000000300007221 */ /* 0x000fce0000010000 */
.L_x_716:
[----:B------:R-:W-:Y:S05]  /*2210*/  BSYNC.RECONVERGENT B2 ;  /* 0x0000000000027941 */ /* 0x000fea0003800200 */
.L_x_706:
[----:B------:R-:W-:-:S04]  /*2220*/  HFMA2 R7, -RZ, RZ, 0, 0 ;  /* 0x00000000ff077431 */ /* 0x000fc800000001ff */
[----:B0-----:R-:W-:Y:S05]  /*2230*/  RET.REL.NODEC R6 `(project_to_7d_poincare) ;  /* 0xffffffdc06707950 */ /* 0x001fea0003c3ffff */
.L_x_717:
        /* <DEDUP_REMOVED lines=12> */
.L_x_742:


//--------------------- .nv.global.init           --------------------------
	.section	.nv.global.init,"aw",@progbits
	.align	4
.nv.global.init:
	.type		__cudart_i2opi_f,@object
	.size		__cudart_i2opi_f,(mrg32k3aM1SubSeq - __cudart_i2opi_f)
__cudart_i2opi_f:
        /*0000*/ 	.byte	0x41, 0x90, 0x43, 0x3c, 0x99, 0x95, 0x62, 0xdb, 0xc0, 0xdd, 0x34, 0xf5, 0xd1, 0x57, 0x27, 0xfc
        /*0010*/ 	.byte	0x29, 0x15, 0x44, 0x4e, 0x6e, 0x83, 0xf9, 0xa2
	.type		mrg32k3aM1SubSeq,@object
	.size		mrg32k3aM1SubSeq,(mrg32k3aM2SubSeq - mrg32k3aM1SubSeq)
mrg32k3aM1SubSeq:
        /*0018*/ 	.byte	0x0b, 0xcc, 0xee, 0x04, 0x73, 0x29, 0x8b, 0x6f, 0xf6, 0x53, 0x03, 0xf6, 0x23, 0xf6, 0xea, 0xda
        /* <DEDUP_REMOVED lines=125> */
	.type		mrg32k3aM2SubSeq,@object
	.size		mrg32k3aM2SubSeq,(mrg32k3aM1 - mrg32k3aM2SubSeq)
mrg32k3aM2SubSeq:
        /* <DEDUP_REMOVED lines=126> */
	.type		mrg32k3aM1,@object
	.size		mrg32k3aM1,(mrg32k3aM1Seq - mrg32k3aM1)
mrg32k3aM1:
        /* <DEDUP_REMOVED lines=144> */
	.type		mrg32k3aM1Seq,@object
	.size		mrg32k3aM1Seq,(mrg32k3aM2 - mrg32k3aM1Seq)
mrg32k3aM1Seq:
        /* <DEDUP_REMOVED lines=144> */
	.type		mrg32k3aM2,@object
	.size		mrg32k3aM2,(mrg32k3aM2Seq - mrg32k3aM2)
mrg32k3aM2:
        /* <DEDUP_REMOVED lines=144> */
	.type		mrg32k3aM2Seq,@object
	.size		mrg32k3aM2Seq,(precalc_xorwow_matrix - mrg32k3aM2Seq)
mrg32k3aM2Seq:
        /* <DEDUP_REMOVED lines=144> */
	.type		precalc_xorwow_matrix,@object
	.size		precalc_xorwow_matrix,(precalc_xorwow_offset_matrix - precalc_xorwow_matrix)
precalc_xorwow_matrix:
        /* <DEDUP_REMOVED lines=6400> */
	.type		precalc_xorwow_offset_matrix,@object
	.size		precalc_xorwow_offset_matrix,(.L_1 - precalc_xorwow_offset_matrix)
precalc_xorwow_offset_matrix:
        /* <DEDUP_REMOVED lines=6400> */
.L_1:


//--------------------- .nv.shared.cross_entropy_7d_kernel --------------------------
	.section	.nv.shared.cross_entropy_7d_kernel,"aw",@nobits
	.sectionflags	@""
	.align	16
	.zero		1024


//--------------------- .nv.shared.reserved.0     --------------------------
	.section	.nv.shared.reserved.0,"aw",@nobits
	.weak		__nv_reservedSMEM_offset_0_alias
	.size		__nv_reservedSMEM_offset_0_alias, 0, 64
	.other		__nv_reservedSMEM_offset_0_alias,@"STO_CUDA_RESERVED_SHARED STV_DEFAULT"
__nv_reservedSMEM_offset_0_alias:
	.zero		0
	.zero		64


//--------------------- .nv.shared.embedding_7d_kernel --------------------------
	.section	.nv.shared.embedding_7d_kernel,"aw",@nobits
	.sectionflags	@""
	.align	16
	.zero		1024


//--------------------- .nv.shared.softmax_7d_kernel --------------------------
	.section	.nv.shared.softmax_7d_kernel,"aw",@nobits
	.sectionflags	@""
	.align	16
	.zero		1024


//--------------------- .nv.shared.batched_matmul_7d_kernel --------------------------
	.section	.nv.shared.batched_matmul_7d_kernel,"aw",@nobits
	.sectionflags	@""
	.align	16
	.zero		1024


//--------------------- .nv.shared.kv_cache_update_7d_kernel --------------------------
	.section	.nv.shared.kv_cache_update_7d_kernel,"aw",@nobits
	.sectionflags	@""
	.align	16
	.zero		1024


//--------------------- .nv.shared.quantum_evolve_kernel --------------------------
	.section	.nv.shared.quantum_evolve_kernel,"aw",@nobits
	.sectionflags	@""
	.align	16
	.zero		1024


//--------------------- .nv.shared.tensor_product_7d_kernel --------------------------
	.section	.nv.shared.tensor_product_7d_kernel,"aw",@nobits
	.sectionflags	@""
	.align	16
	.zero		1024


//--------------------- .nv.shared.dequantize_int4_phi_kernel --------------------------
	.section	.nv.shared.dequantize_int4_phi_kernel,"aw",@nobits
	.sectionflags	@""
	.align	16
	.zero		1024


//--------------------- .nv.shared.quantize_int4_phi_kernel --------------------------
	.section	.nv.shared.quantize_int4_phi_kernel,"aw",@nobits
	.sectionflags	@""
	.align	16
	.zero		1024


//--------------------- .nv.shared.rmsnorm_7d_kernel --------------------------
	.section	.nv.shared.rmsnorm_7d_kernel,"aw",@nobits
	.sectionflags	@""
	.align	16
	.zero		1024


//--------------------- .nv.shared.swiglu_ffn_7d_kernel --------------------------
	.section	.nv.shared.swiglu_ffn_7d_kernel,"aw",@nobits
	.sectionflags	@""
	.align	16
	.zero		1024


//--------------------- .nv.shared.rope_7d_kernel --------------------------
	.section	.nv.shared.rope_7d_kernel,"aw",@nobits
	.sectionflags	@""
	.align	16
	.zero		1024


//--------------------- .nv.shared.manifold_attention_kernel --------------------------
	.section	.nv.shared.manifold_attention_kernel,"aw",@nobits
	.sectionflags	@""
	.align	16
	.zero		1024


//--------------------- .nv.shared.holographic_superposition --------------------------
	.section	.nv.shared.holographic_superposition,"aw",@nobits
	.sectionflags	@""
	.align	16
	.zero		1024


//--------------------- .nv.shared.holographic_fold_7d --------------------------
	.section	.nv.shared.holographic_fold_7d,"aw",@nobits
	.sectionflags	@""
	.align	16
	.zero		1024


//--------------------- .nv.shared.project_7d_to_3d --------------------------
	.section	.nv.shared.project_7d_to_3d,"aw",@nobits
	.sectionflags	@""
	.align	16
	.zero		1024


//--------------------- .nv.shared.project_to_7d_poincare --------------------------
	.section	.nv.shared.project_to_7d_poincare,"aw",@nobits
	.sectionflags	@""
	.align	16
	.zero		1024


//--------------------- .nv.constant0.cross_entropy_7d_kernel --------------------------
	.section	.nv.constant0.cross_entropy_7d_kernel,"a",@progbits
	.sectionflags	@""
	.align	4
.nv.constant0.cross_entropy_7d_kernel:
	.zero		928


//--------------------- .nv.constant0.embedding_7d_kernel --------------------------
	.section	.nv.constant0.embedding_7d_kernel,"a",@progbits
	.sectionflags	@""
	.align	4
.nv.constant0.embedding_7d_kernel:
	.zero		936


//--------------------- .nv.constant0.softmax_7d_kernel --------------------------
	.section	.nv.constant0.softmax_7d_kernel,"a",@progbits
	.sectionflags	@""
	.align	4
.nv.constant0.softmax_7d_kernel:
	.zero		920


//--------------------- .nv.constant0.batched_matmul_7d_kernel --------------------------
	.section	.nv.constant0.batched_matmul_7d_kernel,"a",@progbits
	.sectionflags	@""
	.align	4
.nv.constant0.batched_matmul_7d_kernel:
	.zero		937


//--------------------- .nv.constant0.kv_cache_update_7d_kernel --------------------------
	.section	.nv.constant0.kv_cache_update_7d_kernel,"a",@progbits
	.sectionflags	@""
	.align	4
.nv.constant0.kv_cache_update_7d_kernel:
	.zero		952


//--------------------- .nv.constant0.quantum_evolve_kernel --------------------------
	.section	.nv.constant0.quantum_evolve_kernel,"a",@progbits
	.sectionflags	@""
	.align	4
.nv.constant0.quantum_evolve_kernel:
	.zero		936


//--------------------- .nv.constant0.tensor_product_7d_kernel --------------------------
	.section	.nv.constant0.tensor_product_7d_kernel,"a",@progbits
	.sectionflags	@""
	.align	4
.nv.constant0.tensor_product_7d_kernel:
	.zero		924


//--------------------- .nv.constant0.dequantize_int4_phi_kernel --------------------------
	.section	.nv.constant0.dequantize_int4_phi_kernel,"a",@progbits
	.sectionflags	@""
	.align	4
.nv.constant0.dequantize_int4_phi_kernel:
	.zero		928


//--------------------- .nv.constant0.quantize_int4_phi_kernel --------------------------
	.section	.nv.constant0.quantize_int4_phi_kernel,"a",@progbits
	.sectionflags	@""
	.align	4
.nv.constant0.quantize_int4_phi_kernel:
	.zero		928


//--------------------- .nv.constant0.rmsnorm_7d_kernel --------------------------
	.section	.nv.constant0.rmsnorm_7d_kernel,"a",@progbits
	.sectionflags	@""
	.align	4
.nv.constant0.rmsnorm_7d_kernel:
	.zero		932


//--------------------- .nv.constant0.swiglu_ffn_7d_kernel --------------------------
	.section	.nv.constant0.swiglu_ffn_7d_kernel,"a",@progbits
	.sectionflags	@""
	.align	4
.nv.constant0.swiglu_ffn_7d_kernel:
	.zero		952


//--------------------- .nv.constant0.rope_7d_kernel --------------------------
	.section	.nv.constant0.rope_7d_kernel,"a",@progbits
	.sectionflags	@""
	.align	4
.nv.constant0.rope_7d_kernel:
	.zero		948


//--------------------- .nv.constant0.manifold_attention_kernel --------------------------
	.section	.nv.constant0.manifold_attention_kernel,"a",@progbits
	.sectionflags	@""
	.align	4
.nv.constant0.manifold_attention_kernel:
	.zero		960


//--------------------- .nv.constant0.holographic_superposition --------------------------
	.section	.nv.constant0.holographic_superposition,"a",@progbits
	.sectionflags	@""
	.align	4
.nv.constant0.holographic_superposition:
	.zero		932


//--------------------- .nv.constant0.holographic_fold_7d --------------------------
	.section	.nv.constant0.holographic_fold_7d,"a",@progbits
	.sectionflags	@""
	.align	4
.nv.constant0.holographic_fold_7d:
	.zero		928


//--------------------- .nv.constant0.project_7d_to_3d --------------------------
	.section	.nv.constant0.project_7d_to_3d,"a",@progbits
	.sectionflags	@""
	.align	4
.nv.constant0.project_7d_to_3d:
	.zero		916


//--------------------- .nv.constant0.project_to_7d_poincare --------------------------
	.section	.nv.constant0.project_to_7d_poincare,"a",@progbits
	.sectionflags	@""
	.align	4
.nv.constant0.project_to_7d_poincare:
	.zero		924


//--------------------- SYMBOLS --------------------------

	.type		.nv.reservedSmem.offset0,@object
	.size		.nv.reservedSmem.offset0,0x4
	.type		.nv.reservedSmem.cap,@object
	.size		.nv.reservedSmem.cap,0x4
